def matmul_kernel(
    a_ptr,
    b_ptr,
    c_ptr,
    M,
    N,
    K,
    stride_am,
    stride_ak,
    stride_bk,
    stride_bn,
    stride_cm,
    stride_cn,
    BLOCK_M: tl.constexpr,
    BLOCK_N: tl.constexpr,
    BLOCK_K: tl.constexpr,
    GROUP_M: tl.constexpr,
):
    pid = tl.program_id(axis=0)
    num_pid_m = tl.cdiv(M, BLOCK_M)
    num_pid_n = tl.cdiv(N, BLOCK_N)
    num_pid_in_group = GROUP_M * num_pid_n
    group_id = pid // num_pid_in_group
    first_pid_m = group_id * GROUP_M
    group_size_m = min(num_pid_m - first_pid_m, GROUP_M)
    pid_m = first_pid_m + ((pid % num_pid_in_group) % group_size_m)
    pid_n = (pid % num_pid_in_group) // group_size_m

    offs_am = (pid_m * BLOCK_M + tl.arange(0, BLOCK_M)) % M
    offs_bn = (pid_n * BLOCK_N + tl.arange(0, BLOCK_N)) % N
    offs_k = tl.arange(0, BLOCK_K)
    a_ptrs = a_ptr + offs_am[:, None] * stride_am + offs_k[None, :] * stride_ak
    b_ptrs = b_ptr + offs_k[:, None] * stride_bk + offs_bn[None, :] * stride_bn

    acc = tl.zeros((BLOCK_M, BLOCK_N), dtype=tl.float32)
    for kk in range(0, tl.cdiv(K, BLOCK_K)):
        a = tl.load(a_ptrs, mask=offs_k[None, :] < K - kk * BLOCK_K, other=0.0)
        b = tl.load(b_ptrs, mask=offs_k[:, None] < K - kk * BLOCK_K, other=0.0)
        acc = tl.dot(a, b, acc)
        a_ptrs += BLOCK_K * stride_ak
        b_ptrs += BLOCK_K * stride_bk

    c = acc.to(c_ptr.dtype.element_ty)
    offs_cm = pid_m * BLOCK_M + tl.arange(0, BLOCK_M)
    offs_cn = pid_n * BLOCK_N + tl.arange(0, BLOCK_N)
    c_ptrs = c_ptr + offs_cm[:, None] * stride_cm + offs_cn[None, :] * stride_cn
    mask = (offs_cm[:, None] < M) & (offs_cn[None, :] < N)
    tl.store(c_ptrs, c, mask=mask)

# config = {"BLOCK_K": 128, "BLOCK_M": 128, "BLOCK_N": 256, "GROUP_M": 8, "arch": "sm_100", "dtype": "fp16", "num_ctas": 1, "num_stages": 3, "num_warps": 4}
# arch = sm_100


// ===== COMPILED SASS (sm_100a) =====

	.target	sm_100a

	.elftype	@"ET_EXEC"


//--------------------- .note.nv.tkinfo           --------------------------
	.section	.note.nv.tkinfo,"",@"SHT_NOTE"
	.sectionflags	@"SHF_NOTE_NV_TKINFO"
	.tkinfo
        /*0018*/ 	.word	0x00000081
        /*0030*/ 	.string	""
        /*0030*/ 	.string	"ptxas-blackwell"
        /*0030*/ 	.string	"Cuda compilation tools, release 12.9, V12.9.86"
        /*0030*/ 	.string	"Build cuda_12.9.r12.9/compiler.36037853_0"
        /*0030*/ 	.string	"-v  -suppress-debug-info  -lineinfo  -arch sm_100a "



//--------------------- .note.nv.cuver            --------------------------
	.section	.note.nv.cuver,"",@"SHT_NOTE"
	.sectionflags	@"SHF_NOTE_NV_CUVER"
        /*0018*/ 	.short	0x0001
        /*001a*/ 	.short	0x0064
        /*001c*/ 	.short	0x0001
        /*001e*/ 	.short	0x0000
        /*0020*/ 	.short	0x0001
        /*0022*/ 	.short	0x0000


//--------------------- .nv.info                  --------------------------
	.section	.nv.info,"",@"SHT_CUDA_INFO"
	.align	4


	//----- nvinfo : EIATTR_REGCOUNT
	.align		4
        /*0000*/ 	.byte	0x04, 0x2f
        /*0002*/ 	.short	(.L_4 - .L_3)
	.align		4
.L_3:
        /*0004*/ 	.word	index@(matmul_kernel)
        /*0008*/ 	.word	0x00000060


	//----- nvinfo : EIATTR_FRAME_SIZE
	.align		4
.L_4:
        /*000c*/ 	.byte	0x04, 0x11
        /*000e*/ 	.short	(.L_6 - .L_5)
	.align		4
.L_5:
        /*0010*/ 	.word	index@($__internal_2_$__cuda_sm10x_tcgen05_guardrail_trap_unallocated_columns_being_dealloced)
        /*0014*/ 	.word	0x00001598


	//----- nvinfo : EIATTR_FRAME_SIZE
	.align		4
.L_6:
        /*0018*/ 	.byte	0x04, 0x11
        /*001a*/ 	.short	(.L_8 - .L_7)
	.align		4
.L_7:
        /*001c*/ 	.word	index@($__internal_1_$__cuda_sm10x_tcgen05_guardrail_trap_phase_invalid_during_alloc)
        /*0020*/ 	.word	0x00001598


	//----- nvinfo : EIATTR_FRAME_SIZE
	.align		4
.L_8:
        /*0024*/ 	.byte	0x04, 0x11
        /*0026*/ 	.short	(.L_10 - .L_9)
	.align		4
.L_9:
        /*0028*/ 	.word	index@($__internal_0_$__cuda_sm10x_tcgen05_guardrail_trap_col_being_dealloced_not_returned_by_alloc)
        /*002c*/ 	.word	0x00001598


	//----- nvinfo : EIATTR_FRAME_SIZE
	.align		4
.L_10:
        /*0030*/ 	.byte	0x04, 0x11
        /*0032*/ 	.short	(.L_12 - .L_11)
	.align		4
.L_11:
        /*0034*/ 	.word	index@(matmul_kernel)
        /*0038*/ 	.word	0x00001598


	//----- nvinfo : EIATTR_MIN_STACK_SIZE
	.align		4
.L_12:
        /*003c*/ 	.byte	0x04, 0x12
        /*003e*/ 	.short	(.L_14 - .L_13)
	.align		4
.L_13:
        /*0040*/ 	.word	index@(matmul_kernel)
        /*0044*/ 	.word	0x00001598
.L_14:


//--------------------- .nv.info.matmul_kernel    --------------------------
	.section	.nv.info.matmul_kernel,"",@"SHT_CUDA_INFO"
	.sectionflags	@""
	.align	4


	//----- nvinfo : EIATTR_CUDA_API_VERSION
	.align		4
        /*0000*/ 	.byte	0x04, 0x37
        /*0002*/ 	.short	(.L_16 - .L_15)
.L_15:
        /*0004*/ 	.word	0x00000081


	//----- nvinfo : EIATTR_KPARAM_INFO
	.align		4
.L_16:
        /*0008*/ 	.byte	0x04, 0x17
        /*000a*/ 	.short	(.L_18 - .L_17)
.L_17:
        /*000c*/ 	.word	0x00000000
        /*0010*/ 	.short	0x000d
        /*0012*/ 	.short	0x0048
        /*0014*/ 	.byte	0x00, 0xf4, 0x21, 0x00


	//----- nvinfo : EIATTR_KPARAM_INFO
	.align		4
.L_18:
        /*0018*/ 	.byte	0x04, 0x17
        /*001a*/ 	.short	(.L_20 - .L_19)
.L_19:
        /*001c*/ 	.word	0x00000000
        /*0020*/ 	.short	0x000c
        /*0022*/ 	.short	0x0040
        /*0024*/ 	.byte	0x00, 0xf4, 0x21, 0x00


	//----- nvinfo : EIATTR_KPARAM_INFO
	.align		4
.L_20:
        /*0028*/ 	.byte	0x04, 0x17
        /*002a*/ 	.short	(.L_22 - .L_21)
.L_21:
        /*002c*/ 	.word	0x00000000
        /*0030*/ 	.short	0x000b
        /*0032*/ 	.short	0x0038
        /*0034*/ 	.byte	0x00, 0xf0, 0x11, 0x00


	//----- nvinfo : EIATTR_KPARAM_INFO
	.align		4
.L_22:
        /*0038*/ 	.byte	0x04, 0x17
        /*003a*/ 	.short	(.L_24 - .L_23)
.L_23:
        /*003c*/ 	.word	0x00000000
        /*0040*/ 	.short	0x000a
        /*0042*/ 	.short	0x0034
        /*0044*/ 	.byte	0x00, 0xf0, 0x11, 0x00


	//----- nvinfo : EIATTR_KPARAM_INFO
	.align		4
.L_24:
        /*0048*/ 	.byte	0x04, 0x17
        /*004a*/ 	.short	(.L_26 - .L_25)
.L_25:
        /*004c*/ 	.word	0x00000000
        /*0050*/ 	.short	0x0009
        /*0052*/ 	.short	0x0030
        /*0054*/ 	.byte	0x00, 0xf0, 0x11, 0x00


	//----- nvinfo : EIATTR_KPARAM_INFO
	.align		4
.L_26:
        /*0058*/ 	.byte	0x04, 0x17
        /*005a*/ 	.short	(.L_28 - .L_27)
.L_27:
        /*005c*/ 	.word	0x00000000
        /*0060*/ 	.short	0x0008
        /*0062*/ 	.short	0x002c
        /*0064*/ 	.byte	0x00, 0xf0, 0x11, 0x00


	//----- nvinfo : EIATTR_KPARAM_INFO
	.align		4
.L_28:
        /*0068*/ 	.byte	0x04, 0x17
        /*006a*/ 	.short	(.L_30 - .L_29)
.L_29:
        /*006c*/ 	.word	0x00000000
        /*0070*/ 	.short	0x0007
        /*0072*/ 	.short	0x0028
        /*0074*/ 	.byte	0x00, 0xf0, 0x11, 0x00


	//----- nvinfo : EIATTR_KPARAM_INFO
	.align		4
.L_30:
        /*0078*/ 	.byte	0x04, 0x17
        /*007a*/ 	.short	(.L_32 - .L_31)
.L_31:
        /*007c*/ 	.word	0x00000000
        /*0080*/ 	.short	0x0006
        /*0082*/ 	.short	0x0024
        /*0084*/ 	.byte	0x00, 0xf0, 0x11, 0x00


	//----- nvinfo : EIATTR_KPARAM_INFO
	.align		4
.L_32:
        /*0088*/ 	.byte	0x04, 0x17
        /*008a*/ 	.short	(.L_34 - .L_33)
.L_33:
        /*008c*/ 	.word	0x00000000
        /*0090*/ 	.short	0x0005
        /*0092*/ 	.short	0x0020
        /*0094*/ 	.byte	0x00, 0xf0, 0x11, 0x00


	//----- nvinfo : EIATTR_KPARAM_INFO
	.align		4
.L_34:
        /*0098*/ 	.byte	0x04, 0x17
        /*009a*/ 	.short	(.L_36 - .L_35)
.L_35:
        /*009c*/ 	.word	0x00000000
        /*00a0*/ 	.short	0x0004
        /*00a2*/ 	.short	0x001c
        /*00a4*/ 	.byte	0x00, 0xf0, 0x11, 0x00


	//----- nvinfo : EIATTR_KPARAM_INFO
	.align		4
.L_36:
        /*00a8*/ 	.byte	0x04, 0x17
        /*00aa*/ 	.short	(.L_38 - .L_37)
.L_37:
        /*00ac*/ 	.word	0x00000000
        /*00b0*/ 	.short	0x0003
        /*00b2*/ 	.short	0x0018
        /*00b4*/ 	.byte	0x00, 0xf0, 0x11, 0x00


	//----- nvinfo : EIATTR_KPARAM_INFO
	.align		4
.L_38:
        /*00b8*/ 	.byte	0x04, 0x17
        /*00ba*/ 	.short	(.L_40 - .L_39)
.L_39:
        /*00bc*/ 	.word	0x00000000
        /*00c0*/ 	.short	0x0002
        /*00c2*/ 	.short	0x0010
        /*00c4*/ 	.byte	0x00, 0xf4, 0x21, 0x00


	//----- nvinfo : EIATTR_KPARAM_INFO
	.align		4
.L_40:
        /*00c8*/ 	.byte	0x04, 0x17
        /*00ca*/ 	.short	(.L_42 - .L_41)
.L_41:
        /*00cc*/ 	.word	0x00000000
        /*00d0*/ 	.short	0x0001
        /*00d2*/ 	.short	0x0008
        /*00d4*/ 	.byte	0x00, 0xf4, 0x21, 0x00


	//----- nvinfo : EIATTR_KPARAM_INFO
	.align		4
.L_42:
        /*00d8*/ 	.byte	0x04, 0x17
        /*00da*/ 	.short	(.L_44 - .L_43)
.L_43:
        /*00dc*/ 	.word	0x00000000
        /*00e0*/ 	.short	0x0000
        /*00e2*/ 	.short	0x0000
        /*00e4*/ 	.byte	0x00, 0xf4, 0x21, 0x00


	//----- nvinfo : EIATTR_AT_ENTRY_FRAGMENTS
	.align		4
.L_44:
        /*00e8*/ 	.byte	0x04, 0x4f
        /*00ea*/ 	.short	(.L_46 - .L_45)


	//   ....[0]....
.L_45:
        /*00ec*/ 	.word	0x00000004


	//----- nvinfo : EIATTR_RESERVED_SMEM_USED
	.align		4
.L_46:
        /*00f0*/ 	.byte	0x01, 0x41
	.zero		2


	//----- nvinfo : EIATTR_SPARSE_MMA_MASK
	.align		4
        /*00f4*/ 	.byte	0x03, 0x50
        /*00f6*/ 	.short	0x0000


	//----- nvinfo : EIATTR_TCGEN05_1CTA_USED
	.align		4
        /*00f8*/ 	.byte	0x01, 0x51
	.zero		2


	//----- nvinfo : EIATTR_MAXREG_COUNT
	.align		4
        /*00fc*/ 	.byte	0x03, 0x1b
        /*00fe*/ 	.short	0x00ff


	//----- nvinfo : EIATTR_NUM_BARRIERS
	.align		4
        /*0100*/ 	.byte	0x02, 0x4c
        /*0102*/ 	.byte	0x01
	.zero		1


	//----- nvinfo : EIATTR_ANNOTATIONS
	.align		4
        /*0104*/ 	.byte	0x04, 0x55
        /*0106*/ 	.short	(.L_48 - .L_47)


	//   ....[0]....
.L_47:
        /*0108*/ 	.word	0x00000001
        /*010c*/ 	.byte	0xc0, 0x09, 0x00, 0x00, 0x01, 0x00, 0x00, 0x00, 0x40, 0x0a, 0x00, 0x00, 0x01, 0x00, 0x00, 0x00
        /* <DEDUP_REMOVED lines=2914> */
        /*b73c*/ 	.byte	0xf0, 0x68, 0x04, 0x00, 0x01, 0x00, 0x00, 0x00, 0x00, 0x69, 0x04, 0x00


	//----- nvinfo : EIATTR_INT_WARP_WIDE_INSTR_OFFSETS
	.align		4
.L_48:
        /*b748*/ 	.byte	0x04, 0x31
        /*b74a*/ 	.short	(.L_50 - .L_49)


	//   ....[0]....
.L_49:
        /*b74c*/ 	.word	0x00006ae0


	//   ....[1]....
        /*b750*/ 	.word	0x00006b10


	//   ....[2]....
        /*b754*/ 	.word	0x0000d2b0


	//   ....[3]....
        /*b758*/ 	.word	0x00046e20


	//   ....[4]....
        /*b75c*/ 	.word	0x00046e70


	//----- nvinfo : EIATTR_COOP_GROUP_MASK_REGIDS
	.align		4
.L_50:
        /*b760*/ 	.byte	0x04, 0x29
        /*b762*/ 	.short	(.L_52 - .L_51)


	//   ....[0]....
.L_51:
        /*b764*/ 	.word	0xffffffff


	//   ....[1]....
        /*b768*/ 	.word	0xffffffff


	//   ....[2]....
        /*b76c*/ 	.word	0xffffffff


	//   ....[3]....
        /*b770*/ 	.word	0xffffffff


	//----- nvinfo : EIATTR_COOP_GROUP_INSTR_OFFSETS
	.align		4
.L_52:
        /*b774*/ 	.byte	0x04, 0x28
        /*b776*/ 	.short	(.L_54 - .L_53)


	//   ....[0]....
.L_53:
        /*b778*/ 	.word	0x00000070


	//   ....[1]....
        /*b77c*/ 	.word	0x00000330


	//   ....[2]....
        /*b780*/ 	.word	0x00046cb0


	//   ....[3]....
        /*b784*/ 	.word	0x00046f20


	//----- nvinfo : EIATTR_VRC_CTA_INIT_COUNT
	.align		4
.L_54:
        /*b788*/ 	.byte	0x02, 0x4a
        /*b78a*/ 	.byte	0x80
	.zero		1


	//----- nvinfo : EIATTR_MBARRIER_INSTR_OFFSETS
	.align		4
        /*b78c*/ 	.byte	0x04, 0x39
        /*b78e*/ 	.short	(.L_56 - .L_55)


	//   ....[0]....
.L_55:
        /*b790*/ 	.word	0x00006c80
        /*b794*/ 	.word	0x000000ff
        /*b798*/ 	.word	0x00000000
        /*b79c*/ 	.short	0x0100
        /*b79e*/ 	.byte	0x06
	.zero		1


	//   ....[1]....
        /*b7a0*/ 	.word	0x0000d2e0
        /*b7a4*/ 	.word	0x000000ff
        /*b7a8*/ 	.word	0x00020008
        /*b7ac*/ 	.short	0x0100
        /*b7ae*/ 	.byte	0x09
	.zero		1


	//   ....[2]....
        /*b7b0*/ 	.word	0x0002cee0
        /*b7b4*/ 	.word	0x000000ff
        /*b7b8*/ 	.word	0x00000000
        /*b7bc*/ 	.short	0x010a
        /*b7be*/ 	.byte	0x06
	.zero		1


	//   ....[3]....
        /*b7c0*/ 	.word	0x0003c2d0
        /*b7c4*/ 	.word	0x000000ff
        /*b7c8*/ 	.word	0x00000000
        /*b7cc*/ 	.short	0x010a
        /*b7ce*/ 	.byte	0x06
	.zero		1


	//   ....[4]....
        /*b7d0*/ 	.word	0x0003c460
        /*b7d4*/ 	.word	0x000000ff
        /*b7d8*/ 	.word	0x00020000
        /*b7dc*/ 	.short	0x0108
        /*b7de*/ 	.byte	0x09
	.zero		1


	//   ....[5]....
        /*b7e0*/ 	.word	0x0003c540
        /*b7e4*/ 	.word	0x000000ff
        /*b7e8*/ 	.word	0x00020008
        /*b7ec*/ 	.short	0x0108
        /*b7ee*/ 	.byte	0x09
	.zero		1


	//   ....[6]....
        /*b7f0*/ 	.word	0x00046f40
        /*b7f4*/ 	.word	0x000000ff
        /*b7f8*/ 	.word	0x00000000
        /*b7fc*/ 	.short	0x010a
        /*b7fe*/ 	.byte	0x06
	.zero		1


	//   ....[7]....
        /*b800*/ 	.word	0x00046f70
        /*b804*/ 	.word	0x000000ff
        /*b808*/ 	.word	0x00000000
        /*b80c*/ 	.short	0x010a
        /*b80e*/ 	.byte	0x06
	.zero		1


	//----- nvinfo : EIATTR_NUM_MBARRIERS
	.align		4
.L_56:
        /*b810*/ 	.byte	0x03, 0x38
        /*b812*/ 	.short	0x0002


	//----- nvinfo : EIATTR_EXIT_INSTR_OFFSETS
	.align		4
        /*b814*/ 	.byte	0x04, 0x1c
        /*b816*/ 	.short	(.L_58 - .L_57)


	//   ....[0]....
.L_57:
        /*b818*/ 	.word	0x00046f30


	//----- nvinfo : EIATTR_REQNTID
	.align		4
.L_58:
        /*b81c*/ 	.byte	0x04, 0x10
        /*b81e*/ 	.short	(.L_60 - .L_59)
.L_59:
        /*b820*/ 	.word	0x00000080
        /*b824*/ 	.word	0x00000001
        /*b828*/ 	.word	0x00000001


	//----- nvinfo : EIATTR_CRS_STACK_SIZE
	.align		4
.L_60:
        /*b82c*/ 	.byte	0x04, 0x1e
        /*b82e*/ 	.short	(.L_62 - .L_61)
.L_61:
        /*b830*/ 	.word	0x00000000


	//----- nvinfo : EIATTR_CBANK_PARAM_SIZE
	.align		4
.L_62:
        /*b834*/ 	.byte	0x03, 0x19
        /*b836*/ 	.short	0x0050


	//----- nvinfo : EIATTR_PARAM_CBANK
	.align		4
        /*b838*/ 	.byte	0x04, 0x0a
        /*b83a*/ 	.short	(.L_64 - .L_63)
	.align		4
.L_63:
        /*b83c*/ 	.word	index@(.nv.constant0.matmul_kernel)
        /*b840*/ 	.short	0x0380
        /*b842*/ 	.short	0x0050


	//----- nvinfo : EIATTR_SW_WAR
	.align		4
.L_64:
        /*b844*/ 	.byte	0x04, 0x36
        /*b846*/ 	.short	(.L_66 - .L_65)
.L_65:
        /*b848*/ 	.word	0x00000008
.L_66:


//--------------------- .nv.compat                --------------------------
	.section	.nv.compat,"",@"SHT_CUDA_COMPAT_INFO"
	.align	4
        /*0000*/ 	.byte	0x02, 0x02, 0x02, 0x00, 0x02, 0x05, 0x05, 0x00, 0x02, 0x03, 0x00, 0x00, 0x02, 0x06, 0x01, 0x00


//--------------------- .nv.callgraph             --------------------------
	.section	.nv.callgraph,"",@"SHT_CUDA_CALLGRAPH"
	.align	4
	.sectionentsize	8
	.align		4
        /*0000*/ 	.word	0x00000000
	.align		4
        /*0004*/ 	.word	0xffffffff
	.align		4
        /*0008*/ 	.word	0x00000000
	.align		4
        /*000c*/ 	.word	0xfffffffe
	.align		4
        /*0010*/ 	.word	0x00000000
	.align		4
        /*0014*/ 	.word	0xfffffffd
	.align		4
        /*0018*/ 	.word	0x00000000
	.align		4
        /*001c*/ 	.word	0xfffffffc


//--------------------- .text.matmul_kernel       --------------------------
	.section	.text.matmul_kernel,"ax",@progbits
	.align	128
        .global         matmul_kernel
        .type           matmul_kernel,@function
        .size           matmul_kernel,(.L_x_21 - matmul_kernel)
        .other          matmul_kernel,@"STO_CUDA_ENTRY STV_DEFAULT"
matmul_kernel:
.text.matmul_kernel:
[----:B------:R-:W0:Y:S01]  /*0000*/  LDC R1, c[0x0][0x37c] ;  /* 0x0000df00ff017b82 */ /* 0x000e220000000800 */
[----:B------:R-:W1:Y:S01]  /*0010*/  S2R R0, SR_TID.X ;  /* 0x0000000000007919 */ /* 0x000e620000002100 */
[----:B0-----:R-:W-:Y:S01]  /*0020*/  VIADD R1, R1, 0xffffea68 ;  /* 0xffffea6801017836 */ /* 0x001fe20000000000 */
[----:B-1----:R-:W-:-:S13]  /*0030*/  ISETP.GE.U32.AND P0, PT, R0, 0x20, PT ;  /* 0x000000200000780c */ /* 0x002fda0003f06070 */
[----:B------:R-:W-:Y:S02]  /*0040*/  VOTEU.ANY UP0, P0 ;  /* 0x0000000000ff7886 */ /* 0x000fe40000000100 */
[----:B------:R-:W-:Y:S05]  /*0050*/  BRA.U UP0, `(.L_x_0) ;  /* 0x0000000100b87547 */ /* 0x000fea000b800000 */
[----:B------:R-:W0:Y:S01]  /*0060*/  S2UR UR6, SR_CgaCtaId ;  /* 0x00000000000679c3 */ /* 0x000e220000008800 */
[----:B------:R-:W-:Y:S01]  /*0070*/  NOP ;  /* 0x0000000000007918 */ /* 0x000fe20000000000 */
[----:B------:R-:W-:Y:S02]  /*0080*/  UMOV UR4, 0x40 ;  /* 0x0000004000047882 */ /* 0x000fe40000000000 */
[----:B0-----:R-:W-:-:S09]  /*0090*/  ULEA UR4, UR6, UR4, 0x18 ;  /* 0x0000000406047291 */ /* 0x001fd2000f8ec0ff */
[----:B------:R-:W0:Y:S01]  /*00a0*/  LDS.U8 R0, [UR4] ;  /* 0x00000004ff007984 */ /* 0x000e220008000000 */
[----:B------:R-:W-:Y:S02]  /*00b0*/  UMOV UR4, 0x400 ;  /* 0x0000040000047882 */ /* 0x000fe40000000000 */
[----:B------:R-:W-:Y:S01]  /*00c0*/  ULEA UR4, UR6, UR4, 0x18 ;  /* 0x0000000406047291 */ /* 0x000fe2000f8ec0ff */
[----:B0-----:R-:W-:-:S13]  /*00d0*/  ISETP.NE.AND P0, PT, R0, RZ, PT ;  /* 0x000000ff0000720c */ /* 0x001fda0003f05270 */
[----:B------:R-:W-:Y:S05]  /*00e0*/  @P0 BRA `(.L_x_1) ;  /* 0x00000000007c0947 */ /* 0x000fea0003800000 */
[----:B------:R-:W-:-:S13]  /*00f0*/  ELECT P0, URZ, PT ;  /* 0x0000000000ff782f */ /* 0x000fda0003800000 */
[----:B------:R-:W-:Y:S05]  /*0100*/  @!P0 BRA `(.L_x_2) ;  /* 0x0000000000848947 */ /* 0x000fea0003800000 */
[----:B------:R-:W-:Y:S01]  /*0110*/  UMOV UR5, 0x10 ;  /* 0x0000001000057882 */ /* 0x000fe20000000000 */
[----:B------:R-:W-:Y:S02]  /*0120*/  IMAD.MOV.U32 R4, RZ, RZ, 0x1 ;  /* 0x00000001ff047424 */ /* 0x000fe400078e00ff */
[----:B------:R-:W-:Y:S02]  /*0130*/  IMAD.MOV.U32 R5, RZ, RZ, 0xffff ;  /* 0x0000ffffff057424 */ /* 0x000fe400078e00ff */
[----:B------:R-:W-:Y:S04]  /*0140*/  DEPBAR.LE SB0, 0x36 ;  /* 0x00008d800000791a */ /* 0x000fe80000000000 */
[----:B------:R-:W0:Y:S02]  /*0150*/  UTCATOMSWS.FIND_AND_SET.ALIGN UP1, UR5, UR5 ;  /* 0x00000005000575e3 */ /* 0x000e240008020800 */
[----:B0-----:R-:W-:-:S04]  /*0160*/  PLOP3.LUT P0, PT, PT, PT, UP1, 0x80, 0x8 ;  /* 0x000000000008781c */ /* 0x001fc80003f0f018 */
[----:B------:R-:W-:-:S04]  /*0170*/  SEL R0, RZ, 0xffffffff, !P0 ;  /* 0xffffffffff007807 */ /* 0x000fc80004000000 */
[----:B------:R-:W-:Y:S01]  /*0180*/  ISETP.NE.AND P0, PT, R0, RZ, PT ;  /* 0x000000ff0000720c */ /* 0x000fe20003f05270 */
[----:B------:R-:W-:-:S12]  /*0190*/  IMAD.U32 R0, RZ, RZ, UR5 ;  /* 0x00000005ff007e24 */ /* 0x000fd8000f8e00ff */
[----:B------:R-:W-:Y:S05]  /*01a0*/  @P0 BRA `(.L_x_3) ;  /* 0x0000000000240947 */ /* 0x000fea0003800000 */
.L_x_4:
[----:B------:R-:W-:Y:S05]  /*01b0*/  NANOSLEEP 0x64 ;  /* 0x000000640000795d */ /* 0x000fea0003800000 */
[----:B------:R-:W-:-:S05]  /*01c0*/  UMOV UR5, 0x10 ;  /* 0x0000001000057882 */ /* 0x000fca0000000000 */
[----:B------:R-:W-:Y:S04]  /*01d0*/  DEPBAR.LE SB0, 0x36 ;  /* 0x00008d800000791a */ /* 0x000fe80000000000 */
[----:B------:R-:W0:Y:S02]  /*01e0*/  UTCATOMSWS.FIND_AND_SET.ALIGN UP1, UR5, UR5 ;  /* 0x00000005000575e3 */ /* 0x000e240008020800 */
[----:B0-----:R-:W-:-:S04]  /*01f0*/  PLOP3.LUT P0, PT, PT, PT, UP1, 0x80, 0x8 ;  /* 0x000000000008781c */ /* 0x001fc80003f0f018 */
[----:B------:R-:W-:-:S04]  /*0200*/  SEL R0, RZ, 0xffffffff, !P0 ;  /* 0xffffffffff007807 */ /* 0x000fc80004000000 */
[----:B------:R-:W-:Y:S01]  /*0210*/  ISETP.NE.AND P0, PT, R0, RZ, PT ;  /* 0x000000ff0000720c */ /* 0x000fe20003f05270 */
[----:B------:R-:W-:-:S12]  /*0220*/  IMAD.U32 R0, RZ, RZ, UR5 ;  /* 0x00000005ff007e24 */ /* 0x000fd8000f8e00ff */
[----:B------:R-:W-:Y:S05]  /*0230*/  @!P0 BRA `(.L_x_4) ;  /* 0xfffffffc00dc8947 */ /* 0x000fea000383ffff */
.L_x_3:
[C---:B------:R-:W-:Y:S01]  /*0240*/  VIADD R3, R0.reuse, 0x10 ;  /* 0x0000001000037836 */ /* 0x040fe20000000000 */
[----:B------:R-:W-:Y:S01]  /*0250*/  UMOV UR5, 0x50 ;  /* 0x0000005000057882 */ /* 0x000fe20000000000 */
[----:B------:R-:W-:Y:S01]  /*0260*/  SHF.L.U32 R2, R5, R0, RZ ;  /* 0x0000000005027219 */ /* 0x000fe200000006ff */
[----:B------:R-:W-:Y:S01]  /*0270*/  ULEA UR5, UR6, UR5, 0x18 ;  /* 0x0000000506057291 */ /* 0x000fe2000f8ec0ff */
[----:B------:R-:W-:Y:S01]  /*0280*/  IMAD.SHL.U32 R0, R0, 0x20, RZ ;  /* 0x0000002000007824 */ /* 0x000fe200078e00ff */
[----:B------:R-:W-:-:S04]  /*0290*/  SHF.L.U32 R3, R4, R3, RZ ;  /* 0x0000000304037219 */ /* 0x000fc800000006ff */
[----:B------:R-:W-:-:S05]  /*02a0*/  LOP3.LUT R2, R3, R2, RZ, 0xfc, !PT ;  /* 0x0000000203027212 */ /* 0x000fca00078efcff */
[----:B------:R0:W-:Y:S04]  /*02b0*/  ATOMS.OR RZ, [UR5], R2 ;  /* 0x00000002ffff798c */ /* 0x0001e8000b000005 */
[----:B------:R0:W-:Y:S01]  /*02c0*/  STS [UR4], R0 ;  /* 0x00000000ff007988 */ /* 0x0001e20008000804 */
[----:B------:R-:W-:Y:S05]  /*02d0*/  BRA `(.L_x_2) ;  /* 0x0000000000107947 */ /* 0x000fea0003800000 */
.L_x_1:
[----:B------:R-:W-:Y:S01]  /*02e0*/  IMAD.MOV.U32 R0, RZ, RZ, -0x1 ;  /* 0xffffffffff007424 */ /* 0x000fe200078e00ff */
[----:B------:R-:W-:-:S04]  /*02f0*/  MOV R2, 0x320 ;  /* 0x0000032000027802 */ /* 0x000fc80000000f00 */
[----:B------:R0:W-:Y:S03]  /*0300*/  STS [UR4], R0 ;  /* 0x00000000ff007988 */ /* 0x0001e60008000804 */
[----:B0-----:R-:W-:Y:S05]  /*0310*/  CALL.REL.NOINC `($__internal_1_$__cuda_sm10x_tcgen05_guardrail_trap_phase_invalid_during_alloc) ;  /* 0x0000046c002c7944 */ /* 0x001fea0003c00000 */
.L_x_2:
[----:B------:R-:W-:Y:S05]  /*0320*/  WARPSYNC.ALL ;  /* 0x0000000000007948 */ /* 0x000fea0003800000 */
[----:B------:R-:W-:Y:S01]  /*0330*/  NOP ;  /* 0x0000000000007918 */ /* 0x000fe20000000000 */
.L_x_0:
[----:B------:R-:W1:Y:S01]  /*0340*/  LDC.64 R72, c[0x0][0x398] ;  /* 0x0000e600ff487b82 */ /* 0x000e620000000a00 */
[----:B------:R-:W2:Y:S01]  /*0350*/  S2R R5, SR_CTAID.X ;  /* 0x0000000000057919 */ /* 0x000ea20000002500 */
[----:B------:R-:W-:Y:S01]  /*0360*/  UMOV UR9, 0x400 ;  /* 0x0000040000097882 */ /* 0x000fe20000000000 */
[----:B------:R-:W3:Y:S01]  /*0370*/  LDCU UR5, c[0x0][0x3a4] ;  /* 0x00007480ff0577ac */ /* 0x000ee20008000800 */
[----:B------:R-:W4:Y:S01]  /*0380*/  S2R R14, SR_TID.X ;  /* 0x00000000000e7919 */ /* 0x000f220000002100 */
[----:B------:R-:W5:Y:S03]  /*0390*/  LDCU.128 UR12, c[0x0][0x380] ;  /* 0x00007000ff0c77ac */ /* 0x000f660008000c00 */
[----:B------:R-:W0:Y:S01]  /*03a0*/  S2UR UR4, SR_CgaCtaId ;  /* 0x00000000000479c3 */ /* 0x000e220000008800 */
[----:B------:R-:W0:Y:S01]  /*03b0*/  LDCU.64 UR20, c[0x0][0x358] ;  /* 0x00006b00ff1477ac */ /* 0x000e220008000a00 */
[----:B------:R-:W-:-:S06]  /*03c0*/  UMOV UR7, 0x1 ;  /* 0x0000000100077882 */ /* 0x000fcc0000000000 */
[----:B------:R-:W3:Y:S01]  /*03d0*/  LDC.64 R70, c[0x0][0x3a8] ;  /* 0x0000ea00ff467b82 */ /* 0x000ee20000000a00 */
[----:B01----:R-:W-:Y:S01]  /*03e0*/  VIADD R0, R73, 0xff ;  /* 0x000000ff49007836 */ /* 0x003fe20000000000 */
[----:B------:R-:W-:-:S04]  /*03f0*/  IABS R68, R73 ;  /* 0x0000004900447213 */ /* 0x000fc80000000000 */
[----:B------:R-:W-:Y:S01]  /*0400*/  SHF.R.S32.HI R3, RZ, 0x1f, R0 ;  /* 0x0000001fff037819 */ /* 0x000fe20000011400 */
[----:B------:R-:W-:-:S03]  /*0410*/  ULEA UR9, UR4, UR9, 0x18 ;  /* 0x0000000904097291 */ /* 0x000fc6000f8ec0ff */
[----:B------:R-:W-:Y:S02]  /*0420*/  LEA.HI R3, R3, R0, RZ, 0x8 ;  /* 0x0000000003037211 */ /* 0x000fe400078f40ff */
[----:B--2---:R-:W-:Y:S02]  /*0430*/  IABS R8, R5 ;  /* 0x0000000500087213 */ /* 0x004fe40000000000 */
[----:B------:R-:W-:Y:S02]  /*0440*/  SHF.R.S32.HI R3, RZ, 0x8, R3 ;  /* 0x00000008ff037819 */ /* 0x000fe40000011403 */
[----:B----4-:R-:W-:Y:S02]  /*0450*/  SHF.R.U32.HI R11, RZ, 0x5, R14 ;  /* 0x00000005ff0b7819 */ /* 0x010fe4000001160e */
[----:B------:R-:W-:Y:S01]  /*0460*/  LOP3.LUT R14, R14, 0x7f, RZ, 0xc0, !PT ;  /* 0x0000007f0e0e7812 */ /* 0x000fe200078ec0ff */
[----:B------:R-:W-:-:S04]  /*0470*/  IMAD.SHL.U32 R4, R3, 0x8, RZ ;  /* 0x0000000803047824 */ /* 0x000fc800078e00ff */
[----:B---3--:R-:W-:Y:S01]  /*0480*/  IMAD R69, R14, R71, RZ ;  /* 0x000000470e457224 */ /* 0x008fe200078e02ff */
[-C--:B------:R-:W-:Y:S02]  /*0490*/  IABS R7, R4.reuse ;  /* 0x0000000400077213 */ /* 0x080fe40000000000 */
[----:B------:R-:W-:Y:S02]  /*04a0*/  IABS R10, R4 ;  /* 0x00000004000a7213 */ /* 0x000fe40000000000 */
[----:B------:R-:W0:Y:S08]  /*04b0*/  I2F.RP R0, R7 ;  /* 0x0000000700007306 */ /* 0x000e300000209400 */
[----:B0-----:R-:W0:Y:S02]  /*04c0*/  MUFU.RCP R0, R0 ;  /* 0x0000000000007308 */ /* 0x001e240000001000 */
[----:B0-----:R-:W-:-:S02]  /*04d0*/  VIADD R2, R0, 0xffffffe ;  /* 0x0ffffffe00027836 */ /* 0x001fc40000000000 */
[----:B------:R-:W-:-:S04]  /*04e0*/  IMAD.MOV R0, RZ, RZ, -R10 ;  /* 0x000000ffff007224 */ /* 0x000fc800078e0a0a */
[----:B------:R0:W1:Y:S02]  /*04f0*/  F2I.FTZ.U32.TRUNC.NTZ R3, R2 ;  /* 0x0000000200037305 */ /* 0x000064000021f000 */
[----:B0-----:R-:W-:Y:S02]  /*0500*/  IMAD.MOV.U32 R2, RZ, RZ, RZ ;  /* 0x000000ffff027224 */ /* 0x001fe400078e00ff */
[----:B-1----:R-:W-:-:S04]  /*0510*/  IMAD.MOV R6, RZ, RZ, -R3 ;  /* 0x000000ffff067224 */ /* 0x002fc800078e0a03 */
[----:B------:R-:W-:Y:S02]  /*0520*/  IMAD R9, R6, R7, RZ ;  /* 0x0000000706097224 */ /* 0x000fe400078e02ff */
[----:B------:R-:W-:Y:S02]  /*0530*/  IMAD.MOV.U32 R6, RZ, RZ, R8 ;  /* 0x000000ffff067224 */ /* 0x000fe400078e0008 */
[----:B------:R-:W-:-:S06]  /*0540*/  IMAD.HI.U32 R3, R3, R9, R2 ;  /* 0x0000000903037227 */ /* 0x000fcc00078e0002 */
[----:B------:R-:W-:-:S04]  /*0550*/  IMAD.HI.U32 R3, R3, R6, RZ ;  /* 0x0000000603037227 */ /* 0x000fc800078e00ff */
[----:B------:R-:W-:Y:S01]  /*0560*/  IMAD R0, R3, R0, R6 ;  /* 0x0000000003007224 */ /* 0x000fe200078e0206 */
[----:B------:R-:W-:Y:S04]  /*0570*/  BAR.SYNC.DEFER_BLOCKING 0x0 ;  /* 0x0000000000007b1d */ /* 0x000fe80000010000 */
[----:B------:R-:W-:-:S13]  /*0580*/  ISETP.GT.U32.AND P1, PT, R7, R0, PT ;  /* 0x000000000700720c */ /* 0x000fda0003f24070 */
[----:B------:R-:W-:Y:S02]  /*0590*/  @!P1 IMAD.IADD R0, R0, 0x1, -R7 ;  /* 0x0000000100009824 */ /* 0x000fe400078e0a07 */
[----:B------:R-:W-:Y:S01]  /*05a0*/  @!P1 VIADD R3, R3, 0x1 ;  /* 0x0000000103039836 */ /* 0x000fe20000000000 */
[----:B------:R-:W-:Y:S02]  /*05b0*/  ISETP.NE.AND P1, PT, R4, RZ, PT ;  /* 0x000000ff0400720c */ /* 0x000fe40003f25270 */
[----:B------:R-:W-:Y:S02]  /*05c0*/  ISETP.GE.U32.AND P0, PT, R0, R7, PT ;  /* 0x000000070000720c */ /* 0x000fe40003f06070 */
[----:B------:R-:W-:-:S04]  /*05d0*/  LOP3.LUT R0, R5, R4, RZ, 0x3c, !PT ;  /* 0x0000000405007212 */ /* 0x000fc800078e3cff */
[----:B------:R-:W-:Y:S01]  /*05e0*/  ISETP.GE.AND P2, PT, R0, RZ, PT ;  /* 0x000000ff0000720c */ /* 0x000fe20003f46270 */
[----:B------:R-:W-:-:S06]  /*05f0*/  VIADD R0, R72, 0x7f ;  /* 0x0000007f48007836 */ /* 0x000fcc0000000000 */
[----:B------:R-:W-:-:S04]  /*0600*/  @P0 VIADD R3, R3, 0x1 ;  /* 0x0000000103030836 */ /* 0x000fc80000000000 */
[----:B------:R-:W-:Y:S01]  /*0610*/  IMAD.MOV.U32 R2, RZ, RZ, R3 ;  /* 0x000000ffff027224 */ /* 0x000fe200078e0003 */
[----:B------:R-:W-:-:S03]  /*0620*/  SHF.R.S32.HI R3, RZ, 0x1f, R0 ;  /* 0x0000001fff037819 */ /* 0x000fc60000011400 */
[----:B------:R-:W-:Y:S01]  /*0630*/  @!P2 IMAD.MOV R2, RZ, RZ, -R2 ;  /* 0x000000ffff02a224 */ /* 0x000fe200078e0a02 */
[----:B------:R-:W-:Y:S02]  /*0640*/  @!P1 LOP3.LUT R2, RZ, R4, RZ, 0x33, !PT ;  /* 0x00000004ff029212 */ /* 0x000fe400078e33ff */
[----:B------:R-:W-:-:S03]  /*0650*/  LEA.HI R3, R3, R0, RZ, 0x7 ;  /* 0x0000000003037211 */ /* 0x000fc600078f38ff */
[----:B------:R-:W-:Y:S02]  /*0660*/  IMAD.SHL.U32 R6, R2, 0x8, RZ ;  /* 0x0000000802067824 */ /* 0x000fe400078e00ff */
[----:B------:R-:W-:-:S03]  /*0670*/  IMAD.MOV R2, RZ, RZ, -R2 ;  /* 0x000000ffff027224 */ /* 0x000fc600078e0a02 */
[----:B------:R-:W-:Y:S01]  /*0680*/  LEA.HI.SX32 R3, R3, -R6, 0x19 ;  /* 0x8000000603037211 */ /* 0x000fe200078fcaff */
[----:B------:R-:W-:Y:S02]  /*0690*/  IMAD R10, R4, R2, R5 ;  /* 0x00000002040a7224 */ /* 0x000fe400078e0205 */
[----:B------:R-:W-:Y:S01]  /*06a0*/  IMAD.MOV.U32 R2, RZ, RZ, RZ ;  /* 0x000000ffff027224 */ /* 0x000fe200078e00ff */
[----:B------:R-:W-:Y:S01]  /*06b0*/  VIMNMX R9, PT, PT, R3, 0x8, PT ;  /* 0x0000000803097848 */ /* 0x000fe20003fe0100 */
[----:B------:R-:W0:Y:S03]  /*06c0*/  I2F.RP R4, R68 ;  /* 0x0000004400047306 */ /* 0x000e260000209400 */
[----:B------:R-:W-:-:S05]  /*06d0*/  IABS R7, R9 ;  /* 0x0000000900077213 */ /* 0x000fca0000000000 */
[----:B------:R-:W1:Y:S08]  /*06e0*/  I2F.RP R0, R7 ;  /* 0x0000000700007306 */ /* 0x000e700000209400 */
[----:B0-----:R-:W0:Y:S08]  /*06f0*/  MUFU.RCP R4, R4 ;  /* 0x0000000400047308 */ /* 0x001e300000001000 */
[----:B-1----:R-:W1:Y:S01]  /*0700*/  MUFU.RCP R0, R0 ;  /* 0x0000000000007308 */ /* 0x002e620000001000 */
[----:B0-----:R-:W-:-:S07]  /*0710*/  VIADD R74, R4, 0xffffffe ;  /* 0x0ffffffe044a7836 */ /* 0x001fce0000000000 */
[----:B------:R0:W-:Y:S01]  /*0720*/  F2I.FTZ.U32.TRUNC.NTZ R75, R74 ;  /* 0x0000004a004b7305 */ /* 0x0001e2000021f000 */
[----:B-1----:R-:W-:Y:S01]  /*0730*/  VIADD R3, R0, 0xffffffe ;  /* 0x0ffffffe00037836 */ /* 0x002fe20000000000 */
[----:B------:R-:W-:Y:S01]  /*0740*/  IABS R0, R9 ;  /* 0x0000000900007213 */ /* 0x000fe20000000000 */
[----:B0-----:R-:W-:-:S05]  /*0750*/  IMAD.MOV.U32 R74, RZ, RZ, RZ ;  /* 0x000000ffff4a7224 */ /* 0x001fca00078e00ff */
[----:B------:R-:W0:Y:S01]  /*0760*/  F2I.FTZ.U32.TRUNC.NTZ R3, R3 ;  /* 0x0000000300037305 */ /* 0x000e22000021f000 */
[----:B------:R-:W-:Y:S02]  /*0770*/  IMAD.MOV R0, RZ, RZ, -R0 ;  /* 0x000000ffff007224 */ /* 0x000fe400078e0a00 */
[----:B0-----:R-:W-:-:S04]  /*0780*/  IMAD.MOV R8, RZ, RZ, -R3 ;  /* 0x000000ffff087224 */ /* 0x001fc800078e0a03 */
[----:B------:R-:W-:Y:S01]  /*0790*/  IMAD R5, R8, R7, RZ ;  /* 0x0000000708057224 */ /* 0x000fe200078e02ff */
[----:B------:R-:W-:-:S03]  /*07a0*/  IABS R8, R72 ;  /* 0x0000004800087213 */ /* 0x000fc60000000000 */
[----:B------:R-:W-:Y:S01]  /*07b0*/  IMAD.HI.U32 R2, R3, R5, R2 ;  /* 0x0000000503027227 */ /* 0x000fe200078e0002 */
[----:B------:R-:W-:Y:S01]  /*07c0*/  IABS R5, R10 ;  /* 0x0000000a00057213 */ /* 0x000fe20000000000 */
[----:B------:R-:W0:Y:S04]  /*07d0*/  I2F.RP R3, R8 ;  /* 0x0000000800037306 */ /* 0x000e280000209400 */
[----:B------:R-:W-:-:S04]  /*07e0*/  IMAD.HI.U32 R2, R2, R5, RZ ;  /* 0x0000000502027227 */ /* 0x000fc800078e00ff */
[----:B------:R-:W-:Y:S02]  /*07f0*/  IMAD R0, R2, R0, R5 ;  /* 0x0000000002007224 */ /* 0x000fe400078e0205 */
[----:B------:R-:W1:Y:S01]  /*0800*/  LDS R5, [UR9] ;  /* 0x00000009ff057984 */ /* 0x000e620008000800 */
[----:B------:R-:W-:Y:S02]  /*0810*/  BAR.SYNC.DEFER_BLOCKING 0x0 ;  /* 0x0000000000007b1d */ /* 0x000fe40000010000 */
[----:B------:R-:W-:-:S04]  /*0820*/  ISETP.GT.U32.AND P1, PT, R7, R0, PT ;  /* 0x000000000700720c */ /* 0x000fc80003f24070 */
[----:B0-----:R-:W0:Y:S09]  /*0830*/  MUFU.RCP R3, R3 ;  /* 0x0000000300037308 */ /* 0x001e320000001000 */
[----:B------:R-:W-:Y:S02]  /*0840*/  @!P1 IMAD.IADD R0, R0, 0x1, -R7 ;  /* 0x0000000100009824 */ /* 0x000fe400078e0a07 */
[----:B------:R-:W-:Y:S01]  /*0850*/  @!P1 VIADD R2, R2, 0x1 ;  /* 0x0000000102029836 */ /* 0x000fe20000000000 */
[----:B------:R-:W-:-:S02]  /*0860*/  ISETP.NE.AND P1, PT, R9, RZ, PT ;  /* 0x000000ff0900720c */ /* 0x000fc40003f25270 */
[----:B------:R-:W-:Y:S01]  /*0870*/  ISETP.GE.U32.AND P0, PT, R0, R7, PT ;  /* 0x000000070000720c */ /* 0x000fe20003f06070 */
[----:B------:R-:W-:Y:S01]  /*0880*/  IMAD.MOV R7, RZ, RZ, -R75 ;  /* 0x000000ffff077224 */ /* 0x000fe200078e0a4b */
[----:B------:R-:W-:Y:S01]  /*0890*/  LOP3.LUT R0, R10, R9, RZ, 0x3c, !PT ;  /* 0x000000090a007212 */ /* 0x000fe200078e3cff */
[----:B0-----:R-:W-:-:S03]  /*08a0*/  VIADD R4, R3, 0xffffffe ;  /* 0x0ffffffe03047836 */ /* 0x001fc60000000000 */
[----:B------:R-:W-:Y:S01]  /*08b0*/  ISETP.GE.AND P2, PT, R0, RZ, PT ;  /* 0x000000ff0000720c */ /* 0x000fe20003f46270 */
[----:B------:R-:W-:Y:S01]  /*08c0*/  IMAD.SHL.U32 R0, R11, 0x200000, RZ ;  /* 0x002000000b007824 */ /* 0x000fe200078e00ff */
[----:B------:R-:W0:Y:S04]  /*08d0*/  F2I.FTZ.U32.TRUNC.NTZ R3, R4 ;  /* 0x0000000400037305 */ /* 0x000e28000021f000 */
[----:B------:R-:W-:Y:S01]  /*08e0*/  LOP3.LUT R0, R0, 0x600000, RZ, 0xc0, !PT ;  /* 0x0060000000007812 */ /* 0x000fe200078ec0ff */
[----:B------:R-:W-:-:S03]  /*08f0*/  @P0 VIADD R2, R2, 0x1 ;  /* 0x0000000102020836 */ /* 0x000fc60000000000 */
[----:B------:R-:W-:Y:S02]  /*0900*/  R2UR UR10, R0 ;  /* 0x00000000000a72ca */ /* 0x000fe400000e0000 */
[----:B-1----:R-:W-:Y:S01]  /*0910*/  R2UR UR8, R5 ;  /* 0x00000000050872ca */ /* 0x002fe200000e0000 */
[----:B------:R-:W-:Y:S01]  /*0920*/  @!P2 IMAD.MOV R2, RZ, RZ, -R2 ;  /* 0x000000ffff02a224 */ /* 0x000fe200078e0a02 */
[----:B------:R-:W-:Y:S01]  /*0930*/  @!P1 LOP3.LUT R2, RZ, R9, RZ, 0x33, !PT ;  /* 0x00000009ff029212 */ /* 0x000fe200078e33ff */
[----:B------:R-:W-:Y:S01]  /*0940*/  IMAD R5, R7, R68, RZ ;  /* 0x0000004407057224 */ /* 0x000fe200078e02ff */
[----:B------:R-:W-:Y:S01]  /*0950*/  ISETP.NE.U32.AND P2, PT, R14, RZ, PT ;  /* 0x000000ff0e00720c */ /* 0x000fe20003f45070 */
[----:B0-----:R-:W-:Y:S02]  /*0960*/  IMAD.MOV R13, RZ, RZ, -R3 ;  /* 0x000000ffff0d7224 */ /* 0x001fe400078e0a03 */
[----:B------:R-:W-:Y:S02]  /*0970*/  IMAD.SHL.U32 R0, R2, 0x100, RZ ;  /* 0x0000010002007824 */ /* 0x000fe400078e00ff */
[----:B------:R-:W-:-:S02]  /*0980*/  IMAD.MOV R12, RZ, RZ, -R2 ;  /* 0x000000ffff0c7224 */ /* 0x000fc400078e0a02 */
[----:B------:R-:W-:Y:S01]  /*0990*/  VIADD R15, R0, 0xff ;  /* 0x000000ff000f7836 */ /* 0x000fe20000000000 */
[----:B------:R-:W-:Y:S01]  /*09a0*/  IABS R2, R0 ;  /* 0x0000000000027213 */ /* 0x000fe20000000000 */
[----:B------:R-:W-:-:S03]  /*09b0*/  IMAD.HI.U32 R74, R75, R5, R74 ;  /* 0x000000054b4a7227 */ /* 0x000fc600078e004a */
[----:B------:R0:W-:Y:S01]  /*09c0*/  STL [R1+0xf74], R15 ;  /* 0x000f740f01007387 */ /* 0x0001e20000100800 */
[----:B------:R-:W-:Y:S02]  /*09d0*/  VIADD R11, R0, 0x1 ;  /* 0x00000001000b7836 */ /* 0x000fe40000000000 */
[----:B------:R-:W-:Y:S02]  /*09e0*/  IMAD.MOV.U32 R5, RZ, RZ, R2 ;  /* 0x000000ffff057224 */ /* 0x000fe400078e0002 */
[----:B------:R-:W-:Y:S01]  /*09f0*/  IMAD R12, R9, R12, R10 ;  /* 0x0000000c090c7224 */ /* 0x000fe200078e020a */
[----:B------:R-:W-:Y:S01]  /*0a00*/  IABS R9, R15 ;  /* 0x0000000f00097213 */ /* 0x000fe20000000000 */
[----:B------:R-:W-:Y:S01]  /*0a10*/  IMAD.MOV.U32 R2, RZ, RZ, RZ ;  /* 0x000000ffff027224 */ /* 0x000fe200078e00ff */
[----:B------:R-:W-:Y:S01]  /*0a20*/  IABS R7, R11 ;  /* 0x0000000b00077213 */ /* 0x000fe20000000000 */
[----:B------:R-:W-:Y:S01]  /*0a30*/  IMAD R13, R13, R8, RZ ;  /* 0x000000080d0d7224 */ /* 0x000fe200078e02ff */
[----:B------:R1:W-:Y:S01]  /*0a40*/  STL [R1+0xf78], R11 ;  /* 0x000f780b01007387 */ /* 0x0003e20000100800 */
[----:B------:R-:W-:-:S04]  /*0a50*/  IMAD.HI.U32 R4, R74, R5, RZ ;  /* 0x000000054a047227 */ /* 0x000fc800078e00ff */
[----:B------:R-:W-:-:S04]  /*0a60*/  IMAD.HI.U32 R13, R3, R13, R2 ;  /* 0x0000000d030d7227 */ /* 0x000fc800078e0002 */
[----:B------:R-:W-:-:S04]  /*0a70*/  IMAD.HI.U32 R3, R74, R9, RZ ;  /* 0x000000094a037227 */ /* 0x000fc800078e00ff */
[----:B------:R-:W-:Y:S02]  /*0a80*/  IMAD.MOV R4, RZ, RZ, -R4 ;  /* 0x000000ffff047224 */ /* 0x000fe400078e0a04 */
[----:B0-----:R-:W-:Y:S02]  /*0a90*/  VIADD R15, R0, 0x2 ;  /* 0x00000002000f7836 */ /* 0x001fe40000000000 */
[----:B------:R-:W-:-:S03]  /*0aa0*/  IMAD.HI.U32 R2, R74, R7, RZ ;  /* 0x000000074a027227 */ /* 0x000fc600078e00ff */
[----:B------:R-:W-:Y:S01]  /*0ab0*/  STL [R1+0xf90], R15 ;  /* 0x000f900f01007387 */ /* 0x000fe20000100800 */
[----:B------:R-:W-:Y:S02]  /*0ac0*/  IMAD.MOV R3, RZ, RZ, -R3 ;  /* 0x000000ffff037224 */ /* 0x000fe400078e0a03 */
[----:B------:R-:W-:Y:S01]  /*0ad0*/  IMAD R4, R68, R4, R5 ;  /* 0x0000000444047224 */ /* 0x000fe200078e0205 */
[----:B------:R-:W-:Y:S01]  /*0ae0*/  IABS R5, R15 ;  /* 0x0000000f00057213 */ /* 0x000fe20000000000 */
[C---:B-1----:R-:W-:Y:S02]  /*0af0*/  VIADD R11, R0.reuse, 0x3 ;  /* 0x00000003000b7836 */ /* 0x042fe40000000000 */
[----:B------:R-:W-:Y:S02]  /*0b00*/  VIADD R10, R0, 0x4 ;  /* 0x00000004000a7836 */ /* 0x000fe40000000000 */
[----:B------:R-:W-:Y:S01]  /*0b10*/  IMAD.MOV R2, RZ, RZ, -R2 ;  /* 0x000000ffff027224 */ /* 0x000fe200078e0a02 */
[----:B------:R0:W-:Y:S01]  /*0b20*/  STL [R1+0xf8c], R11 ;  /* 0x000f8c0b01007387 */ /* 0x0001e20000100800 */
[----:B------:R-:W-:-:S02]  /*0b30*/  IMAD.IADD R12, R6, 0x1, R12 ;  /* 0x00000001060c7824 */ /* 0x000fc400078e020c */
[C---:B------:R-:W-:Y:S01]  /*0b40*/  IMAD R6, R68.reuse, R3, R9 ;  /* 0x0000000344067224 */ /* 0x040fe200078e0209 */
[----:B------:R-:W-:Y:S01]  /*0b50*/  IABS R3, R10 ;  /* 0x0000000a00037213 */ /* 0x000fe20000000000 */
[----:B------:R-:W-:Y:S01]  /*0b60*/  IMAD R2, R68, R2, R7 ;  /* 0x0000000244027224 */ /* 0x000fe200078e0207 */
[----:B------:R-:W-:Y:S01]  /*0b70*/  STL [R1+0xf80], R10 ;  /* 0x000f800a01007387 */ /* 0x000fe20000100800 */
[----:B------:R-:W-:Y:S02]  /*0b80*/  IMAD.MOV.U32 R9, RZ, RZ, R5 ;  /* 0x000000ffff097224 */ /* 0x000fe400078e0005 */
[----:B------:R-:W-:Y:S01]  /*0b90*/  IMAD.MOV.U32 R7, RZ, RZ, R3 ;  /* 0x000000ffff077224 */ /* 0x000fe200078e0003 */
[----:B0-----:R-:W-:Y:S01]  /*0ba0*/  IABS R11, R11 ;  /* 0x0000000b000b7213 */ /* 0x001fe20000000000 */
[----:B------:R0:W-:Y:S01]  /*0bb0*/  STL [R1+0x3d8], R6 ;  /* 0x0003d80601007387 */ /* 0x0001e20000100800 */
[C---:B------:R-:W-:Y:S02]  /*0bc0*/  VIADD R5, R0.reuse, 0x5 ;  /* 0x0000000500057836 */ /* 0x040fe40000000000 */
[----:B------:R-:W-:Y:S01]  /*0bd0*/  VIADD R36, R0, 0x8 ;  /* 0x0000000800247836 */ /* 0x000fe20000000000 */
[----:B------:R1:W-:Y:S01]  /*0be0*/  STL [R1+0x34], R2 ;  /* 0x0000340201007387 */ /* 0x0003e20000100800 */
[----:B------:R-:W-:Y:S01]  /*0bf0*/  IMAD.HI.U32 R3, R74, R11, RZ ;  /* 0x0000000b4a037227 */ /* 0x000fe200078e00ff */
[----:B------:R-:W-:-:S02]  /*0c00*/  IABS R15, R5 ;  /* 0x00000005000f7213 */ /* 0x000fc40000000000 */
[----:B------:R2:W-:Y:S01]  /*0c10*/  STL [R1+0xf94], R5 ;  /* 0x000f940501007387 */ /* 0x0005e20000100800 */
[----:B------:R-:W-:Y:S01]  /*0c20*/  IMAD.MOV R3, RZ, RZ, -R3 ;  /* 0x000000ffff037224 */ /* 0x000fe200078e0a03 */
[----:B------:R-:W-:Y:S01]  /*0c30*/  IABS R75, R36 ;  /* 0x00000024004b7213 */ /* 0x000fe20000000000 */
[----:B0-----:R-:W-:Y:S02]  /*0c40*/  VIADD R6, R0, 0x6 ;  /* 0x0000000600067836 */ /* 0x001fe40000000000 */
[----:B------:R-:W-:Y:S02]  /*0c50*/  IMAD R3, R68, R3, R11 ;  /* 0x0000000344037224 */ /* 0x000fe400078e020b */
[----:B-1----:R-:W-:Y:S01]  /*0c60*/  IMAD.HI.U32 R2, R74, R9, RZ ;  /* 0x000000094a027227 */ /* 0x002fe200078e00ff */
[----:B------:R0:W-:Y:S03]  /*0c70*/  STL [R1+0xf98], R6 ;  /* 0x000f980601007387 */ /* 0x0001e60000100800 */
[----:B------:R-:W-:-:S02]  /*0c80*/  IMAD.MOV R2, RZ, RZ, -R2 ;  /* 0x000000ffff027224 */ /* 0x000fc400078e0a02 */
[----:B--2---:R-:W-:-:S04]  /*0c90*/  IMAD.HI.U32 R5, R74, R7, RZ ;  /* 0x000000074a057227 */ /* 0x004fc800078e00ff */
[----:B------:R-:W-:Y:S01]  /*0ca0*/  IMAD R2, R68, R2, R9 ;  /* 0x0000000244027224 */ /* 0x000fe200078e0209 */
[----:B0-----:R-:W-:Y:S01]  /*0cb0*/  IABS R6, R6 ;  /* 0x0000000600067213 */ /* 0x001fe20000000000 */
[----:B------:R-:W-:Y:S02]  /*0cc0*/  IMAD.MOV R5, RZ, RZ, -R5 ;  /* 0x000000ffff057224 */ /* 0x000fe400078e0a05 */
[C---:B------:R-:W-:Y:S01]  /*0cd0*/  VIADD R10, R0.reuse, 0x7 ;  /* 0x00000007000a7836 */ /* 0x040fe20000000000 */
[----:B------:R0:W-:Y:S01]  /*0ce0*/  STL [R1+0xb0], R2 ;  /* 0x0000b00201007387 */ /* 0x0001e20000100800 */
[----:B------:R-:W-:Y:S02]  /*0cf0*/  IMAD.MOV.U32 R9, RZ, RZ, R6 ;  /* 0x000000ffff097224 */ /* 0x000fe400078e0006 */
[C---:B------:R-:W-:Y:S01]  /*0d00*/  VIADD R6, R0.reuse, 0x9 ;  /* 0x0000000900067836 */ /* 0x040fe20000000000 */
[----:B------:R1:W-:Y:S01]  /*0d10*/  STL [R1+0x140], R3 ;  /* 0x0001400301007387 */ /* 0x0003e20000100800 */
[----:B------:R-:W-:-:S02]  /*0d20*/  VIADD R16, R0, 0x1b ;  /* 0x0000001b00107836 */ /* 0x000fc40000000000 */
[----:B0-----:R-:W-:-:S04]  /*0d30*/  IMAD.HI.U32 R2, R74, R15, RZ ;  /* 0x0000000f4a027227 */ /* 0x001fc800078e00ff */
[----:B-1----:R-:W-:Y:S01]  /*0d40*/  IMAD R3, R68, R5, R7 ;  /* 0x0000000544037224 */ /* 0x002fe200078e0207 */
[----:B------:R-:W-:Y:S01]  /*0d50*/  IABS R7, R10 ;  /* 0x0000000a00077213 */ /* 0x000fe20000000000 */
[----:B------:R-:W-:-:S03]  /*0d60*/  IMAD.MOV R2, RZ, RZ, -R2 ;  /* 0x000000ffff027224 */ /* 0x000fc600078e0a02 */
[----:B------:R0:W-:Y:S01]  /*0d70*/  STL [R1+0x238], R3 ;  /* 0x0002380301007387 */ /* 0x0001e20000100800 */
[----:B------:R-:W-:Y:S01]  /*0d80*/  IMAD R5, R68, R2, R15 ;  /* 0x0000000244057224 */ /* 0x000fe200078e020f */
[----:B------:R-:W-:Y:S01]  /*0d90*/  IABS R2, R6 ;  /* 0x0000000600027213 */ /* 0x000fe20000000000 */
[----:B------:R-:W-:Y:S01]  /*0da0*/  VIADD R15, R0, 0xc ;  /* 0x0000000c000f7836 */ /* 0x000fe20000000000 */
[----:B------:R1:W-:Y:S04]  /*0db0*/  STL [R1+0xf9c], R10 ;  /* 0x000f9c0a01007387 */ /* 0x0003e80000100800 */
[----:B------:R-:W-:Y:S01]  /*0dc0*/  STL [R1+0x1178], R36 ;  /* 0x0011782401007387 */ /* 0x000fe20000100800 */
[----:B0-----:R-:W-:-:S03]  /*0dd0*/  IMAD.HI.U32 R3, R74, R9, RZ ;  /* 0x000000094a037227 */ /* 0x001fc600078e00ff */
[----:B------:R-:W-:Y:S01]  /*0de0*/  STL [R1+0xfa0], R6 ;  /* 0x000fa00601007387 */ /* 0x000fe20000100800 */
[----:B------:R-:W-:-:S03]  /*0df0*/  IMAD.MOV R3, RZ, RZ, -R3 ;  /* 0x000000ffff037224 */ /* 0x000fc600078e0a03 */
[----:B------:R0:W-:Y:S01]  /*0e00*/  STL [R1+0x390], R5 ;  /* 0x0003900501007387 */ /* 0x0001e20000100800 */
[----:B-1----:R-:W-:Y:S02]  /*0e10*/  VIADD R10, R0, 0xd ;  /* 0x0000000d000a7836 */ /* 0x002fe40000000000 */
[----:B------:R-:W-:Y:S02]  /*0e20*/  IMAD R3, R68, R3, R9 ;  /* 0x0000000344037224 */ /* 0x000fe400078e0209 */
[----:B------:R-:W-:Y:S02]  /*0e30*/  IMAD.MOV.U32 R9, RZ, RZ, R2 ;  /* 0x000000ffff097224 */ /* 0x000fe400078e0002 */
[----:B------:R-:W-:Y:S01]  /*0e40*/  IMAD.HI.U32 R2, R74, R7, RZ ;  /* 0x000000074a027227 */ /* 0x000fe200078e00ff */
[----:B------:R1:W-:Y:S03]  /*0e50*/  STL [R1+0x3dc], R3 ;  /* 0x0003dc0301007387 */ /* 0x0003e60000100800 */
[----:B0-----:R-:W-:-:S02]  /*0e60*/  VIADD R5, R0, 0xa ;  /* 0x0000000a00057836 */ /* 0x001fc40000000000 */
[----:B------:R-:W-:Y:S02]  /*0e70*/  VIADD R6, R0, 0xb ;  /* 0x0000000b00067836 */ /* 0x000fe40000000000 */
[----:B------:R-:W-:Y:S01]  /*0e80*/  IMAD.MOV R2, RZ, RZ, -R2 ;  /* 0x000000ffff027224 */ /* 0x000fe200078e0a02 */
[----:B------:R0:W-:Y:S01]  /*0e90*/  STL [R1+0xfa4], R5 ;  /* 0x000fa40501007387 */ /* 0x0001e20000100800 */
[----:B------:R-:W-:Y:S01]  /*0ea0*/  IABS R11, R5 ;  /* 0x00000005000b7213 */ /* 0x000fe20000000000 */
[----:B-1----:R-:W-:Y:S02]  /*0eb0*/  IMAD.HI.U32 R3, R74, R75, RZ ;  /* 0x0000004b4a037227 */ /* 0x002fe400078e00ff */
[----:B------:R1:W-:Y:S02]  /*0ec0*/  STL [R1+0xfa8], R6 ;  /* 0x000fa80601007387 */ /* 0x0003e40000100800 */
[----:B------:R-:W-:Y:S02]  /*0ed0*/  IMAD.MOV R3, RZ, RZ, -R3 ;  /* 0x000000ffff037224 */ /* 0x000fe400078e0a03 */
[----:B------:R-:W-:-:S02]  /*0ee0*/  IMAD R2, R68, R2, R7 ;  /* 0x0000000244027224 */ /* 0x000fc400078e0207 */
[----:B0-----:R-:W-:-:S03]  /*0ef0*/  IMAD.HI.U32 R5, R74, R9, RZ ;  /* 0x000000094a057227 */ /* 0x001fc600078e00ff */
[----:B------:R0:W-:Y:S01]  /*0f00*/  STL [R1+0x3e0], R2 ;  /* 0x0003e00201007387 */ /* 0x0001e20000100800 */
[----:B------:R-:W-:Y:S01]  /*0f10*/  IMAD.MOV R5, RZ, RZ, -R5 ;  /* 0x000000ffff057224 */ /* 0x000fe200078e0a05 */
[----:B-1----:R-:W-:Y:S01]  /*0f20*/  IABS R6, R6 ;  /* 0x0000000600067213 */ /* 0x002fe20000000000 */
[C---:B------:R-:W-:Y:S02]  /*0f30*/  IMAD R75, R68.reuse, R3, R75 ;  /* 0x00000003444b7224 */ /* 0x040fe400078e024b */
[----:B------:R-:W-:Y:S01]  /*0f40*/  IMAD R3, R68, R5, R9 ;  /* 0x0000000544037224 */ /* 0x000fe200078e0209 */
[----:B------:R-:W-:Y:S01]  /*0f50*/  IABS R5, R10 ;  /* 0x0000000a00057213 */ /* 0x000fe20000000000 */
[----:B------:R-:W-:Y:S01]  /*0f60*/  IMAD.MOV.U32 R7, RZ, RZ, R6 ;  /* 0x000000ffff077224 */ /* 0x000fe200078e0006 */
[----:B------:R-:W-:Y:S01]  /*0f70*/  IABS R9, R15 ;  /* 0x0000000f00097213 */ /* 0x000fe20000000000 */
[----:B------:R-:W-:Y:S01]  /*0f80*/  VIADD R6, R0, 0xe ;  /* 0x0000000e00067836 */ /* 0x000fe20000000000 */
[----:B------:R1:W-:Y:S01]  /*0f90*/  STL [R1+0x30], R3 ;  /* 0x0000300301007387 */ /* 0x0003e20000100800 */
[----:B0-----:R-:W-:-:S03]  /*0fa0*/  IMAD.HI.U32 R2, R74, R11, RZ ;  /* 0x0000000b4a027227 */ /* 0x001fc600078e00ff */
[----:B------:R-:W-:Y:S01]  /*0fb0*/  STL [R1+0xfac], R15 ;  /* 0x000fac0f01007387 */ /* 0x000fe20000100800 */
[----:B------:R-:W-:-:S03]  /*0fc0*/  IMAD.MOV R2, RZ, RZ, -R2 ;  /* 0x000000ffff027224 */ /* 0x000fc600078e0a02 */
[----:B------:R0:W-:Y:S01]  /*0fd0*/  STL [R1+0xfb0], R10 ;  /* 0x000fb00a01007387 */ /* 0x0001e20000100800 */
[----:B-1----:R-:W-:-:S03]  /*0fe0*/  IMAD.HI.U32 R3, R74, R7, RZ ;  /* 0x000000074a037227 */ /* 0x002fc600078e00ff */
[----:B------:R1:W-:Y:S01]  /*0ff0*/  STL [R1+0xfb4], R6 ;  /* 0x000fb40601007387 */ /* 0x0003e20000100800 */
[----:B------:R-:W-:Y:S02]  /*1000*/  IMAD.MOV R3, RZ, RZ, -R3 ;  /* 0x000000ffff037224 */ /* 0x000fe400078e0a03 */
[C---:B0-----:R-:W-:Y:S01]  /*1010*/  IMAD R10, R68.reuse, R2, R11 ;  /* 0x00000002440a7224 */ /* 0x041fe200078e020b */
[----:B------:R-:W-:Y:S01]  /*1020*/  IABS R2, R6 ;  /* 0x0000000600027213 */ /* 0x000fe20000000000 */
[----:B------:R-:W-:Y:S02]  /*1030*/  IMAD R3, R68, R3, R7 ;  /* 0x0000000344037224 */ /* 0x000fe400078e0207 */
[----:B------:R-:W-:Y:S01]  /*1040*/  IMAD.MOV.U32 R11, RZ, RZ, R5 ;  /* 0x000000ffff0b7224 */ /* 0x000fe200078e0005 */
[----:B------:R-:W-:Y:S01]  /*1050*/  STL [R1+0xb4], R10 ;  /* 0x0000b40a01007387 */ /* 0x000fe20000100800 */
[----:B------:R-:W-:Y:S02]  /*1060*/  IMAD.MOV.U32 R7, RZ, RZ, R2 ;  /* 0x000000ffff077224 */ /* 0x000fe400078e0002 */
[----:B------:R-:W-:Y:S01]  /*1070*/  IMAD.HI.U32 R2, R74, R9, RZ ;  /* 0x000000094a027227 */ /* 0x000fe200078e00ff */
[----:B------:R0:W-:Y:S03]  /*1080*/  STL [R1+0x148], R3 ;  /* 0x0001480301007387 */ /* 0x0001e60000100800 */
[----:B------:R-:W-:-:S02]  /*1090*/  VIADD R5, R0, 0xf ;  /* 0x0000000f00057836 */ /* 0x000fc40000000000 */
[----:B------:R-:W-:Y:S02]  /*10a0*/  IMAD.MOV R2, RZ, RZ, -R2 ;  /* 0x000000ffff027224 */ /* 0x000fe400078e0a02 */
[----:B-1----:R-:W-:Y:S01]  /*10b0*/  VIADD R6, R0, 0x10 ;  /* 0x0000001000067836 */ /* 0x002fe20000000000 */
[----:B------:R1:W-:Y:S01]  /*10c0*/  STL [R1+0xfb8], R5 ;  /* 0x000fb80501007387 */ /* 0x0003e20000100800 */
[----:B------:R-:W-:Y:S01]  /*10d0*/  IABS R15, R5 ;  /* 0x00000005000f7213 */ /* 0x000fe20000000000 */
[----:B0-----:R-:W-:Y:S02]  /*10e0*/  IMAD.HI.U32 R3, R74, R11, RZ ;  /* 0x0000000b4a037227 */ /* 0x001fe400078e00ff */
[----:B------:R0:W-:Y:S02]  /*10f0*/  STL [R1+0xfbc], R6 ;  /* 0x000fbc0601007387 */ /* 0x0001e40000100800 */
[----:B------:R-:W-:Y:S02]  /*1100*/  IMAD.MOV R3, RZ, RZ, -R3 ;  /* 0x000000ffff037224 */ /* 0x000fe400078e0a03 */
[----:B------:R-:W-:-:S02]  /*1110*/  IMAD R2, R68, R2, R9 ;  /* 0x0000000244027224 */ /* 0x000fc400078e0209 */
[----:B-1----:R-:W-:-:S03]  /*1120*/  IMAD.HI.U32 R5, R74, R7, RZ ;  /* 0x000000074a057227 */ /* 0x002fc600078e00ff */
[----:B------:R1:W-:Y:S01]  /*1130*/  STL [R1+0x240], R2 ;  /* 0x0002400201007387 */ /* 0x0003e20000100800 */
[----:B------:R-:W-:Y:S01]  /*1140*/  IMAD R3, R68, R3, R11 ;  /* 0x0000000344037224 */ /* 0x000fe200078e020b */
[----:B0-----:R-:W-:Y:S01]  /*1150*/  IABS R6, R6 ;  /* 0x0000000600067213 */ /* 0x001fe20000000000 */
[----:B------:R-:W-:Y:S02]  /*1160*/  IMAD.MOV R5, RZ, RZ, -R5 ;  /* 0x000000ffff057224 */ /* 0x000fe400078e0a05 */
[C---:B------:R-:W-:Y:S01]  /*1170*/  VIADD R11, R0.reuse, 0x11 ;  /* 0x00000011000b7836 */ /* 0x040fe20000000000 */
[----:B------:R0:W-:Y:S01]  /*1180*/  STL [R1+0x394], R3 ;  /* 0x0003940301007387 */ /* 0x0001e20000100800 */
[----:B------:R-:W-:Y:S02]  /*1190*/  IMAD.MOV.U32 R9, RZ, RZ, R6 ;  /* 0x000000ffff097224 */ /* 0x000fe400078e0006 */
[----:B------:R-:W-:Y:S02]  /*11a0*/  VIADD R6, R0, 0x13 ;  /* 0x0000001300067836 */ /* 0x000fe40000000000 */
[----:B-1----:R-:W-:-:S04]  /*11b0*/  IMAD.HI.U32 R2, R74, R15, RZ ;  /* 0x0000000f4a027227 */ /* 0x002fc800078e00ff */
[----:B------:R-:W-:Y:S02]  /*11c0*/  IMAD.MOV R2, RZ, RZ, -R2 ;  /* 0x000000ffff027224 */ /* 0x000fe400078e0a02 */
[----:B0-----:R-:W-:Y:S01]  /*11d0*/  IMAD R3, R68, R5, R7 ;  /* 0x0000000544037224 */ /* 0x001fe200078e0207 */
[----:B------:R-:W-:Y:S01]  /*11e0*/  IABS R7, R11 ;  /* 0x0000000b00077213 */ /* 0x000fe20000000000 */
[----:B------:R-:W-:Y:S02]  /*11f0*/  VIADD R10, R0, 0x12 ;  /* 0x00000012000a7836 */ /* 0x000fe40000000000 */
[----:B------:R-:W-:Y:S01]  /*1200*/  IMAD R5, R68, R2, R15 ;  /* 0x0000000244057224 */ /* 0x000fe200078e020f */
[----:B------:R0:W-:Y:S01]  /*1210*/  STL [R1+0x3e4], R3 ;  /* 0x0003e40301007387 */ /* 0x0001e20000100800 */
[----:B------:R-:W-:-:S03]  /*1220*/  IABS R2, R6 ;  /* 0x0000000600027213 */ /* 0x000fc60000000000 */
[----:B------:R1:W-:Y:S04]  /*1230*/  STL [R1+0xfc0], R11 ;  /* 0x000fc00b01007387 */ /* 0x0003e80000100800 */
[----:B------:R-:W-:Y:S01]  /*1240*/  STL [R1+0xfc4], R10 ;  /* 0x000fc40a01007387 */ /* 0x000fe20000100800 */
[----:B0-----:R-:W-:-:S03]  /*1250*/  IMAD.HI.U32 R3, R74, R9, RZ ;  /* 0x000000094a037227 */ /* 0x001fc600078e00ff */
[----:B------:R-:W-:Y:S01]  /*1260*/  STL [R1+0xfc8], R6 ;  /* 0x000fc80601007387 */ /* 0x000fe20000100800 */
[----:B------:R-:W-:Y:S01]  /*1270*/  IMAD.MOV R3, RZ, RZ, -R3 ;  /* 0x000000ffff037224 */ /* 0x000fe200078e0a03 */
[----:B-1----:R-:W-:Y:S02]  /*1280*/  IABS R11, R10 ;  /* 0x0000000a000b7213 */ /* 0x002fe40000000000 */
[----:B------:R0:W-:Y:S01]  /*1290*/  STL [R1+0x3e8], R5 ;  /* 0x0003e80501007387 */ /* 0x0001e20000100800 */
[----:B------:R-:W-:Y:S02]  /*12a0*/  IMAD R76, R68, R3, R9 ;  /* 0x00000003444c7224 */ /* 0x000fe400078e0209 */
[----:B------:R-:W-:Y:S02]  /*12b0*/  IMAD.MOV.U32 R9, RZ, RZ, R2 ;  /* 0x000000ffff097224 */ /* 0x000fe400078e0002 */
[----:B------:R-:W-:-:S04]  /*12c0*/  IMAD.HI.U32 R2, R74, R7, RZ ;  /* 0x000000074a027227 */ /* 0x000fc800078e00ff */
[----:B0-----:R-:W-:Y:S02]  /*12d0*/  VIADD R5, R0, 0x14 ;  /* 0x0000001400057836 */ /* 0x001fe40000000000 */
[----:B------:R-:W-:-:S03]  /*12e0*/  IMAD.HI.U32 R3, R74, R11, RZ ;  /* 0x0000000b4a037227 */ /* 0x000fc600078e00ff */
[----:B------:R0:W-:Y:S01]  /*12f0*/  STL [R1+0xfcc], R5 ;  /* 0x000fcc0501007387 */ /* 0x0001e20000100800 */
[----:B------:R-:W-:Y:S01]  /*1300*/  IMAD.MOV R2, RZ, RZ, -R2 ;  /* 0x000000ffff027224 */ /* 0x000fe200078e0a02 */
[----:B------:R-:W-:Y:S01]  /*1310*/  IABS R15, R5 ;  /* 0x00000005000f7213 */ /* 0x000fe20000000000 */
[----:B------:R-:W-:Y:S02]  /*1320*/  IMAD.MOV R3, RZ, RZ, -R3 ;  /* 0x000000ffff037224 */ /* 0x000fe400078e0a03 */
[----:B------:R-:W-:Y:S02]  /*1330*/  VIADD R6, R0, 0x15 ;  /* 0x0000001500067836 */ /* 0x000fe40000000000 */
[C---:B------:R-:W-:Y:S02]  /*1340*/  IMAD R2, R68.reuse, R2, R7 ;  /* 0x0000000244027224 */ /* 0x040fe400078e0207 */
[----:B------:R-:W-:Y:S01]  /*1350*/  IMAD R3, R68, R3, R11 ;  /* 0x0000000344037224 */ /* 0x000fe200078e020b */
[----:B------:R1:W-:Y:S01]  /*1360*/  STL [R1+0xfd0], R6 ;  /* 0x000fd00601007387 */ /* 0x0003e20000100800 */
[----:B0-----:R-:W-:-:S03]  /*1370*/  IMAD.HI.U32 R5, R74, R9, RZ ;  /* 0x000000094a057227 */ /* 0x001fc600078e00ff */
[----:B------:R0:W-:Y:S01]  /*1380*/  STL [R1+0x38], R2 ;  /* 0x0000380201007387 */ /* 0x0001e20000100800 */
[----:B------:R-:W-:Y:S02]  /*1390*/  IMAD.MOV R5, RZ, RZ, -R5 ;  /* 0x000000ffff057224 */ /* 0x000fe400078e0a05 */
[C---:B------:R-:W-:Y:S01]  /*13a0*/  VIADD R11, R0.reuse, 0x16 ;  /* 0x00000016000b7836 */ /* 0x040fe20000000000 */
[----:B------:R2:W-:Y:S01]  /*13b0*/  STL [R1+0xb8], R3 ;  /* 0x0000b80301007387 */ /* 0x0005e20000100800 */
[----:B------:R-:W-:Y:S01]  /*13c0*/  VIADD R10, R0, 0x17 ;  /* 0x00000017000a7836 */ /* 0x000fe20000000000 */
[----:B-1----:R-:W-:Y:S01]  /*13d0*/  IABS R6, R6 ;  /* 0x0000000600067213 */ /* 0x002fe20000000000 */
[----:B0-----:R-:W-:-:S04]  /*13e0*/  IMAD.HI.U32 R2, R74, R15, RZ ;  /* 0x0000000f4a027227 */ /* 0x001fc800078e00ff */
[----:B--2---:R-:W-:Y:S01]  /*13f0*/  IMAD R3, R68, R5, R9 ;  /* 0x0000000544037224 */ /* 0x004fe200078e0209 */
[----:B------:R-:W-:Y:S01]  /*1400*/  IABS R9, R11 ;  /* 0x0000000b00097213 */ /* 0x000fe20000000000 */
[----:B------:R-:W-:Y:S02]  /*1410*/  IMAD.MOV.U32 R7, RZ, RZ, R6 ;  /* 0x000000ffff077224 */ /* 0x000fe400078e0006 */
[----:B------:R-:W-:Y:S01]  /*1420*/  IMAD.MOV R2, RZ, RZ, -R2 ;  /* 0x000000ffff027224 */ /* 0x000fe200078e0a02 */
[----:B------:R0:W-:Y:S01]  /*1430*/  STL [R1+0x14c], R3 ;  /* 0x00014c0301007387 */ /* 0x0001e20000100800 */
[----:B------:R-:W-:Y:S02]  /*1440*/  VIADD R6, R0, 0x18 ;  /* 0x0000001800067836 */ /* 0x000fe40000000000 */
[----:B------:R-:W-:Y:S01]  /*1450*/  IMAD R2, R68, R2, R15 ;  /* 0x0000000244027224 */ /* 0x000fe200078e020f */
[----:B------:R1:W-:Y:S01]  /*1460*/  STL [R1+0xfd4], R11 ;  /* 0x000fd40b01007387 */ /* 0x0003e20000100800 */
[C---:B------:R-:W-:Y:S01]  /*1470*/  VIADD R5, R0.reuse, 0x19 ;  /* 0x0000001900057836 */ /* 0x040fe20000000000 */
[----:B------:R-:W-:Y:S01]  /*1480*/  IABS R77, R6 ;  /* 0x00000006004d7213 */ /* 0x000fe20000000000 */
[----:B------:R-:W-:Y:S01]  /*1490*/  VIADD R15, R0, 0x1c ;  /* 0x0000001c000f7836 */ /* 0x000fe20000000000 */
[----:B------:R2:W-:Y:S01]  /*14a0*/  STL [R1+0xfd8], R10 ;  /* 0x000fd80a01007387 */ /* 0x0005e20000100800 */
[----:B0-----:R-:W-:-:S03]  /*14b0*/  IMAD.HI.U32 R3, R74, R7, RZ ;  /* 0x000000074a037227 */ /* 0x001fc600078e00ff */
[----:B------:R0:W-:Y:S01]  /*14c0*/  STL [R1+0xfdc], R6 ;  /* 0x000fdc0601007387 */ /* 0x0001e20000100800 */
[----:B------:R-:W-:Y:S01]  /*14d0*/  IMAD.MOV R3, RZ, RZ, -R3 ;  /* 0x000000ffff037224 */ /* 0x000fe200078e0a03 */
[----:B-1----:R-:W-:Y:S02]  /*14e0*/  IABS R11, R10 ;  /* 0x0000000a000b7213 */ /* 0x002fe40000000000 */
[----:B------:R1:W-:Y:S01]  /*14f0*/  STL [R1+0x250], R2 ;  /* 0x0002500201007387 */ /* 0x0003e20000100800 */
[C---:B--2---:R-:W-:Y:S02]  /*1500*/  VIADD R10, R0.reuse, 0x1d ;  /* 0x0000001d000a7836 */ /* 0x044fe40000000000 */
[----:B0-----:R-:W-:Y:S02]  /*1510*/  VIADD R6, R0, 0x1a ;  /* 0x0000001a00067836 */ /* 0x001fe40000000000 */
[----:B-1----:R-:W-:Y:S01]  /*1520*/  IMAD R2, R68, R3, R7 ;  /* 0x0000000344027224 */ /* 0x002fe200078e0207 */
[----:B------:R-:W-:Y:S01]  /*1530*/  IABS R7, R5 ;  /* 0x0000000500077213 */ /* 0x000fe20000000000 */
[----:B------:R-:W-:-:S03]  /*1540*/  IMAD.HI.U32 R3, R74, R11, RZ ;  /* 0x0000000b4a037227 */ /* 0x000fc600078e00ff */
[----:B------:R0:W-:Y:S01]  /*1550*/  STL [R1+0x39c], R2 ;  /* 0x00039c0201007387 */ /* 0x0001e20000100800 */
[----:B------:R-:W-:-:S03]  /*1560*/  IMAD.MOV R3, RZ, RZ, -R3 ;  /* 0x000000ffff037224 */ /* 0x000fc600078e0a03 */
[----:B------:R1:W-:Y:S01]  /*1570*/  STL [R1+0xfe0], R5 ;  /* 0x000fe00501007387 */ /* 0x0003e20000100800 */
[----:B------:R-:W-:Y:S01]  /*1580*/  IMAD R3, R68, R3, R11 ;  /* 0x0000000344037224 */ /* 0x000fe200078e020b */
[----:B------:R-:W-:Y:S02]  /*1590*/  IABS R11, R15 ;  /* 0x0000000f000b7213 */ /* 0x000fe40000000000 */
[----:B------:R2:W-:Y:S01]  /*15a0*/  STL [R1+0xfe4], R6 ;  /* 0x000fe40601007387 */ /* 0x0005e20000100800 */
[----:B0-----:R-:W-:-:S04]  /*15b0*/  IMAD.HI.U32 R2, R74, R9, RZ ;  /* 0x000000094a027227 */ /* 0x001fc800078e00ff */
[----:B------:R-:W-:Y:S02]  /*15c0*/  IMAD.MOV R2, RZ, RZ, -R2 ;  /* 0x000000ffff027224 */ /* 0x000fe400078e0a02 */
[----:B-1----:R-:W-:Y:S01]  /*15d0*/  IMAD.HI.U32 R5, R74, R77, RZ ;  /* 0x0000004d4a057227 */ /* 0x002fe200078e00ff */
[----:B--2---:R-:W-:-:S03]  /*15e0*/  IABS R6, R6 ;  /* 0x0000000600067213 */ /* 0x004fc60000000000 */
[C---:B------:R-:W-:Y:S02]  /*15f0*/  IMAD R2, R68.reuse, R2, R9 ;  /* 0x0000000244027224 */ /* 0x040fe400078e0209 */
[----:B------:R-:W-:Y:S02]  /*1600*/  IMAD.MOV R5, RZ, RZ, -R5 ;  /* 0x000000ffff057224 */ /* 0x000fe400078e0a05 */
[----:B------:R-:W-:Y:S01]  /*1610*/  IMAD.MOV.U32 R9, RZ, RZ, R6 ;  /* 0x000000ffff097224 */ /* 0x000fe200078e0006 */
[----:B------:R0:W-:Y:S01]  /*1620*/  STL [R1+0x3ec], R2 ;  /* 0x0003ec0201007387 */ /* 0x0001e20000100800 */
[----:B------:R-:W-:Y:S01]  /*1630*/  IMAD R77, R68, R5, R77 ;  /* 0x00000005444d7224 */ /* 0x000fe200078e024d */
[----:B------:R-:W-:Y:S02]  /*1640*/  IABS R5, R16 ;  /* 0x0000001000057213 */ /* 0x000fe40000000000 */
[----:B------:R1:W-:Y:S04]  /*1650*/  STL [R1+0x3f0], R3 ;  /* 0x0003f00301007387 */ /* 0x0003e80000100800 */
[----:B------:R-:W-:Y:S01]  /*1660*/  STL [R1+0xfe8], R16 ;  /* 0x000fe81001007387 */ /* 0x000fe20000100800 */
[----:B0-----:R-:W-:-:S03]  /*1670*/  IMAD.HI.U32 R2, R74, R7, RZ ;  /* 0x000000074a027227 */ /* 0x001fc600078e00ff */
[----:B------:R-:W-:Y:S01]  /*1680*/  STL [R1+0xfec], R15 ;  /* 0x000fec0f01007387 */ /* 0x000fe20000100800 */
[----:B-1----:R-:W-:-:S03]  /*1690*/  IMAD.HI.U32 R3, R74, R9, RZ ;  /* 0x000000094a037227 */ /* 0x002fc600078e00ff */
[----:B------:R-:W-:Y:S01]  /*16a0*/  STL [R1+0xff0], R10 ;  /* 0x000ff00a01007387 */ /* 0x000fe20000100800 */
[----:B------:R-:W-:Y:S02]  /*16b0*/  IMAD.MOV R2, RZ, RZ, -R2 ;  /* 0x000000ffff027224 */ /* 0x000fe400078e0a02 */
[----:B------:R-:W-:Y:S02]  /*16c0*/  IMAD.MOV R3, RZ, RZ, -R3 ;  /* 0x000000ffff037224 */ /* 0x000fe400078e0a03 */
[C---:B------:R-:W-:Y:S01]  /*16d0*/  IMAD R6, R68.reuse, R2, R7 ;  /* 0x0000000244067224 */ /* 0x040fe200078e0207 */
[----:B------:R-:W-:Y:S01]  /*16e0*/  IABS R2, R10 ;  /* 0x0000000a00027213 */ /* 0x000fe20000000000 */
[----:B------:R-:W-:Y:S02]  /*16f0*/  IMAD R3, R68, R3, R9 ;  /* 0x0000000344037224 */ /* 0x000fe400078e0209 */
[----:B------:R-:W-:Y:S01]  /*1700*/  IMAD.MOV.U32 R7, RZ, RZ, R5 ;  /* 0x000000ffff077224 */ /* 0x000fe200078e0005 */
[----:B------:R0:W-:Y:S01]  /*1710*/  STL [R1+0x3c], R6 ;  /* 0x00003c0601007387 */ /* 0x0001e20000100800 */
[----:B------:R-:W-:-:S02]  /*1720*/  IMAD.MOV.U32 R9, RZ, RZ, R2 ;  /* 0x000000ffff097224 */ /* 0x000fc400078e0002 */
[----:B------:R-:W-:Y:S01]  /*1730*/  IMAD.HI.U32 R2, R74, R7, RZ ;  /* 0x000000074a027227 */ /* 0x000fe200078e00ff */
[----:B------:R1:W-:Y:S03]  /*1740*/  STL [R1+0xbc], R3 ;  /* 0x0000bc0301007387 */ /* 0x0003e60000100800 */
[C---:B------:R-:W-:Y:S02]  /*1750*/  VIADD R5, R0.reuse, 0x1e ;  /* 0x0000001e00057836 */ /* 0x040fe40000000000 */
[----:B------:R-:W-:Y:S02]  /*1760*/  IMAD.MOV R2, RZ, RZ, -R2 ;  /* 0x000000ffff027224 */ /* 0x000fe400078e0a02 */
[----:B0-----:R-:W-:Y:S01]  /*1770*/  VIADD R6, R0, 0x1f ;  /* 0x0000001f00067836 */ /* 0x001fe20000000000 */
[----:B------:R0:W-:Y:S01]  /*1780*/  STL [R1+0xff8], R5 ;  /* 0x000ff80501007387 */ /* 0x0001e20000100800 */
[----:B------:R-:W-:Y:S01]  /*1790*/  IABS R15, R5 ;  /* 0x00000005000f7213 */ /* 0x000fe20000000000 */
[----:B-1----:R-:W-:-:S02]  /*17a0*/  IMAD.HI.U32 R3, R74, R11, RZ ;  /* 0x0000000b4a037227 */ /* 0x002fc400078e00ff */
[----:B------:R1:W-:Y:S02]  /*17b0*/  STL [R1+0xffc], R6 ;  /* 0x000ffc0601007387 */ /* 0x0003e40000100800 */
[----:B------:R-:W-:Y:S02]  /*17c0*/  IMAD.MOV R3, RZ, RZ, -R3 ;  /* 0x000000ffff037224 */ /* 0x000fe400078e0a03 */
[----:B------:R-:W-:Y:S02]  /*17d0*/  IMAD R2, R68, R2, R7 ;  /* 0x0000000244027224 */ /* 0x000fe400078e0207 */
[----:B0-----:R-:W-:-:S03]  /*17e0*/  IMAD.HI.U32 R5, R74, R9, RZ ;  /* 0x000000094a057227 */ /* 0x001fc600078e00ff */
[----:B------:R0:W-:Y:S01]  /*17f0*/  STL [R1+0x150], R2 ;  /* 0x0001500201007387 */ /* 0x0001e20000100800 */
[----:B------:R-:W-:Y:S01]  /*1800*/  IMAD R3, R68, R3, R11 ;  /* 0x0000000344037224 */ /* 0x000fe200078e020b */
[----:B-1----:R-:W-:Y:S01]  /*1810*/  IABS R6, R6 ;  /* 0x0000000600067213 */ /* 0x002fe20000000000 */
[----:B------:R-:W-:Y:S02]  /*1820*/  IMAD.MOV R5, RZ, RZ, -R5 ;  /* 0x000000ffff057224 */ /* 0x000fe400078e0a05 */
[C---:B------:R-:W-:Y:S01]  /*1830*/  VIADD R10, R0.reuse, 0x20 ;  /* 0x00000020000a7836 */ /* 0x040fe20000000000 */
[----:B------:R1:W-:Y:S01]  /*1840*/  STL [R1+0x264], R3 ;  /* 0x0002640301007387 */ /* 0x0003e20000100800 */
[----:B------:R-:W-:Y:S02]  /*1850*/  IMAD.MOV.U32 R11, RZ, RZ, R6 ;  /* 0x000000ffff0b7224 */ /* 0x000fe400078e0006 */
[----:B------:R-:W-:Y:S01]  /*1860*/  VIADD R7, R0, 0x21 ;  /* 0x0000002100077836 */ /* 0x000fe20000000000 */
[----:B------:R-:W-:Y:S01]  /*1870*/  IABS R79, R10 ;  /* 0x0000000a004f7213 */ /* 0x000fe20000000000 */
[----:B0-----:R-:W-:-:S04]  /*1880*/  IMAD.HI.U32 R2, R74, R15, RZ ;  /* 0x0000000f4a027227 */ /* 0x001fc800078e00ff */
[----:B------:R-:W-:Y:S02]  /*1890*/  IMAD.MOV R2, RZ, RZ, -R2 ;  /* 0x000000ffff027224 */ /* 0x000fe400078e0a02 */
[----:B-1----:R-:W-:Y:S02]  /*18a0*/  IMAD R3, R68, R5, R9 ;  /* 0x0000000544037224 */ /* 0x002fe400078e0209 */
[----:B------:R-:W-:Y:S02]  /*18b0*/  VIADD R6, R0, 0x22 ;  /* 0x0000002200067836 */ /* 0x000fe40000000000 */
[----:B------:R-:W-:Y:S01]  /*18c0*/  IMAD R5, R68, R2, R15 ;  /* 0x0000000244057224 */ /* 0x000fe200078e020f */
[----:B------:R0:W-:Y:S01]  /*18d0*/  STL [R1+0x3a0], R3 ;  /* 0x0003a00301007387 */ /* 0x0001e20000100800 */
[----:B------:R-:W-:Y:S01]  /*18e0*/  VIADD R15, R0, 0x24 ;  /* 0x00000024000f7836 */ /* 0x000fe20000000000 */
[----:B------:R-:W-:Y:S02]  /*18f0*/  IABS R2, R6 ;  /* 0x0000000600027213 */ /* 0x000fe40000000000 */
[----:B------:R-:W-:Y:S04]  /*1900*/  STL [R1+0x1000], R10 ;  /* 0x0010000a01007387 */ /* 0x000fe80000100800 */
[----:B------:R1:W-:Y:S01]  /*1910*/  STL [R1+0x1004], R7 ;  /* 0x0010040701007387 */ /* 0x0003e20000100800 */
[----:B0-----:R-:W-:-:S03]  /*1920*/  IMAD.HI.U32 R3, R74, R11, RZ ;  /* 0x0000000b4a037227 */ /* 0x001fc600078e00ff */
[----:B------:R0:W-:Y:S01]  /*1930*/  STL [R1+0x100c], R6 ;  /* 0x00100c0601007387 */ /* 0x0001e20000100800 */
[----:B------:R-:W-:-:S03]  /*1940*/  IMAD.MOV R3, RZ, RZ, -R3 ;  /* 0x000000ffff037224 */ /* 0x000fc600078e0a03 */
[----:B------:R2:W-:Y:S01]  /*1950*/  STL [R1+0x3f4], R5 ;  /* 0x0003f40501007387 */ /* 0x0005e20000100800 */
[----:B-1----:R-:W-:Y:S01]  /*1960*/  IABS R7, R7 ;  /* 0x0000000700077213 */ /* 0x002fe20000000000 */
[----:B0-----:R-:W-:Y:S02]  /*1970*/  VIADD R6, R0, 0x23 ;  /* 0x0000002300067836 */ /* 0x001fe40000000000 */
[----:B--2---:R-:W-:-:S03]  /*1980*/  IMAD R5, R68, R3, R11 ;  /* 0x0000000344057224 */ /* 0x004fc600078e020b */
[----:B------:R-:W-:Y:S01]  /*1990*/  IABS R10, R6 ;  /* 0x00000006000a7213 */ /* 0x000fe20000000000 */
[----:B------:R-:W-:Y:S01]  /*19a0*/  IMAD.MOV.U32 R3, RZ, RZ, R2 ;  /* 0x000000ffff037224 */ /* 0x000fe200078e0002 */
[----:B------:R-:W-:Y:S01]  /*19b0*/  IABS R11, R15 ;  /* 0x0000000f000b7213 */ /* 0x000fe20000000000 */
[----:B------:R-:W-:Y:S01]  /*19c0*/  IMAD.HI.U32 R2, R74, R79, RZ ;  /* 0x0000004f4a027227 */ /* 0x000fe200078e00ff */
[----:B------:R0:W-:Y:S03]  /*19d0*/  STL [R1+0x3f8], R5 ;  /* 0x0003f80501007387 */ /* 0x0001e60000100800 */
[----:B------:R-:W-:Y:S01]  /*19e0*/  IMAD.MOV R2, RZ, RZ, -R2 ;  /* 0x000000ffff027224 */ /* 0x000fe200078e0a02 */
[----:B------:R1:W-:Y:S03]  /*19f0*/  STL [R1+0x1014], R6 ;  /* 0x0010140601007387 */ /* 0x0003e60000100800 */
[----:B------:R-:W-:Y:S01]  /*1a00*/  IMAD R79, R68, R2, R79 ;  /* 0x00000002444f7224 */ /* 0x000fe200078e024f */
[----:B------:R-:W-:Y:S01]  /*1a10*/  STL [R1+0x1018], R15 ;  /* 0x0010180f01007387 */ /* 0x000fe20000100800 */
[----:B0-----:R-:W-:-:S04]  /*1a20*/  IMAD.HI.U32 R5, R74, R7, RZ ;  /* 0x000000074a057227 */ /* 0x001fc800078e00ff */
[----:B-1----:R-:W-:-:S04]  /*1a30*/  IMAD.HI.U32 R6, R74, R3, RZ ;  /* 0x000000034a067227 */ /* 0x002fc800078e00ff */
[----:B------:R-:W-:Y:S02]  /*1a40*/  IMAD.MOV R9, RZ, RZ, -R5 ;  /* 0x000000ffff097224 */ /* 0x000fe400078e0a05 */
[----:B------:R-:W-:Y:S02]  /*1a50*/  IMAD.MOV.U32 R5, RZ, RZ, R10 ;  /* 0x000000ffff057224 */ /* 0x000fe400078e000a */
[----:B------:R-:W-:Y:S02]  /*1a60*/  IMAD.MOV R6, RZ, RZ, -R6 ;  /* 0x000000ffff067224 */ /* 0x000fe400078e0a06 */
[----:B------:R-:W-:Y:S02]  /*1a70*/  IMAD R9, R68, R9, R7 ;  /* 0x0000000944097224 */ /* 0x000fe400078e0207 */
[----:B------:R-:W-:Y:S02]  /*1a80*/  IMAD.MOV.U32 R7, RZ, RZ, R11 ;  /* 0x000000ffff077224 */ /* 0x000fe400078e000b */
[----:B------:R-:W-:Y:S01]  /*1a90*/  IMAD.HI.U32 R2, R74, R5, RZ ;  /* 0x000000054a027227 */ /* 0x000fe200078e00ff */
[----:B------:R0:W-:Y:S03]  /*1aa0*/  STL [R1+0x40], R9 ;  /* 0x0000400901007387 */ /* 0x0001e60000100800 */
[----:B------:R-:W-:-:S02]  /*1ab0*/  IMAD R3, R68, R6, R3 ;  /* 0x0000000644037224 */ /* 0x000fc400078e0203 */
[----:B------:R-:W-:-:S03]  /*1ac0*/  IMAD.HI.U32 R6, R74, R7, RZ ;  /* 0x000000074a067227 */ /* 0x000fc600078e00ff */
[----:B------:R1:W-:Y:S01]  /*1ad0*/  STL [R1+0xc0], R3 ;  /* 0x0000c00301007387 */ /* 0x0003e20000100800 */
[----:B------:R-:W-:Y:S02]  /*1ae0*/  IMAD.MOV R10, RZ, RZ, -R2 ;  /* 0x000000ffff0a7224 */ /* 0x000fe400078e0a02 */
[C---:B0-----:R-:W-:Y:S02]  /*1af0*/  VIADD R9, R0.reuse, 0x25 ;  /* 0x0000002500097836 */ /* 0x041fe40000000000 */
[C---:B------:R-:W-:Y:S02]  /*1b00*/  VIADD R15, R0.reuse, 0x26 ;  /* 0x00000026000f7836 */ /* 0x040fe40000000000 */
[----:B------:R-:W-:Y:S01]  /*1b10*/  VIADD R11, R0, 0x27 ;  /* 0x00000027000b7836 */ /* 0x000fe20000000000 */
[----:B------:R0:W-:Y:S01]  /*1b20*/  STL [R1+0x1020], R9 ;  /* 0x0010200901007387 */ /* 0x0001e20000100800 */
[----:B------:R-:W-:Y:S01]  /*1b30*/  IMAD.MOV R2, RZ, RZ, -R6 ;  /* 0x000000ffff027224 */ /* 0x000fe200078e0a06 */
[----:B-1----:R-:W-:Y:S01]  /*1b40*/  IABS R3, R15 ;  /* 0x0000000f00037213 */ /* 0x002fe20000000000 */
[C---:B------:R-:W-:Y:S01]  /*1b50*/  IMAD R6, R68.reuse, R10, R5 ;  /* 0x0000000a44067224 */ /* 0x040fe200078e0205 */
[----:B------:R1:W-:Y:S01]  /*1b60*/  STL [R1+0x1024], R15 ;  /* 0x0010240f01007387 */ /* 0x0003e20000100800 */
[----:B------:R-:W-:Y:S01]  /*1b70*/  IMAD R2, R68, R2, R7 ;  /* 0x0000000244027224 */ /* 0x000fe200078e0207 */
[----:B------:R-:W-:Y:S01]  /*1b80*/  IABS R5, R11 ;  /* 0x0000000b00057213 */ /* 0x000fe20000000000 */
[----:B------:R-:W-:Y:S01]  /*1b90*/  IMAD.HI.U32 R7, R74, R3, RZ ;  /* 0x000000034a077227 */ /* 0x000fe200078e00ff */
[----:B------:R-:W-:Y:S01]  /*1ba0*/  STL [R1+0x1030], R11 ;  /* 0x0010300b01007387 */ /* 0x000fe20000100800 */
[----:B0-----:R-:W-:-:S02]  /*1bb0*/  IABS R9, R9 ;  /* 0x0000000900097213 */ /* 0x001fc40000000000 */
[----:B------:R-:W-:Y:S01]  /*1bc0*/  IMAD.MOV R7, RZ, RZ, -R7 ;  /* 0x000000ffff077224 */ /* 0x000fe200078e0a07 */
[----:B------:R0:W-:Y:S01]  /*1bd0*/  STL [R1+0x158], R6 ;  /* 0x0001580601007387 */ /* 0x0001e20000100800 */
[----:B-1----:R-:W-:-:S03]  /*1be0*/  VIADD R15, R0, 0x2e ;  /* 0x0000002e000f7836 */ /* 0x002fc60000000000 */
[----:B------:R1:W-:Y:S01]  /*1bf0*/  STL [R1+0x26c], R2 ;  /* 0x00026c0201007387 */ /* 0x0003e20000100800 */
[----:B------:R-:W-:-:S04]  /*1c00*/  IMAD.HI.U32 R10, R74, R9, RZ ;  /* 0x000000094a0a7227 */ /* 0x000fc800078e00ff */
[----:B------:R-:W-:Y:S02]  /*1c10*/  IMAD.MOV R10, RZ, RZ, -R10 ;  /* 0x000000ffff0a7224 */ /* 0x000fe400078e0a0a */
[C---:B0-----:R-:W-:Y:S02]  /*1c20*/  VIADD R6, R0.reuse, 0x28 ;  /* 0x0000002800067836 */ /* 0x041fe40000000000 */
[----:B------:R-:W-:Y:S02]  /*1c30*/  VIADD R11, R0, 0x29 ;  /* 0x00000029000b7836 */ /* 0x000fe40000000000 */
[C---:B------:R-:W-:Y:S01]  /*1c40*/  IMAD R9, R68.reuse, R10, R9 ;  /* 0x0000000a44097224 */ /* 0x040fe200078e0209 */
[----:B------:R0:W-:Y:S01]  /*1c50*/  STL [R1+0x109c], R6 ;  /* 0x00109c0601007387 */ /* 0x0001e20000100800 */
[----:B------:R-:W-:Y:S01]  /*1c60*/  IABS R78, R6 ;  /* 0x00000006004e7213 */ /* 0x000fe20000000000 */
[----:B------:R-:W-:Y:S01]  /*1c70*/  IMAD R7, R68, R7, R3 ;  /* 0x0000000744077224 */ /* 0x000fe200078e0203 */
[----:B-1----:R-:W-:Y:S01]  /*1c80*/  IABS R2, R11 ;  /* 0x0000000b00027213 */ /* 0x002fe20000000000 */
[----:B------:R-:W-:Y:S01]  /*1c90*/  STL [R1+0x10f0], R11 ;  /* 0x0010f00b01007387 */ /* 0x000fe20000100800 */
[----:B------:R-:W-:-:S02]  /*1ca0*/  VIADD R10, R0, 0x2a ;  /* 0x0000002a000a7836 */ /* 0x000fc40000000000 */
[C---:B------:R-:W-:Y:S01]  /*1cb0*/  IMAD.HI.U32 R3, R74.reuse, R78, RZ ;  /* 0x0000004e4a037227 */ /* 0x040fe200078e00ff */
[----:B------:R1:W-:Y:S03]  /*1cc0*/  STL [R1+0x3a4], R9 ;  /* 0x0003a40901007387 */ /* 0x0003e60000100800 */
[----:B0-----:R-:W-:Y:S01]  /*1cd0*/  IMAD.HI.U32 R6, R74, R5, RZ ;  /* 0x000000054a067227 */ /* 0x001fe200078e00ff */
[----:B------:R0:W-:Y:S03]  /*1ce0*/  STL [R1+0x3fc], R7 ;  /* 0x0003fc0701007387 */ /* 0x0001e60000100800 */
[----:B------:R-:W-:Y:S02]  /*1cf0*/  IMAD.MOV R6, RZ, RZ, -R6 ;  /* 0x000000ffff067224 */ /* 0x000fe400078e0a06 */
[----:B------:R-:W-:-:S02]  /*1d00*/  IMAD.MOV R3, RZ, RZ, -R3 ;  /* 0x000000ffff037224 */ /* 0x000fc400078e0a03 */
[----:B------:R-:W-:Y:S02]  /*1d10*/  IMAD R5, R68, R6, R5 ;  /* 0x0000000644057224 */ /* 0x000fe400078e0205 */
[C---:B-1----:R-:W-:Y:S02]  /*1d20*/  VIADD R9, R0.reuse, 0x2b ;  /* 0x0000002b00097836 */ /* 0x042fe40000000000 */
[----:B0-----:R-:W-:Y:S01]  /*1d30*/  VIADD R7, R0, 0x2c ;  /* 0x0000002c00077836 */ /* 0x001fe20000000000 */
[----:B------:R0:W-:Y:S01]  /*1d40*/  STL [R1+0x400], R5 ;  /* 0x0004000501007387 */ /* 0x0001e20000100800 */
[----:B------:R-:W-:Y:S01]  /*1d50*/  IMAD R78, R68, R3, R78 ;  /* 0x00000003444e7224 */ /* 0x000fe200078e024e */
[----:B------:R-:W-:Y:S02]  /*1d60*/  IABS R6, R9 ;  /* 0x0000000900067213 */ /* 0x000fe40000000000 */
[----:B------:R1:W-:Y:S01]  /*1d70*/  STL [R1+0x1034], R10 ;  /* 0x0010340a01007387 */ /* 0x0003e20000100800 */
[----:B------:R-:W-:-:S03]  /*1d80*/  IABS R3, R7 ;  /* 0x0000000700037213 */ /* 0x000fc60000000000 */
[----:B------:R-:W-:Y:S01]  /*1d90*/  STL [R1+0x10ec], R9 ;  /* 0x0010ec0901007387 */ /* 0x000fe20000100800 */
[----:B0-----:R-:W-:-:S03]  /*1da0*/  IMAD.HI.U32 R5, R74, R2, RZ ;  /* 0x000000024a057227 */ /* 0x001fc600078e00ff */
[----:B------:R0:W-:Y:S01]  /*1db0*/  STL [R1+0x10e8], R7 ;  /* 0x0010e80701007387 */ /* 0x0001e20000100800 */
[----:B------:R-:W-:Y:S01]  /*1dc0*/  IMAD.MOV R5, RZ, RZ, -R5 ;  /* 0x000000ffff057224 */ /* 0x000fe200078e0a05 */
[----:B-1----:R-:W-:-:S03]  /*1dd0*/  IABS R10, R10 ;  /* 0x0000000a000a7213 */ /* 0x002fc60000000000 */
[----:B------:R-:W-:Y:S02]  /*1de0*/  IMAD R2, R68, R5, R2 ;  /* 0x0000000544027224 */ /* 0x000fe400078e0202 */
[----:B------:R-:W-:-:S03]  /*1df0*/  IMAD.HI.U32 R11, R74, R10, RZ ;  /* 0x0000000a4a0b7227 */ /* 0x000fc600078e00ff */
[----:B------:R1:W-:Y:S01]  /*1e00*/  STL [R1+0x44], R2 ;  /* 0x0000440201007387 */ /* 0x0003e20000100800 */
[----:B0-----:R-:W-:Y:S02]  /*1e10*/  VIADD R7, R0, 0x2d ;  /* 0x0000002d00077836 */ /* 0x001fe40000000000 */
[----:B------:R-:W-:-:S03]  /*1e20*/  IMAD.HI.U32 R9, R74, R6, RZ ;  /* 0x000000064a097227 */ /* 0x000fc600078e00ff */
[----:B------:R0:W-:Y:S01]  /*1e30*/  STL [R1+0x1098], R7 ;  /* 0x0010980701007387 */ /* 0x0001e20000100800 */
[----:B------:R-:W-:Y:S01]  /*1e40*/  IABS R5, R7 ;  /* 0x0000000700057213 */ /* 0x000fe20000000000 */
[----:B------:R-:W-:Y:S02]  /*1e50*/  IMAD.MOV R11, RZ, RZ, -R11 ;  /* 0x000000ffff0b7224 */ /* 0x000fe400078e0a0b */
[----:B------:R-:W-:Y:S01]  /*1e60*/  IMAD.MOV R9, RZ, RZ, -R9 ;  /* 0x000000ffff097224 */ /* 0x000fe200078e0a09 */
[----:B-1----:R-:W-:Y:S01]  /*1e70*/  IABS R2, R15 ;  /* 0x0000000f00027213 */ /* 0x002fe20000000000 */
[C---:B------:R-:W-:Y:S01]  /*1e80*/  IMAD R10, R68.reuse, R11, R10 ;  /* 0x0000000b440a7224 */ /* 0x040fe200078e020a */
[----:B------:R-:W-:Y:S01]  /*1e90*/  STL [R1+0x1120], R15 ;  /* 0x0011200f01007387 */ /* 0x000fe20000100800 */
[----:B------:R-:W-:Y:S02]  /*1ea0*/  IMAD R9, R68, R9, R6 ;  /* 0x0000000944097224 */ /* 0x000fe400078e0206 */
[C---:B0-----:R-:W-:Y:S01]  /*1eb0*/  IMAD.HI.U32 R7, R74.reuse, R3, RZ ;  /* 0x000000034a077227 */ /* 0x041fe200078e00ff */
[----:B------:R-:W-:Y:S03]  /*1ec0*/  STL [R1+0xc4], R10 ;  /* 0x0000c40a01007387 */ /* 0x000fe60000100800 */
[----:B------:R-:W-:Y:S01]  /*1ed0*/  IMAD.MOV R7, RZ, RZ, -R7 ;  /* 0x000000ffff077224 */ /* 0x000fe200078e0a07 */
[----:B------:R0:W-:Y:S01]  /*1ee0*/  STL [R1+0x160], R9 ;  /* 0x0001600901007387 */ /* 0x0001e20000100800 */
[----:B------:R-:W-:-:S04]  /*1ef0*/  IMAD.HI.U32 R6, R74, R5, RZ ;  /* 0x000000054a067227 */ /* 0x000fc800078e00ff */
[----:B------:R-:W-:Y:S02]  /*1f00*/  IMAD R3, R68, R7, R3 ;  /* 0x0000000744037224 */ /* 0x000fe400078e0203 */
[----:B------:R-:W-:Y:S02]  /*1f10*/  IMAD.MOV R6, RZ, RZ, -R6 ;  /* 0x000000ffff067224 */ /* 0x000fe400078e0a06 */
[C---:B------:R-:W-:Y:S01]  /*1f20*/  VIADD R11, R0.reuse, 0x30 ;  /* 0x00000030000b7836 */ /* 0x040fe20000000000 */
[----:B------:R1:W-:Y:S01]  /*1f30*/  STL [R1+0x278], R3 ;  /* 0x0002780301007387 */ /* 0x0003e20000100800 */
[C---:B0-----:R-:W-:Y:S02]  /*1f40*/  VIADD R9, R0.reuse, 0x2f ;  /* 0x0000002f00097836 */ /* 0x041fe40000000000 */
[----:B------:R-:W-:Y:S01]  /*1f50*/  VIADD R10, R0, 0x31 ;  /* 0x00000031000a7836 */ /* 0x000fe20000000000 */
[----:B------:R-:W-:Y:S01]  /*1f60*/  IABS R80, R11 ;  /* 0x0000000b00507213 */ /* 0x000fe20000000000 */
[----:B------:R-:W-:Y:S01]  /*1f70*/  IMAD R6, R68, R6, R5 ;  /* 0x0000000644067224 */ /* 0x000fe200078e0205 */
[----:B------:R0:W-:Y:S01]  /*1f80*/  STL [R1+0x1050], R9 ;  /* 0x0010500901007387 */ /* 0x0001e20000100800 */
[----:B------:R-:W-:Y:S01]  /*1f90*/  VIADD R15, R0, 0x37 ;  /* 0x00000037000f7836 */ /* 0x000fe20000000000 */
[----:B------:R-:W-:Y:S01]  /*1fa0*/  IABS R5, R10 ;  /* 0x0000000a00057213 */ /* 0x000fe20000000000 */
[C---:B------:R-:W-:Y:S01]  /*1fb0*/  IMAD.HI.U32 R7, R74.reuse, R80, RZ ;  /* 0x000000504a077227 */ /* 0x040fe200078e00ff */
[----:B------:R2:W-:Y:S03]  /*1fc0*/  STL [R1+0x1094], R11 ;  /* 0x0010940b01007387 */ /* 0x0005e60000100800 */
[----:B-1----:R-:W-:Y:S01]  /*1fd0*/  IMAD.HI.U32 R3, R74, R2, RZ ;  /* 0x000000024a037227 */ /* 0x002fe200078e00ff */
[----:B------:R1:W-:Y:S01]  /*1fe0*/  STL [R1+0x111c], R10 ;  /* 0x00111c0a01007387 */ /* 0x0003e20000100800 */
[----:B0-----:R-:W-:-:S02]  /*1ff0*/  IABS R9, R9 ;  /* 0x0000000900097213 */ /* 0x001fc40000000000 */
[----:B------:R-:W-:Y:S01]  /*2000*/  IMAD.MOV R3, RZ, RZ, -R3 ;  /* 0x000000ffff037224 */ /* 0x000fe200078e0a03 */
[----:B------:R0:W-:Y:S01]  /*2010*/  STL [R1+0x3a8], R6 ;  /* 0x0003a80601007387 */ /* 0x0001e20000100800 */
[----:B------:R-:W-:Y:S02]  /*2020*/  IMAD.MOV R7, RZ, RZ, -R7 ;  /* 0x000000ffff077224 */ /* 0x000fe400078e0a07 */
[----:B------:R-:W-:Y:S02]  /*2030*/  IMAD R2, R68, R3, R2 ;  /* 0x0000000344027224 */ /* 0x000fe400078e0202 */
[----:B--2---:R-:W-:Y:S02]  /*2040*/  VIADD R11, R0, 0x33 ;  /* 0x00000033000b7836 */ /* 0x004fe40000000000 */
[----:B-1----:R-:W-:Y:S01]  /*2050*/  IMAD.HI.U32 R10, R74, R9, RZ ;  /* 0x000000094a0a7227 */ /* 0x002fe200078e00ff */
[----:B------:R1:W-:Y:S02]  /*2060*/  STL [R1+0x404], R2 ;  /* 0x0004040201007387 */ /* 0x0003e40000100800 */
[----:B------:R-:W-:Y:S01]  /*2070*/  IABS R3, R11 ;  /* 0x0000000b00037213 */ /* 0x000fe20000000000 */
[----:B0-----:R-:W-:-:S02]  /*2080*/  VIADD R6, R0, 0x32 ;  /* 0x0000003200067836 */ /* 0x001fc40000000000 */
[----:B------:R-:W-:Y:S02]  /*2090*/  IMAD.MOV R10, RZ, RZ, -R10 ;  /* 0x000000ffff0a7224 */ /* 0x000fe400078e0a0a */
[C---:B------:R-:W-:Y:S01]  /*20a0*/  IMAD R80, R68.reuse, R7, R80 ;  /* 0x0000000744507224 */ /* 0x040fe200078e0250 */
[----:B------:R0:W-:Y:S01]  /*20b0*/  STL [R1+0x1090], R6 ;  /* 0x0010900601007387 */ /* 0x0001e20000100800 */
[----:B------:R-:W-:Y:S01]  /*20c0*/  IMAD R9, R68, R10, R9 ;  /* 0x0000000a44097224 */ /* 0x000fe200078e0209 */
[----:B-1----:R-:W-:Y:S01]  /*20d0*/  IABS R2, R6 ;  /* 0x0000000600027213 */ /* 0x002fe20000000000 */
[----:B------:R-:W-:Y:S01]  /*20e0*/  VIADD R10, R0, 0x36 ;  /* 0x00000036000a7836 */ /* 0x000fe20000000000 */
[----:B------:R1:W-:Y:S03]  /*20f0*/  STL [R1+0x10e4], R11 ;  /* 0x0010e40b01007387 */ /* 0x0003e60000100800 */
[C---:B------:R-:W-:Y:S01]  /*2100*/  IMAD.HI.U32 R7, R74.reuse, R2, RZ ;  /* 0x000000024a077227 */ /* 0x040fe200078e00ff */
[----:B------:R2:W-:Y:S03]  /*2110*/  STL [R1+0x408], R9 ;  /* 0x0004080901007387 */ /* 0x0005e60000100800 */
[----:B0-----:R-:W-:-:S04]  /*2120*/  IMAD.HI.U32 R6, R74, R5, RZ ;  /* 0x000000054a067227 */ /* 0x001fc800078e00ff */
[----:B------:R-:W-:Y:S02]  /*2130*/  IMAD.MOV R6, RZ, RZ, -R6 ;  /* 0x000000ffff067224 */ /* 0x000fe400078e0a06 */
[----:B-1----:R-:W-:Y:S02]  /*2140*/  VIADD R11, R0, 0x35 ;  /* 0x00000035000b7836 */ /* 0x002fe40000000000 */
[----:B------:R-:W-:Y:S02]  /*2150*/  IMAD R5, R68, R6, R5 ;  /* 0x0000000644057224 */ /* 0x000fe400078e0205 */
[----:B--2---:R-:W-:Y:S02]  /*2160*/  VIADD R9, R0, 0x34 ;  /* 0x0000003400097836 */ /* 0x004fe40000000000 */
[----:B------:R-:W-:Y:S01]  /*2170*/  IMAD.MOV R7, RZ, RZ, -R7 ;  /* 0x000000ffff077224 */ /* 0x000fe200078e0a07 */
[----:B------:R0:W-:Y:S01]  /*2180*/  STL [R1+0x48], R5 ;  /* 0x0000480501007387 */ /* 0x0001e20000100800 */
[----:B------:R-:W-:-:S03]  /*2190*/  IMAD.HI.U32 R6, R74, R3, RZ ;  /* 0x000000034a067227 */ /* 0x000fc600078e00ff */
[----:B------:R1:W-:Y:S01]  /*21a0*/  STL [R1+0x105c], R9 ;  /* 0x00105c0901007387 */ /* 0x0003e20000100800 */
[C---:B------:R-:W-:Y:S01]  /*21b0*/  IMAD R7, R68.reuse, R7, R2 ;  /* 0x0000000744077224 */ /* 0x040fe200078e0202 */
[----:B------:R-:W-:Y:S01]  /*21c0*/  IABS R2, R10 ;  /* 0x0000000a00027213 */ /* 0x000fe20000000000 */
[----:B------:R-:W-:Y:S01]  /*21d0*/  IMAD.MOV R6, RZ, RZ, -R6 ;  /* 0x000000ffff067224 */ /* 0x000fe200078e0a06 */
[----:B------:R2:W-:Y:S01]  /*21e0*/  STL [R1+0x108c], R11 ;  /* 0x00108c0b01007387 */ /* 0x0005e20000100800 */
[----:B0-----:R-:W-:Y:S02]  /*21f0*/  IABS R5, R11 ;  /* 0x0000000b00057213 */ /* 0x001fe40000000000 */
[----:B------:R-:W-:Y:S01]  /*2200*/  IMAD R3, R68, R6, R3 ;  /* 0x0000000644037224 */ /* 0x000fe200078e0203 */
[----:B------:R0:W-:Y:S01]  /*2210*/  STL [R1+0x10e0], R10 ;  /* 0x0010e00a01007387 */ /* 0x0001e20000100800 */
[----:B------:R-:W-:Y:S01]  /*2220*/  IMAD.HI.U32 R6, R74, R2, RZ ;  /* 0x000000024a067227 */ /* 0x000fe200078e00ff */
[----:B-1----:R-:W-:-:S02]  /*2230*/  IABS R9, R9 ;  /* 0x0000000900097213 */ /* 0x002fc40000000000 */
[----:B------:R1:W-:Y:S01]  /*2240*/  STL [R1+0xcc], R7 ;  /* 0x0000cc0701007387 */ /* 0x0003e20000100800 */
[----:B------:R-:W-:Y:S02]  /*2250*/  IMAD.MOV R6, RZ, RZ, -R6 ;  /* 0x000000ffff067224 */ /* 0x000fe400078e0a06 */
[----:B--2---:R-:W-:Y:S01]  /*2260*/  VIADD R11, R0, 0x38 ;  /* 0x00000038000b7836 */ /* 0x004fe20000000000 */
[----:B------:R2:W-:Y:S01]  /*2270*/  STL [R1+0x168], R3 ;  /* 0x0001680301007387 */ /* 0x0005e20000100800 */
[----:B------:R-:W-:Y:S02]  /*2280*/  IMAD R2, R68, R6, R2 ;  /* 0x0000000644027224 */ /* 0x000fe400078e0202 */
[C---:B0-----:R-:W-:Y:S01]  /*2290*/  IMAD.HI.U32 R10, R74.reuse, R9, RZ ;  /* 0x000000094a0a7227 */ /* 0x041fe200078e00ff */
[----:B------:R0:W-:Y:S01]  /*22a0*/  STL [R1+0x10dc], R15 ;  /* 0x0010dc0f01007387 */ /* 0x0001e20000100800 */
[----:B------:R-:W-:Y:S02]  /*22b0*/  IABS R81, R11 ;  /* 0x0000000b00517213 */ /* 0x000fe40000000000 */
[----:B-1----:R-:W-:Y:S01]  /*22c0*/  IMAD.HI.U32 R7, R74, R5, RZ ;  /* 0x000000054a077227 */ /* 0x002fe200078e00ff */
[----:B------:R-:W-:Y:S01]  /*22d0*/  STL [R1+0x10d8], R11 ;  /* 0x0010d80b01007387 */ /* 0x000fe20000100800 */
[----:B--2---:R-:W-:-:S02]  /*22e0*/  IABS R3, R15 ;  /* 0x0000000f00037213 */ /* 0x004fc40000000000 */
[----:B------:R-:W-:Y:S02]  /*22f0*/  IMAD.MOV R10, RZ, RZ, -R10 ;  /* 0x000000ffff0a7224 */ /* 0x000fe400078e0a0a */
[----:B------:R-:W-:Y:S02]  /*2300*/  IMAD.MOV R7, RZ, RZ, -R7 ;  /* 0x000000ffff077224 */ /* 0x000fe400078e0a07 */
[C---:B------:R-:W-:Y:S02]  /*2310*/  IMAD R9, R68.reuse, R10, R9 ;  /* 0x0000000a44097224 */ /* 0x040fe400078e0209 */
[----:B------:R-:W-:Y:S02]  /*2320*/  IMAD R7, R68, R7, R5 ;  /* 0x0000000744077224 */ /* 0x000fe400078e0205 */
[----:B------:R-:W-:Y:S01]  /*2330*/  IMAD.HI.U32 R5, R74, R3, RZ ;  /* 0x000000034a057227 */ /* 0x000fe200078e00ff */
[----:B------:R1:W-:Y:S03]  /*2340*/  STL [R1+0x280], R9 ;  /* 0x0002800901007387 */ /* 0x0003e60000100800 */
[----:B------:R-:W-:Y:S01]  /*2350*/  VIADD R10, R0, 0x39 ;  /* 0x00000039000a7836 */ /* 0x000fe20000000000 */
[----:B------:R2:W-:Y:S01]  /*2360*/  STL [R1+0x3b0], R7 ;  /* 0x0003b00701007387 */ /* 0x0005e20000100800 */
[----:B------:R-:W-:-:S02]  /*2370*/  IMAD.MOV R5, RZ, RZ, -R5 ;  /* 0x000000ffff057224 */ /* 0x000fc400078e0a05 */
[----:B0-----:R-:W-:Y:S01]  /*2380*/  VIADD R15, R0, 0x3d ;  /* 0x0000003d000f7836 */ /* 0x001fe20000000000 */
[----:B------:R0:W-:Y:S01]  /*2390*/  STL [R1+0x40c], R2 ;  /* 0x00040c0201007387 */ /* 0x0001e20000100800 */
[----:B------:R-:W-:Y:S02]  /*23a0*/  IMAD R5, R68, R5, R3 ;  /* 0x0000000544057224 */ /* 0x000fe400078e0203 */
[C---:B-1----:R-:W-:Y:S01]  /*23b0*/  VIADD R9, R0.reuse, 0x3b ;  /* 0x0000003b00097836 */ /* 0x042fe20000000000 */
[----:B------:R1:W-:Y:S01]  /*23c0*/  STL [R1+0x104c], R10 ;  /* 0x00104c0a01007387 */ /* 0x0003e20000100800 */
[----:B--2---:R-:W-:-:S03]  /*23d0*/  VIADD R7, R0, 0x3a ;  /* 0x0000003a00077836 */ /* 0x004fc60000000000 */
[----:B------:R-:W-:Y:S01]  /*23e0*/  IABS R3, R9 ;  /* 0x0000000900037213 */ /* 0x000fe20000000000 */
[----:B0-----:R-:W-:Y:S01]  /*23f0*/  IMAD.HI.U32 R2, R74, R81, RZ ;  /* 0x000000514a027227 */ /* 0x001fe200078e00ff */
[----:B------:R0:W-:Y:S01]  /*2400*/  STL [R1+0x10d4], R7 ;  /* 0x0010d40701007387 */ /* 0x0001e20000100800 */
[----:B-1----:R-:W-:-:S03]  /*2410*/  IABS R10, R10 ;  /* 0x0000000a000a7213 */ /* 0x002fc60000000000 */
[----:B------:R1:W-:Y:S01]  /*2420*/  STL [R1+0x10d0], R9 ;  /* 0x0010d00901007387 */ /* 0x0003e20000100800 */
[----:B------:R-:W-:-:S03]  /*2430*/  IMAD.HI.U32 R6, R74, R3, RZ ;  /* 0x000000034a067227 */ /* 0x000fc600078e00ff */
[----:B------:R2:W-:Y:S01]  /*2440*/  STL [R1+0x410], R5 ;  /* 0x0004100501007387 */ /* 0x0005e20000100800 */
[----:B------:R-:W-:Y:S01]  /*2450*/  IMAD.HI.U32 R11, R74, R10, RZ ;  /* 0x0000000a4a0b7227 */ /* 0x000fe200078e00ff */
[----:B0-----:R-:W-:-:S03]  /*2460*/  IABS R7, R7 ;  /* 0x0000000700077213 */ /* 0x001fc60000000000 */
[----:B------:R-:W-:Y:S02]  /*2470*/  IMAD.MOV R11, RZ, RZ, -R11 ;  /* 0x000000ffff0b7224 */ /* 0x000fe400078e0a0b */
[----:B-1----:R-:W-:-:S04]  /*2480*/  IMAD.HI.U32 R9, R74, R7, RZ ;  /* 0x000000074a097227 */ /* 0x002fc800078e00ff */
[----:B--2---:R-:W-:Y:S02]  /*2490*/  VIADD R5, R0, 0x3c ;  /* 0x0000003c00057836 */ /* 0x004fe40000000000 */
[----:B------:R-:W-:Y:S02]  /*24a0*/  IMAD.MOV R9, RZ, RZ, -R9 ;  /* 0x000000ffff097224 */ /* 0x000fe400078e0a09 */
[----:B------:R-:W-:Y:S01]  /*24b0*/  IMAD.MOV R2, RZ, RZ, -R2 ;  /* 0x000000ffff027224 */ /* 0x000fe200078e0a02 */
[----:B------:R0:W-:Y:S01]  /*24c0*/  STL [R1+0x1088], R5 ;  /* 0x0010880501007387 */ /* 0x0001e20000100800 */
[----:B------:R-:W-:Y:S02]  /*24d0*/  IMAD.MOV R6, RZ, RZ, -R6 ;  /* 0x000000ffff067224 */ /* 0x000fe400078e0a06 */
[C---:B------:R-:W-:Y:S01]  /*24e0*/  IMAD R10, R68.reuse, R11, R10 ;  /* 0x0000000b440a7224 */ /* 0x040fe200078e020a */
[----:B------:R1:W-:Y:S01]  /*24f0*/  STL [R1+0x1118], R15 ;  /* 0x0011180f01007387 */ /* 0x0003e20000100800 */
[----:B------:R-:W-:-:S02]  /*2500*/  IMAD R9, R68, R9, R7 ;  /* 0x0000000944097224 */ /* 0x000fc400078e0207 */
[C---:B------:R-:W-:Y:S01]  /*2510*/  IMAD R81, R68.reuse, R2, R81 ;  /* 0x0000000244517224 */ /* 0x040fe200078e0251 */
[----:B------:R-:W-:Y:S01]  /*2520*/  IABS R2, R15 ;  /* 0x0000000f00027213 */ /* 0x000fe20000000000 */
[----:B------:R-:W-:Y:S01]  /*2530*/  IMAD R3, R68, R6, R3 ;  /* 0x0000000644037224 */ /* 0x000fe200078e0203 */
[----:B0-----:R-:W-:Y:S01]  /*2540*/  IABS R5, R5 ;  /* 0x0000000500057213 */ /* 0x001fe20000000000 */
[----:B------:R0:W-:Y:S01]  /*2550*/  STL [R1+0x4c], R10 ;  /* 0x00004c0a01007387 */ /* 0x0001e20000100800 */
[C---:B------:R-:W-:Y:S02]  /*2560*/  VIADD R11, R0.reuse, 0x3f ;  /* 0x0000003f000b7836 */ /* 0x040fe40000000000 */
[----:B-1----:R-:W-:Y:S01]  /*2570*/  VIADD R15, R0, 0x47 ;  /* 0x00000047000f7836 */ /* 0x002fe20000000000 */
[----:B------:R1:W-:Y:S01]  /*2580*/  STL [R1+0xc8], R9 ;  /* 0x0000c80901007387 */ /* 0x0003e20000100800 */
[----:B------:R-:W-:Y:S01]  /*2590*/  IMAD.HI.U32 R7, R74, R5, RZ ;  /* 0x000000054a077227 */ /* 0x000fe200078e00ff */
[----:B------:R-:W-:-:S02]  /*25a0*/  IABS R6, R11 ;  /* 0x0000000b00067213 */ /* 0x000fc40000000000 */
[----:B------:R2:W-:Y:S01]  /*25b0*/  STL [R1+0x170], R3 ;  /* 0x0001700301007387 */ /* 0x0005e20000100800 */
[----:B------:R-:W-:Y:S02]  /*25c0*/  IMAD.MOV R7, RZ, RZ, -R7 ;  /* 0x000000ffff077224 */ /* 0x000fe400078e0a07 */
[----:B0-----:R-:W-:Y:S02]  /*25d0*/  VIADD R10, R0, 0x40 ;  /* 0x00000040000a7836 */ /* 0x001fe40000000000 */
[----:B------:R-:W-:Y:S02]  /*25e0*/  IMAD R5, R68, R7, R5 ;  /* 0x0000000744057224 */ /* 0x000fe400078e0205 */
[----:B-1----:R-:W-:Y:S01]  /*25f0*/  VIADD R9, R0, 0x3e ;  /* 0x0000003e00097836 */ /* 0x002fe20000000000 */
[----:B------:R-:W-:Y:S01]  /*2600*/  IABS R82, R10 ;  /* 0x0000000a00527213 */ /* 0x000fe20000000000 */
[----:B------:R-:W-:-:S03]  /*2610*/  IMAD.HI.U32 R7, R74, R6, RZ ;  /* 0x000000064a077227 */ /* 0x000fc600078e00ff */
[----:B------:R0:W-:Y:S01]  /*2620*/  STL [R1+0x1048], R9 ;  /* 0x0010480901007387 */ /* 0x0001e20000100800 */
[----:B--2---:R-:W-:-:S03]  /*2630*/  IMAD.HI.U32 R3, R74, R2, RZ ;  /* 0x000000024a037227 */ /* 0x004fc600078e00ff */
[----:B------:R1:W-:Y:S01]  /*2640*/  STL [R1+0x1084], R11 ;  /* 0x0010840b01007387 */ /* 0x0003e20000100800 */
[----:B------:R-:W-:Y:S02]  /*2650*/  IMAD.MOV R3, RZ, RZ, -R3 ;  /* 0x000000ffff037224 */ /* 0x000fe400078e0a03 */
[----:B------:R-:W-:Y:S01]  /*2660*/  IMAD.MOV R7, RZ, RZ, -R7 ;  /* 0x000000ffff077224 */ /* 0x000fe200078e0a07 */
[----:B------:R2:W-:Y:S01]  /*2670*/  STL [R1+0x1114], R10 ;  /* 0x0011140a01007387 */ /* 0x0005e20000100800 */
[----:B------:R-:W-:Y:S01]  /*2680*/  IMAD R2, R68, R3, R2 ;  /* 0x0000000344027224 */ /* 0x000fe200078e0202 */
[----:B0-----:R-:W-:Y:S01]  /*2690*/  IABS R9, R9 ;  /* 0x0000000900097213 */ /* 0x001fe20000000000 */
[----:B------:R-:W-:Y:S01]  /*26a0*/  IMAD.HI.U32 R3, R74, R82, RZ ;  /* 0x000000524a037227 */ /* 0x000fe200078e00ff */
[----:B------:R0:W-:Y:S03]  /*26b0*/  STL [R1+0x288], R5 ;  /* 0x0002880501007387 */ /* 0x0001e60000100800 */
[----:B-1----:R-:W-:Y:S01]  /*26c0*/  VIADD R11, R0, 0x42 ;  /* 0x00000042000b7836 */ /* 0x002fe20000000000 */
[----:B------:R1:W-:Y:S01]  /*26d0*/  STL [R1+0x3b8], R2 ;  /* 0x0003b80201007387 */ /* 0x0003e20000100800 */
[----:B------:R-:W-:-:S02]  /*26e0*/  IMAD R6, R68, R7, R6 ;  /* 0x0000000744067224 */ /* 0x000fc400078e0206 */
[----:B--2---:R-:W-:-:S04]  /*26f0*/  IMAD.HI.U32 R10, R74, R9, RZ ;  /* 0x000000094a0a7227 */ /* 0x004fc800078e00ff */
[----:B0-----:R-:W-:Y:S02]  /*2700*/  VIADD R5, R0, 0x41 ;  /* 0x0000004100057836 */ /* 0x001fe40000000000 */
[----:B------:R-:W-:Y:S01]  /*2710*/  IMAD.MOV R10, RZ, RZ, -R10 ;  /* 0x000000ffff0a7224 */ /* 0x000fe200078e0a0a */
[----:B-1----:R-:W-:Y:S01]  /*2720*/  IABS R2, R11 ;  /* 0x0000000b00027213 */ /* 0x002fe20000000000 */
[----:B------:R-:W-:Y:S01]  /*2730*/  IMAD.MOV R3, RZ, RZ, -R3 ;  /* 0x000000ffff037224 */ /* 0x000fe200078e0a03 */
[----:B------:R0:W-:Y:S01]  /*2740*/  STL [R1+0x1080], R5 ;  /* 0x0010800501007387 */ /* 0x0001e20000100800 */
[C---:B------:R-:W-:Y:S02]  /*2750*/  IMAD R9, R68.reuse, R10, R9 ;  /* 0x0000000a44097224 */ /* 0x040fe400078e0209 */
[----:B------:R-:W-:Y:S01]  /*2760*/  IMAD R82, R68, R3, R82 ;  /* 0x0000000344527224 */ /* 0x000fe200078e0252 */
[----:B------:R1:W-:Y:S01]  /*2770*/  STL [R1+0x10cc], R11 ;  /* 0x0010cc0b01007387 */ /* 0x0003e20000100800 */
[----:B------:R-:W-:-:S02]  /*2780*/  VIADD R10, R0, 0x43 ;  /* 0x00000043000a7836 */ /* 0x000fc40000000000 */
[----:B------:R-:W-:Y:S01]  /*2790*/  IMAD.HI.U32 R3, R74, R2, RZ ;  /* 0x000000024a037227 */ /* 0x000fe200078e00ff */
[----:B------:R2:W-:Y:S01]  /*27a0*/  STL [R1+0x418], R9 ;  /* 0x0004180901007387 */ /* 0x0005e20000100800 */
[----:B0-----:R-:W-:Y:S02]  /*27b0*/  IABS R5, R5 ;  /* 0x0000000500057213 */ /* 0x001fe40000000000 */
[----:B------:R-:W-:Y:S01]  /*27c0*/  IMAD.MOV R3, RZ, RZ, -R3 ;  /* 0x000000ffff037224 */ /* 0x000fe200078e0a03 */
[----:B------:R0:W-:Y:S01]  /*27d0*/  STL [R1+0x41c], R6 ;  /* 0x00041c0601007387 */ /* 0x0001e20000100800 */
[----:B-1----:R-:W-:Y:S02]  /*27e0*/  VIADD R11, R0, 0x44 ;  /* 0x00000044000b7836 */ /* 0x002fe40000000000 */
[----:B------:R-:W-:Y:S01]  /*27f0*/  IMAD.HI.U32 R7, R74, R5, RZ ;  /* 0x000000054a077227 */ /* 0x000fe200078e00ff */
[----:B------:R1:W-:Y:S03]  /*2800*/  STL [R1+0x1058], R10 ;  /* 0x0010580a01007387 */ /* 0x0003e60000100800 */
[----:B------:R-:W-:Y:S01]  /*2810*/  IMAD.MOV R7, RZ, RZ, -R7 ;  /* 0x000000ffff077224 */ /* 0x000fe200078e0a07 */
[----:B------:R3:W-:Y:S01]  /*2820*/  STL [R1+0x107c], R11 ;  /* 0x00107c0b01007387 */ /* 0x0007e20000100800 */
[----:B--2---:R-:W-:Y:S01]  /*2830*/  VIADD R9, R0, 0x45 ;  /* 0x0000004500097836 */ /* 0x004fe20000000000 */
[----:B0-----:R-:W-:Y:S01]  /*2840*/  IABS R6, R11 ;  /* 0x0000000b00067213 */ /* 0x001fe20000000000 */
[----:B------:R-:W-:-:S02]  /*2850*/  IMAD R7, R68, R7, R5 ;  /* 0x0000000744077224 */ /* 0x000fc400078e0205 */
[----:B------:R-:W-:Y:S01]  /*2860*/  IMAD R2, R68, R3, R2 ;  /* 0x0000000344027224 */ /* 0x000fe200078e0202 */
[----:B------:R0:W-:Y:S01]  /*2870*/  STL [R1+0x10c8], R9 ;  /* 0x0010c80901007387 */ /* 0x0001e20000100800 */
[----:B-1----:R-:W-:Y:S02]  /*2880*/  IABS R10, R10 ;  /* 0x0000000a000a7213 */ /* 0x002fe40000000000 */
[----:B------:R-:W-:Y:S01]  /*2890*/  IABS R5, R9 ;  /* 0x0000000900057213 */ /* 0x000fe20000000000 */
[----:B------:R1:W-:Y:S02]  /*28a0*/  STL [R1+0x50], R7 ;  /* 0x0000500701007387 */ /* 0x0003e40000100800 */
[C---:B---3--:R-:W-:Y:S02]  /*28b0*/  IMAD.HI.U32 R11, R74.reuse, R10, RZ ;  /* 0x0000000a4a0b7227 */ /* 0x048fe400078e00ff */
[----:B------:R2:W-:Y:S02]  /*28c0*/  STL [R1+0xd0], R2 ;  /* 0x0000d00201007387 */ /* 0x0005e40000100800 */
[----:B0-----:R-:W-:-:S04]  /*28d0*/  IMAD.HI.U32 R9, R74, R6, RZ ;  /* 0x000000064a097227 */ /* 0x001fc800078e00ff */
[----:B-1----:R-:W-:Y:S02]  /*28e0*/  VIADD R7, R0, 0x46 ;  /* 0x0000004600077836 */ /* 0x002fe40000000000 */
[----:B------:R-:W-:Y:S02]  /*28f0*/  IMAD.MOV R11, RZ, RZ, -R11 ;  /* 0x000000ffff0b7224 */ /* 0x000fe400078e0a0b */
[----:B------:R-:W-:Y:S01]  /*2900*/  IMAD.MOV R9, RZ, RZ, -R9 ;  /* 0x000000ffff097224 */ /* 0x000fe200078e0a09 */
[----:B------:R0:W-:Y:S01]  /*2910*/  STL [R1+0x10c4], R7 ;  /* 0x0010c40701007387 */ /* 0x0001e20000100800 */
[----:B------:R-:W-:Y:S01]  /*2920*/  IABS R3, R7 ;  /* 0x0000000700037213 */ /* 0x000fe20000000000 */
[C---:B------:R-:W-:Y:S01]  /*2930*/  IMAD R10, R68.reuse, R11, R10 ;  /* 0x0000000b440a7224 */ /* 0x040fe200078e020a */
[----:B--2---:R-:W-:Y:S01]  /*2940*/  IABS R2, R15 ;  /* 0x0000000f00027213 */ /* 0x004fe20000000000 */
[----:B------:R-:W-:Y:S01]  /*2950*/  IMAD R9, R68, R9, R6 ;  /* 0x0000000944097224 */ /* 0x000fe200078e0206 */
[----:B------:R-:W-:Y:S01]  /*2960*/  STL [R1+0x10c0], R15 ;  /* 0x0010c00f01007387 */ /* 0x000fe20000100800 */
[----:B------:R-:W-:-:S03]  /*2970*/  IMAD.HI.U32 R6, R74, R3, RZ ;  /* 0x000000034a067227 */ /* 0x000fc600078e00ff */
[----:B------:R1:W-:Y:S01]  /*2980*/  STL [R1+0x174], R10 ;  /* 0x0001740a01007387 */ /* 0x0003e20000100800 */
[----:B0-----:R-:W-:-:S03]  /*2990*/  IMAD.HI.U32 R7, R74, R5, RZ ;  /* 0x000000054a077227 */ /* 0x001fc600078e00ff */
[----:B------:R0:W-:Y:S01]  /*29a0*/  STL [R1+0x28c], R9 ;  /* 0x00028c0901007387 */ /* 0x0001e20000100800 */
[----:B------:R-:W-:Y:S02]  /*29b0*/  IMAD.MOV R7, RZ, RZ, -R7 ;  /* 0x000000ffff077224 */ /* 0x000fe400078e0a07 */
[----:B------:R-:W-:Y:S02]  /*29c0*/  IMAD.MOV R6, RZ, RZ, -R6 ;  /* 0x000000ffff067224 */ /* 0x000fe400078e0a06 */
[----:B------:R-:W-:Y:S02]  /*29d0*/  IMAD R5, R68, R7, R5 ;  /* 0x0000000744057224 */ /* 0x000fe400078e0205 */
[C---:B------:R-:W-:Y:S02]  /*29e0*/  VIADD R11, R0.reuse, 0x48 ;  /* 0x00000048000b7836 */ /* 0x040fe40000000000 */
[C---:B-1----:R-:W-:Y:S01]  /*29f0*/  VIADD R10, R0.reuse, 0x49 ;  /* 0x00000049000a7836 */ /* 0x042fe20000000000 */
[----:B------:R1:W-:Y:S01]  /*2a00*/  STL [R1+0x3bc], R5 ;  /* 0x0003bc0501007387 */ /* 0x0003e20000100800 */
[----:B0-----:R-:W-:Y:S01]  /*2a10*/  VIADD R9, R0, 0x4a ;  /* 0x0000004a00097836 */ /* 0x001fe20000000000 */
[----:B------:R-:W-:Y:S01]  /*2a20*/  IABS R83, R11 ;  /* 0x0000000b00537213 */ /* 0x000fe20000000000 */
[----:B------:R-:W-:Y:S01]  /*2a30*/  IMAD R6, R68, R6, R3 ;  /* 0x0000000644067224 */ /* 0x000fe200078e0203 */
[----:B------:R0:W-:Y:S01]  /*2a40*/  STL [R1+0x1044], R11 ;  /* 0x0010440b01007387 */ /* 0x0001e20000100800 */
[----:B------:R-:W-:Y:S01]  /*2a50*/  IABS R7, R10 ;  /* 0x0000000a00077213 */ /* 0x000fe20000000000 */
[----:B------:R-:W-:Y:S01]  /*2a60*/  VIADD R15, R0, 0x50 ;  /* 0x00000050000f7836 */ /* 0x000fe20000000000 */
[----:B------:R-:W-:Y:S01]  /*2a70*/  IABS R3, R9 ;  /* 0x0000000900037213 */ /* 0x000fe20000000000 */
[----:B------:R2:W-:Y:S01]  /*2a80*/  STL [R1+0x10bc], R10 ;  /* 0x0010bc0a01007387 */ /* 0x0005e20000100800 */
[----:B-1----:R-:W-:-:S02]  /*2a90*/  IMAD.HI.U32 R5, R74, R2, RZ ;  /* 0x000000024a057227 */ /* 0x002fc400078e00ff */
[----:B------:R-:W-:Y:S01]  /*2aa0*/  IABS R84, R15 ;  /* 0x0000000f00547213 */ /* 0x000fe20000000000 */
[----:B------:R1:W-:Y:S01]  /*2ab0*/  STL [R1+0x10b8], R9 ;  /* 0x0010b80901007387 */ /* 0x0003e20000100800 */
[----:B------:R-:W-:-:S03]  /*2ac0*/  IMAD.MOV R5, RZ, RZ, -R5 ;  /* 0x000000ffff057224 */ /* 0x000fc600078e0a05 */
[----:B------:R3:W-:Y:S01]  /*2ad0*/  STL [R1+0x424], R6 ;  /* 0x0004240601007387 */ /* 0x0007e20000100800 */
[----:B0-----:R-:W-:Y:S02]  /*2ae0*/  VIADD R11, R0, 0x4c ;  /* 0x0000004c000b7836 */ /* 0x001fe40000000000 */
[----:B------:R-:W-:Y:S02]  /*2af0*/  IMAD R2, R68, R5, R2 ;  /* 0x0000000544027224 */ /* 0x000fe400078e0202 */
[----:B--2---:R-:W-:-:S03]  /*2b00*/  IMAD.HI.U32 R10, R74, R83, RZ ;  /* 0x000000534a0a7227 */ /* 0x004fc600078e00ff */
[----:B------:R0:W-:Y:S01]  /*2b10*/  STL [R1+0x434], R2 ;  /* 0x0004340201007387 */ /* 0x0001e20000100800 */
[----:B-1----:R-:W-:-:S04]  /*2b20*/  IMAD.HI.U32 R9, R74, R7, RZ ;  /* 0x000000074a097227 */ /* 0x002fc800078e00ff */
[----:B---3--:R-:W-:Y:S02]  /*2b30*/  VIADD R6, R0, 0x4b ;  /* 0x0000004b00067836 */ /* 0x008fe40000000000 */
[----:B------:R-:W-:Y:S02]  /*2b40*/  IMAD.MOV R9, RZ, RZ, -R9 ;  /* 0x000000ffff097224 */ /* 0x000fe400078e0a09 */
[----:B------:R-:W-:Y:S01]  /*2b50*/  IMAD.MOV R10, RZ, RZ, -R10 ;  /* 0x000000ffff0a7224 */ /* 0x000fe200078e0a0a */
[----:B------:R1:W-:Y:S01]  /*2b60*/  STL [R1+0x1078], R6 ;  /* 0x0010780601007387 */ /* 0x0003e20000100800 */
[----:B------:R-:W-:Y:S01]  /*2b70*/  IABS R5, R6 ;  /* 0x0000000600057213 */ /* 0x000fe20000000000 */
[C---:B------:R-:W-:Y:S01]  /*2b80*/  IMAD R9, R68.reuse, R9, R7 ;  /* 0x0000000944097224 */ /* 0x040fe200078e0207 */
[----:B0-----:R-:W-:Y:S01]  /*2b90*/  IABS R2, R11 ;  /* 0x0000000b00027213 */ /* 0x001fe20000000000 */
[----:B------:R0:W-:Y:S01]  /*2ba0*/  STL [R1+0x1110], R11 ;  /* 0x0011100b01007387 */ /* 0x0001e20000100800 */
[----:B------:R-:W-:-:S02]  /*2bb0*/  IMAD R83, R68, R10, R83 ;  /* 0x0000000a44537224 */ /* 0x000fc400078e0253 */
[C---:B------:R-:W-:Y:S01]  /*2bc0*/  IMAD.HI.U32 R7, R74.reuse, R5, RZ ;  /* 0x000000054a077227 */ /* 0x040fe200078e00ff */
[----:B------:R2:W-:Y:S03]  /*2bd0*/  STL [R1+0x54], R9 ;  /* 0x0000540901007387 */ /* 0x0005e60000100800 */
[----:B-1----:R-:W-:-:S04]  /*2be0*/  IMAD.HI.U32 R6, R74, R3, RZ ;  /* 0x000000034a067227 */ /* 0x002fc800078e00ff */
[----:B------:R-:W-:Y:S02]  /*2bf0*/  IMAD.MOV R6, RZ, RZ, -R6 ;  /* 0x000000ffff067224 */ /* 0x000fe400078e0a06 */
[----:B0-----:R-:W-:Y:S02]  /*2c00*/  VIADD R11, R0, 0x4e ;  /* 0x0000004e000b7836 */ /* 0x001fe40000000000 */
[----:B------:R-:W-:Y:S02]  /*2c10*/  IMAD R3, R68, R6, R3 ;  /* 0x0000000644037224 */ /* 0x000fe400078e0203 */
[C---:B--2---:R-:W-:Y:S02]  /*2c20*/  VIADD R9, R0.reuse, 0x4d ;  /* 0x0000004d00097836 */ /* 0x044fe40000000000 */
[----:B------:R-:W-:Y:S01]  /*2c30*/  IMAD.MOV R7, RZ, RZ, -R7 ;  /* 0x000000ffff077224 */ /* 0x000fe200078e0a07 */
[----:B------:R0:W-:Y:S01]  /*2c40*/  STL [R1+0xd4], R3 ;  /* 0x0000d40301007387 */ /* 0x0001e20000100800 */
[----:B------:R-:W-:-:S02]  /*2c50*/  VIADD R10, R0, 0x4f ;  /* 0x0000004f000a7836 */ /* 0x000fc40000000000 */
[----:B------:R-:W-:Y:S01]  /*2c60*/  IMAD.HI.U32 R6, R74, R2, RZ ;  /* 0x000000024a067227 */ /* 0x000fe200078e00ff */
[----:B------:R1:W-:Y:S03]  /*2c70*/  STL [R1+0x1040], R9 ;  /* 0x0010400901007387 */ /* 0x0003e60000100800 */
[C---:B------:R-:W-:Y:S01]  /*2c80*/  IMAD R7, R68.reuse, R7, R5 ;  /* 0x0000000744077224 */ /* 0x040fe200078e0205 */
[----:B------:R-:W-:Y:S01]  /*2c90*/  IABS R5, R10 ;  /* 0x0000000a00057213 */ /* 0x000fe20000000000 */
[----:B------:R-:W-:Y:S01]  /*2ca0*/  IMAD.MOV R6, RZ, RZ, -R6 ;  /* 0x000000ffff067224 */ /* 0x000fe200078e0a06 */
[----:B0-----:R-:W-:Y:S01]  /*2cb0*/  IABS R3, R11 ;  /* 0x0000000b00037213 */ /* 0x001fe20000000000 */
[----:B------:R0:W-:Y:S02]  /*2cc0*/  STL [R1+0x1074], R11 ;  /* 0x0010740b01007387 */ /* 0x0001e40000100800 */
[----:B------:R-:W-:Y:S01]  /*2cd0*/  IMAD R2, R68, R6, R2 ;  /* 0x0000000644027224 */ /* 0x000fe200078e0202 */
[----:B-1----:R-:W-:Y:S01]  /*2ce0*/  IABS R9, R9 ;  /* 0x0000000900097213 */ /* 0x002fe20000000000 */
[----:B------:R1:W-:Y:S01]  /*2cf0*/  STL [R1+0x110c], R10 ;  /* 0x00110c0a01007387 */ /* 0x0003e20000100800 */
[----:B------:R-:W-:-:S03]  /*2d00*/  IMAD.HI.U32 R6, R74, R5, RZ ;  /* 0x000000054a067227 */ /* 0x000fc600078e00ff */
[----:B------:R2:W-:Y:S01]  /*2d10*/  STL [R1+0x180], R7 ;  /* 0x0001800701007387 */ /* 0x0005e20000100800 */
[----:B------:R-:W-:Y:S02]  /*2d20*/  IMAD.MOV R6, RZ, RZ, -R6 ;  /* 0x000000ffff067224 */ /* 0x000fe400078e0a06 */
[----:B0-----:R-:W-:Y:S01]  /*2d30*/  VIADD R11, R0, 0x51 ;  /* 0x00000051000b7836 */ /* 0x001fe20000000000 */
[----:B------:R0:W-:Y:S01]  /*2d40*/  STL [R1+0x2a4], R2 ;  /* 0x0002a40201007387 */ /* 0x0001e20000100800 */
[----:B------:R-:W-:Y:S02]  /*2d50*/  IMAD R5, R68, R6, R5 ;  /* 0x0000000644057224 */ /* 0x000fe400078e0205 */
[C---:B-1----:R-:W-:Y:S01]  /*2d60*/  IMAD.HI.U32 R10, R74.reuse, R9, RZ ;  /* 0x000000094a0a7227 */ /* 0x042fe200078e00ff */
[----:B------:R1:W-:Y:S03]  /*2d70*/  STL [R1+0x1070], R15 ;  /* 0x0010700f01007387 */ /* 0x0003e60000100800 */
[----:B--2---:R-:W-:Y:S01]  /*2d80*/  IMAD.HI.U32 R7, R74, R3, RZ ;  /* 0x000000034a077227 */ /* 0x004fe200078e00ff */
[----:B------:R-:W-:Y:S01]  /*2d90*/  STL [R1+0x10b4], R11 ;  /* 0x0010b40b01007387 */ /* 0x000fe20000100800 */
[----:B0-----:R-:W-:-:S02]  /*2da0*/  IABS R2, R11 ;  /* 0x0000000b00027213 */ /* 0x001fc40000000000 */
        /* <DEDUP_REMOVED lines=9> */
[----:B-1----:R-:W-:Y:S01]  /*2e40*/  VIADD R15, R0, 0x56 ;  /* 0x00000056000f7836 */ /* 0x002fe20000000000 */
[----:B------:R1:W-:Y:S01]  /*2e50*/  STL [R1+0x430], R5 ;  /* 0x0004300501007387 */ /* 0x0003e20000100800 */
[----:B------:R-:W-:Y:S02]  /*2e60*/  IMAD R84, R68, R3, R84 ;  /* 0x0000000344547224 */ /* 0x000fe400078e0254 */
[C---:B0-----:R-:W-:Y:S01]  /*2e70*/  VIADD R9, R0.reuse, 0x53 ;  /* 0x0000005300097836 */ /* 0x041fe20000000000 */
[----:B------:R0:W-:Y:S01]  /*2e80*/  STL [R1+0x1054], R10 ;  /* 0x0010540a01007387 */ /* 0x0001e20000100800 */
[----:B--2---:R-:W-:-:S03]  /*2e90*/  VIADD R7, R0, 0x54 ;  /* 0x0000005400077836 */ /* 0x004fc60000000000 */
[----:B------:R-:W-:Y:S01]  /*2ea0*/  STL [R1+0x106c], R9 ;  /* 0x00106c0901007387 */ /* 0x000fe20000100800 */
[----:B------:R-:W-:Y:S01]  /*2eb0*/  IABS R6, R9 ;  /* 0x0000000900067213 */ /* 0x000fe20000000000 */
[----:B-1----:R-:W-:Y:S01]  /*2ec0*/  IMAD.HI.U32 R5, R74, R2, RZ ;  /* 0x000000024a057227 */ /* 0x002fe200078e00ff */
[----:B------:R-:W-:Y:S01]  /*2ed0*/  IABS R3, R7 ;  /* 0x0000000700037213 */ /* 0x000fe20000000000 */
[----:B------:R1:W-:Y:S02]  /*2ee0*/  STL [R1+0x10b0], R7 ;  /* 0x0010b00701007387 */ /* 0x0003e40000100800 */
[----:B------:R-:W-:Y:S01]  /*2ef0*/  IMAD.MOV R5, RZ, RZ, -R5 ;  /* 0x000000ffff057224 */ /* 0x000fe200078e0a05 */
[----:B0-----:R-:W-:-:S03]  /*2f00*/  IABS R10, R10 ;  /* 0x0000000a000a7213 */ /* 0x001fc60000000000 */
[----:B------:R-:W-:Y:S02]  /*2f10*/  IMAD R2, R68, R5, R2 ;  /* 0x0000000544027224 */ /* 0x000fe400078e0202 */
[----:B------:R-:W-:-:S03]  /*2f20*/  IMAD.HI.U32 R11, R74, R10, RZ ;  /* 0x0000000a4a0b7227 */ /* 0x000fc600078e00ff */
[----:B------:R0:W-:Y:S01]  /*2f30*/  STL [R1+0x60], R2 ;  /* 0x0000600201007387 */ /* 0x0001e20000100800 */
[----:B-1----:R-:W-:Y:S02]  /*2f40*/  VIADD R7, R0, 0x55 ;  /* 0x0000005500077836 */ /* 0x002fe40000000000 */
[----:B------:R-:W-:-:S03]  /*2f50*/  IMAD.HI.U32 R9, R74, R6, RZ ;  /* 0x000000064a097227 */ /* 0x000fc600078e00ff */
[----:B------:R1:W-:Y:S01]  /*2f60*/  STL [R1+0x10ac], R7 ;  /* 0x0010ac0701007387 */ /* 0x0003e20000100800 */
[----:B------:R-:W-:Y:S01]  /*2f70*/  IABS R5, R7 ;  /* 0x0000000700057213 */ /* 0x000fe20000000000 */
[----:B------:R-:W-:Y:S02]  /*2f80*/  IMAD.MOV R11, RZ, RZ, -R11 ;  /* 0x000000ffff0b7224 */ /* 0x000fe400078e0a0b */
[----:B------:R-:W-:Y:S01]  /*2f90*/  IMAD.MOV R9, RZ, RZ, -R9 ;  /* 0x000000ffff097224 */ /* 0x000fe200078e0a09 */
[----:B0-----:R-:W-:Y:S01]  /*2fa0*/  IABS R2, R15 ;  /* 0x0000000f00027213 */ /* 0x001fe20000000000 */
[C---:B------:R-:W-:Y:S01]  /*2fb0*/  IMAD R10, R68.reuse, R11, R10 ;  /* 0x0000000b440a7224 */ /* 0x040fe200078e020a */
[----:B------:R-:W-:Y:S01]  /*2fc0*/  STL [R1+0x10a8], R15 ;  /* 0x0010a80f01007387 */ /* 0x000fe20000100800 */
[----:B------:R-:W-:Y:S02]  /*2fd0*/  IMAD R9, R68, R9, R6 ;  /* 0x0000000944097224 */ /* 0x000fe400078e0206 */
[C---:B-1----:R-:W-:Y:S01]  /*2fe0*/  IMAD.HI.U32 R7, R74.reuse, R3, RZ ;  /* 0x000000034a077227 */ /* 0x042fe200078e00ff */
[----:B------:R0:W-:Y:S03]  /*2ff0*/  STL [R1+0xd8], R10 ;  /* 0x0000d80a01007387 */ /* 0x0001e60000100800 */
        /* <DEDUP_REMOVED lines=8> */
[----:B-1----:R-:W-:Y:S01]  /*3080*/  VIADD R9, R0, 0x59 ;  /* 0x0000005900097836 */ /* 0x002fe20000000000 */
[----:B------:R0:W-:Y:S01]  /*3090*/  STL [R1+0x103c], R11 ;  /* 0x00103c0b01007387 */ /* 0x0001e20000100800 */
[----:B------:R-:W-:Y:S01]  /*30a0*/  IMAD R6, R68, R6, R5 ;  /* 0x0000000644067224 */ /* 0x000fe200078e0205 */
[----:B------:R-:W-:Y:S01]  /*30b0*/  IABS R7, R11 ;  /* 0x0000000b00077213 */ /* 0x000fe20000000000 */
[----:B------:R-:W-:Y:S01]  /*30c0*/  VIADD R15, R0, 0x60 ;  /* 0x00000060000f7836 */ /* 0x000fe20000000000 */
[----:B------:R1:W-:Y:S01]  /*30d0*/  STL [R1+0x10a4], R10 ;  /* 0x0010a40a01007387 */ /* 0x0003e20000100800 */
[----:B------:R-:W-:Y:S01]  /*30e0*/  IABS R5, R9 ;  /* 0x0000000900057213 */ /* 0x000fe20000000000 */
[----:B--2---:R-:W-:Y:S01]  /*30f0*/  IMAD.HI.U32 R3, R74, R2, RZ ;  /* 0x000000024a037227 */ /* 0x004fe200078e00ff */
[----:B------:R-:W-:Y:S01]  /*3100*/  IABS R85, R10 ;  /* 0x0000000a00557213 */ /* 0x000fe20000000000 */
[----:B------:R2:W-:Y:S01]  /*3110*/  STL [R1+0x10a0], R9 ;  /* 0x0010a00901007387 */ /* 0x0005e20000100800 */
[----:B------:R-:W-:Y:S01]  /*3120*/  IABS R87, R15 ;  /* 0x0000000f00577213 */ /* 0x000fe20000000000 */
[----:B------:R-:W-:-:S02]  /*3130*/  IMAD.MOV R3, RZ, RZ, -R3 ;  /* 0x000000ffff037224 */ /* 0x000fc400078e0a03 */
[----:B------:R3:W-:Y:S01]  /*3140*/  STL [R1+0x3c8], R6 ;  /* 0x0003c80601007387 */ /* 0x0007e20000100800 */
[----:B0-----:R-:W-:Y:S02]  /*3150*/  VIADD R11, R0, 0x5b ;  /* 0x0000005b000b7836 */ /* 0x001fe40000000000 */
[----:B------:R-:W-:Y:S02]  /*3160*/  IMAD R2, R68, R3, R2 ;  /* 0x0000000344027224 */ /* 0x000fe400078e0202 */
[C---:B-1----:R-:W-:Y:S01]  /*3170*/  IMAD.HI.U32 R10, R74.reuse, R85, RZ ;  /* 0x000000554a0a7227 */ /* 0x042fe200078e00ff */
[----:B------:R-:W-:Y:S02]  /*3180*/  IABS R3, R11 ;  /* 0x0000000b00037213 */ /* 0x000fe40000000000 */
[----:B------:R0:W-:Y:S01]  /*3190*/  STL [R1+0x428], R2 ;  /* 0x0004280201007387 */ /* 0x0001e20000100800 */
[----:B--2---:R-:W-:-:S04]  /*31a0*/  IMAD.HI.U32 R9, R74, R7, RZ ;  /* 0x000000074a097227 */ /* 0x004fc800078e00ff */
[----:B---3--:R-:W-:Y:S02]  /*31b0*/  VIADD R6, R0, 0x5a ;  /* 0x0000005a00067836 */ /* 0x008fe40000000000 */
[----:B------:R-:W-:Y:S02]  /*31c0*/  IMAD.MOV R9, RZ, RZ, -R9 ;  /* 0x000000ffff097224 */ /* 0x000fe400078e0a09 */
[----:B------:R-:W-:Y:S01]  /*31d0*/  IMAD.MOV R10, RZ, RZ, -R10 ;  /* 0x000000ffff0a7224 */ /* 0x000fe200078e0a0a */
[----:B------:R1:W-:Y:S01]  /*31e0*/  STL [R1+0x1068], R6 ;  /* 0x0010680601007387 */ /* 0x0003e20000100800 */
[----:B0-----:R-:W-:Y:S01]  /*31f0*/  IABS R2, R6 ;  /* 0x0000000600027213 */ /* 0x001fe20000000000 */
[----:B------:R-:W-:Y:S02]  /*3200*/  IMAD R7, R68, R9, R7 ;  /* 0x0000000944077224 */ /* 0x000fe400078e0207 */
[----:B------:R0:W-:Y:S01]  /*3210*/  STL [R1+0x1108], R11 ;  /* 0x0011080b01007387 */ /* 0x0001e20000100800 */
[----:B------:R-:W-:-:S02]  /*3220*/  VIADD R9, R0, 0x5c ;  /* 0x0000005c00097836 */ /* 0x000fc40000000000 */
[----:B------:R-:W-:Y:S01]  /*3230*/  IMAD R85, R68, R10, R85 ;  /* 0x0000000a44557224 */ /* 0x000fe200078e0255 */
[----:B------:R2:W-:Y:S01]  /*3240*/  STL [R1+0x420], R7 ;  /* 0x0004200701007387 */ /* 0x0005e20000100800 */
[----:B------:R-:W-:Y:S02]  /*3250*/  VIADD R10, R0, 0x5e ;  /* 0x0000005e000a7836 */ /* 0x000fe40000000000 */
[----:B-1----:R-:W-:-:S04]  /*3260*/  IMAD.HI.U32 R6, R74, R5, RZ ;  /* 0x000000054a067227 */ /* 0x002fc800078e00ff */
[----:B------:R-:W-:Y:S02]  /*3270*/  IMAD.MOV R6, RZ, RZ, -R6 ;  /* 0x000000ffff067224 */ /* 0x000fe400078e0a06 */
[----:B0-----:R-:W-:Y:S02]  /*3280*/  VIADD R11, R0, 0x5d ;  /* 0x0000005d000b7836 */ /* 0x001fe40000000000 */
[----:B------:R-:W-:Y:S02]  /*3290*/  IMAD R5, R68, R6, R5 ;  /* 0x0000000644057224 */ /* 0x000fe400078e0205 */
[----:B--2---:R-:W-:Y:S01]  /*32a0*/  IMAD.HI.U32 R7, R74, R2, RZ ;  /* 0x000000024a077227 */ /* 0x004fe200078e00ff */
[----:B------:R-:W-:Y:S02]  /*32b0*/  IABS R6, R11 ;  /* 0x0000000b00067213 */ /* 0x000fe40000000000 */
[----:B------:R0:W-:Y:S01]  /*32c0*/  STL [R1+0x5c], R5 ;  /* 0x00005c0501007387 */ /* 0x0001e20000100800 */
[----:B------:R-:W-:-:S03]  /*32d0*/  IMAD.MOV R7, RZ, RZ, -R7 ;  /* 0x000000ffff077224 */ /* 0x000fc600078e0a07 */
[----:B------:R1:W-:Y:S01]  /*32e0*/  STL [R1+0x1038], R9 ;  /* 0x0010380901007387 */ /* 0x0003e20000100800 */
[----:B------:R-:W-:Y:S01]  /*32f0*/  IMAD R7, R68, R7, R2 ;  /* 0x0000000744077224 */ /* 0x000fe200078e0202 */
[----:B------:R-:W-:Y:S02]  /*3300*/  IABS R2, R10 ;  /* 0x0000000a00027213 */ /* 0x000fe40000000000 */
[----:B------:R2:W-:Y:S01]  /*3310*/  STL [R1+0x1064], R11 ;  /* 0x0010640b01007387 */ /* 0x0005e20000100800 */
[----:B0-----:R-:W-:-:S03]  /*3320*/  IMAD.HI.U32 R5, R74, R3, RZ ;  /* 0x000000034a057227 */ /* 0x001fc600078e00ff */
[----:B------:R0:W-:Y:S01]  /*3330*/  STL [R1+0x1104], R10 ;  /* 0x0011040a01007387 */ /* 0x0001e20000100800 */
[----:B-1----:R-:W-:Y:S01]  /*3340*/  IABS R9, R9 ;  /* 0x0000000900097213 */ /* 0x002fe20000000000 */
[----:B------:R-:W-:Y:S02]  /*3350*/  IMAD.MOV R5, RZ, RZ, -R5 ;  /* 0x000000ffff057224 */ /* 0x000fe400078e0a05 */
[----:B------:R1:W-:Y:S01]  /*3360*/  STL [R1+0xdc], R7 ;  /* 0x0000dc0701007387 */ /* 0x0003e20000100800 */
[----:B--2---:R-:W-:Y:S02]  /*3370*/  VIADD R11, R0, 0x61 ;  /* 0x00000061000b7836 */ /* 0x004fe40000000000 */
[----:B------:R-:W-:Y:S02]  /*3380*/  IMAD R3, R68, R5, R3 ;  /* 0x0000000544037224 */ /* 0x000fe400078e0203 */
[----:B0-----:R-:W-:-:S03]  /*3390*/  IMAD.HI.U32 R10, R74, R9, RZ ;  /* 0x000000094a0a7227 */ /* 0x001fc600078e00ff */
[----:B------:R0:W-:Y:S01]  /*33a0*/  STL [R1+0x18c], R3 ;  /* 0x00018c0301007387 */ /* 0x0001e20000100800 */
[----:B-1----:R-:W-:-:S03]  /*33b0*/  IMAD.HI.U32 R7, R74, R6, RZ ;  /* 0x000000064a077227 */ /* 0x002fc600078e00ff */
[----:B------:R-:W-:Y:S01]  /*33c0*/  STL [R1+0x1100], R15 ;  /* 0x0011000f01007387 */ /* 0x000fe20000100800 */
[----:B------:R-:W-:Y:S02]  /*33d0*/  IMAD.MOV R10, RZ, RZ, -R10 ;  /* 0x000000ffff0a7224 */ /* 0x000fe400078e0a0a */
[----:B------:R-:W-:Y:S01]  /*33e0*/  IMAD.HI.U32 R5, R74, R2, RZ ;  /* 0x000000024a057227 */ /* 0x000fe200078e00ff */
[----:B------:R1:W-:Y:S01]  /*33f0*/  STL [R1+0x1130], R11 ;  /* 0x0011300b01007387 */ /* 0x0003e20000100800 */
[----:B0-----:R-:W-:Y:S02]  /*3400*/  IABS R3, R11 ;  /* 0x0000000b00037213 */ /* 0x001fe40000000000 */
[----:B------:R-:W-:Y:S02]  /*3410*/  IMAD.MOV R7, RZ, RZ, -R7 ;  /* 0x000000ffff077224 */ /* 0x000fe400078e0a07 */
[----:B------:R-:W-:Y:S02]  /*3420*/  IMAD R9, R68, R10, R9 ;  /* 0x0000000a44097224 */ /* 0x000fe400078e0209 */
[----:B------:R-:W-:-:S02]  /*3430*/  IMAD.MOV R5, RZ, RZ, -R5 ;  /* 0x000000ffff057224 */ /* 0x000fc400078e0a05 */
[C---:B------:R-:W-:Y:S01]  /*3440*/  IMAD R6, R68.reuse, R7, R6 ;  /* 0x0000000744067224 */ /* 0x040fe200078e0206 */
[----:B------:R0:W-:Y:S01]  /*3450*/  STL [R1+0x2ac], R9 ;  /* 0x0002ac0901007387 */ /* 0x0001e20000100800 */
[----:B------:R-:W-:Y:S02]  /*3460*/  IMAD R2, R68, R5, R2 ;  /* 0x0000000544027224 */ /* 0x000fe400078e0202 */
[----:B------:R-:W-:Y:S01]  /*3470*/  IMAD.HI.U32 R7, R74, R87, RZ ;  /* 0x000000574a077227 */ /* 0x000fe200078e00ff */
[----:B------:R2:W-:Y:S03]  /*3480*/  STL [R1+0x3d0], R6 ;  /* 0x0003d00601007387 */ /* 0x0005e60000100800 */
[C---:B-1----:R-:W-:Y:S01]  /*3490*/  VIADD R11, R0.reuse, 0x63 ;  /* 0x00000063000b7836 */ /* 0x042fe20000000000 */
[----:B------:R1:W-:Y:S01]  /*34a0*/  STL [R1+0x414], R2 ;  /* 0x0004140201007387 */ /* 0x0003e20000100800 */
[----:B------:R-:W-:-:S02]  /*34b0*/  VIADD R10, R0, 0x64 ;  /* 0x00000064000a7836 */ /* 0x000fc40000000000 */
[C---:B0-----:R-:W-:Y:S01]  /*34c0*/  VIADD R9, R0.reuse, 0x62 ;  /* 0x0000006200097836 */ /* 0x041fe20000000000 */
[----:B------:R-:W-:Y:S01]  /*34d0*/  IABS R5, R11 ;  /* 0x0000000b00057213 */ /* 0x000fe20000000000 */
[----:B------:R-:W-:Y:S02]  /*34e0*/  VIADD R15, R0, 0x65 ;  /* 0x00000065000f7836 */ /* 0x000fe40000000000 */
[----:B--2---:R-:W-:Y:S01]  /*34f0*/  IMAD.HI.U32 R6, R74, R3, RZ ;  /* 0x000000034a067227 */ /* 0x004fe200078e00ff */
[----:B------:R0:W-:Y:S03]  /*3500*/  STL [R1+0x1060], R9 ;  /* 0x0010600901007387 */ /* 0x0001e60000100800 */
[----:B-1----:R-:W-:Y:S01]  /*3510*/  IMAD.MOV R2, RZ, RZ, -R7 ;  /* 0x000000ffff027224 */ /* 0x002fe200078e0a07 */
[----:B------:R-:W-:Y:S01]  /*3520*/  STL [R1+0x10fc], R11 ;  /* 0x0010fc0b01007387 */ /* 0x000fe20000100800 */
[----:B------:R-:W-:-:S02]  /*3530*/  IMAD.MOV R6, RZ, RZ, -R6 ;  /* 0x000000ffff067224 */ /* 0x000fc400078e0a06 */
[C---:B------:R-:W-:Y:S01]  /*3540*/  IMAD R87, R68.reuse, R2, R87 ;  /* 0x0000000244577224 */ /* 0x040fe200078e0257 */
[----:B------:R1:W-:Y:S01]  /*3550*/  STL [R1+0x112c], R10 ;  /* 0x00112c0a01007387 */ /* 0x0003e20000100800 */
[----:B------:R-:W-:Y:S01]  /*3560*/  IABS R2, R10 ;  /* 0x0000000a00027213 */ /* 0x000fe20000000000 */
[----:B------:R-:W-:Y:S01]  /*3570*/  IMAD R3, R68, R6, R3 ;  /* 0x0000000644037224 */ /* 0x000fe200078e0203 */
[----:B0-----:R-:W-:Y:S01]  /*3580*/  IABS R9, R9 ;  /* 0x0000000900097213 */ /* 0x001fe20000000000 */
[----:B------:R-:W-:-:S03]  /*3590*/  IMAD.HI.U32 R7, R74, R5, RZ ;  /* 0x000000054a077227 */ /* 0x000fc600078e00ff */
[----:B------:R0:W-:Y:S01]  /*35a0*/  STL [R1+0x58], R3 ;  /* 0x0000580301007387 */ /* 0x0001e20000100800 */
[----:B------:R-:W-:-:S03]  /*35b0*/  IMAD.HI.U32 R6, R74, R2, RZ ;  /* 0x000000024a067227 */ /* 0x000fc600078e00ff */
[----:B------:R2:W-:Y:S01]  /*35c0*/  STL [R1+0x10f8], R15 ;  /* 0x0010f80f01007387 */ /* 0x0005e20000100800 */
[----:B-1----:R-:W-:-:S04]  /*35d0*/  IMAD.HI.U32 R10, R74, R9, RZ ;  /* 0x000000094a0a7227 */ /* 0x002fc800078e00ff */
[----:B------:R-:W-:Y:S01]  /*35e0*/  IMAD.MOV R10, RZ, RZ, -R10 ;  /* 0x000000ffff0a7224 */ /* 0x000fe200078e0a0a */
[----:B0-----:R-:W-:Y:S01]  /*35f0*/  IABS R3, R15 ;  /* 0x0000000f00037213 */ /* 0x001fe20000000000 */
[----:B------:R-:W-:Y:S02]  /*3600*/  IMAD.MOV R7, RZ, RZ, -R7 ;  /* 0x000000ffff077224 */ /* 0x000fe400078e0a07 */
[----:B------:R-:W-:Y:S02]  /*3610*/  VIADD R11, R0, 0x68 ;  /* 0x00000068000b7836 */ /* 0x000fe40000000000 */
[C---:B------:R-:W-:Y:S02]  /*3620*/  IMAD R9, R68.reuse, R10, R9 ;  /* 0x0000000a44097224 */ /* 0x040fe400078e0209 */
[----:B------:R-:W-:Y:S01]  /*3630*/  IMAD.MOV R6, RZ, RZ, -R6 ;  /* 0x000000ffff067224 */ /* 0x000fe200078e0a06 */
[----:B------:R-:W-:Y:S01]  /*3640*/  STL [R1+0x1140], R11 ;  /* 0x0011400b01007387 */ /* 0x000fe20000100800 */
[----:B------:R-:W-:Y:S01]  /*3650*/  IMAD R7, R68, R7, R5 ;  /* 0x0000000744077224 */ /* 0x000fe200078e0205 */
[----:B------:R-:W-:Y:S01]  /*3660*/  IABS R86, R11 ;  /* 0x0000000b00567213 */ /* 0x000fe20000000000 */
[----:B------:R-:W-:Y:S01]  /*3670*/  IMAD.HI.U32 R5, R74, R3, RZ ;  /* 0x000000034a057227 */ /* 0x000fe200078e00ff */
[----:B------:R0:W-:Y:S03]  /*3680*/  STL [R1+0xe0], R9 ;  /* 0x0000e00901007387 */ /* 0x0001e60000100800 */
[----:B------:R-:W-:Y:S01]  /*3690*/  IMAD R2, R68, R6, R2 ;  /* 0x0000000644027224 */ /* 0x000fe200078e0202 */
[----:B------:R1:W-:Y:S01]  /*36a0*/  STL [R1+0x194], R7 ;  /* 0x0001940701007387 */ /* 0x0003e20000100800 */
[----:B------:R-:W-:-:S02]  /*36b0*/  VIADD R10, R0, 0x69 ;  /* 0x00000069000a7836 */ /* 0x000fc40000000000 */
[----:B------:R-:W-:Y:S01]  /*36c0*/  IMAD.MOV R5, RZ, RZ, -R5 ;  /* 0x000000ffff057224 */ /* 0x000fe200078e0a05 */
[----:B------:R3:W-:Y:S01]  /*36d0*/  STL [R1+0x2e0], R2 ;  /* 0x0002e00201007387 */ /* 0x0007e20000100800 */
[C---:B--2---:R-:W-:Y:S02]  /*36e0*/  VIADD R15, R0.reuse, 0x6d ;  /* 0x0000006d000f7836 */ /* 0x044fe40000000000 */
[----:B0-----:R-:W-:Y:S01]  /*36f0*/  VIADD R9, R0, 0x6b ;  /* 0x0000006b00097836 */ /* 0x001fe20000000000 */
[----:B------:R0:W-:Y:S01]  /*3700*/  STL [R1+0x1128], R10 ;  /* 0x0011280a01007387 */ /* 0x0001e20000100800 */
[----:B------:R-:W-:Y:S02]  /*3710*/  IMAD R5, R68, R5, R3 ;  /* 0x0000000544057224 */ /* 0x000fe400078e0203 */
[----:B-1----:R-:W-:Y:S01]  /*3720*/  VIADD R7, R0, 0x6a ;  /* 0x0000006a00077836 */ /* 0x002fe20000000000 */
[----:B------:R-:W-:Y:S01]  /*3730*/  IABS R3, R9 ;  /* 0x0000000900037213 */ /* 0x000fe20000000000 */
[----:B---3--:R-:W-:-:S03]  /*3740*/  IMAD.HI.U32 R2, R74, R86, RZ ;  /* 0x000000564a027227 */ /* 0x008fc600078e00ff */
[----:B------:R1:W-:Y:S01]  /*3750*/  STL [R1+0x113c], R7 ;  /* 0x00113c0701007387 */ /* 0x0003e20000100800 */
[----:B0-----:R-:W-:Y:S01]  /*3760*/  IABS R10, R10 ;  /* 0x0000000a000a7213 */ /* 0x001fe20000000000 */
[C---:B------:R-:W-:Y:S02]  /*3770*/  IMAD.HI.U32 R6, R74.reuse, R3, RZ ;  /* 0x000000034a067227 */ /* 0x040fe400078e00ff */
[----:B------:R0:W-:Y:S02]  /*3780*/  STL [R1+0x1138], R9 ;  /* 0x0011380901007387 */ /* 0x0001e40000100800 */
[----:B------:R-:W-:Y:S02]  /*3790*/  IMAD.HI.U32 R11, R74, R10, RZ ;  /* 0x0000000a4a0b7227 */ /* 0x000fe400078e00ff */
[----:B------:R2:W-:Y:S01]  /*37a0*/  STL [R1+0x3d4], R5 ;  /* 0x0003d40501007387 */ /* 0x0005e20000100800 */
[----:B-1----:R-:W-:Y:S01]  /*37b0*/  IABS R7, R7 ;  /* 0x0000000700077213 */ /* 0x002fe20000000000 */
[----:B------:R-:W-:-:S02]  /*37c0*/  IMAD.MOV R11, RZ, RZ, -R11 ;  /* 0x000000ffff0b7224 */ /* 0x000fc400078e0a0b */
[----:B------:R-:W-:Y:S02]  /*37d0*/  IMAD.MOV R2, RZ, RZ, -R2 ;  /* 0x000000ffff027224 */ /* 0x000fe400078e0a02 */
[----:B0-----:R-:W-:-:S04]  /*37e0*/  IMAD.HI.U32 R9, R74, R7, RZ ;  /* 0x000000074a097227 */ /* 0x001fc800078e00ff */
[----:B--2---:R-:W-:Y:S02]  /*37f0*/  VIADD R5, R0, 0x6c ;  /* 0x0000006c00057836 */ /* 0x004fe40000000000 */
[----:B------:R-:W-:Y:S02]  /*3800*/  IMAD.MOV R9, RZ, RZ, -R9 ;  /* 0x000000ffff097224 */ /* 0x000fe400078e0a09 */
[----:B------:R-:W-:Y:S01]  /*3810*/  IMAD.MOV R6, RZ, RZ, -R6 ;  /* 0x000000ffff067224 */ /* 0x000fe200078e0a06 */
[----:B------:R0:W-:Y:S01]  /*3820*/  STL [R1+0x1134], R5 ;  /* 0x0011340501007387 */ /* 0x0001e20000100800 */
[C---:B------:R-:W-:Y:S02]  /*3830*/  IMAD R10, R68.reuse, R11, R10 ;  /* 0x0000000b440a7224 */ /* 0x040fe400078e020a */
[C---:B------:R-:W-:Y:S01]  /*3840*/  IMAD R9, R68.reuse, R9, R7 ;  /* 0x0000000944097224 */ /* 0x040fe200078e0207 */
[----:B------:R-:W-:Y:S01]  /*3850*/  STL [R1+0x114c], R15 ;  /* 0x00114c0f01007387 */ /* 0x000fe20000100800 */
[C---:B------:R-:W-:Y:S01]  /*3860*/  IMAD R86, R68.reuse, R2, R86 ;  /* 0x0000000244567224 */ /* 0x040fe200078e0256 */
[----:B------:R-:W-:Y:S01]  /*3870*/  IABS R2, R15 ;  /* 0x0000000f00027213 */ /* 0x000fe20000000000 */
[----:B------:R-:W-:Y:S01]  /*3880*/  IMAD R3, R68, R6, R3 ;  /* 0x0000000644037224 */ /* 0x000fe200078e0203 */
[----:B------:R1:W-:Y:S01]  /*3890*/  STL [R1+0x64], R10 ;  /* 0x0000640a01007387 */ /* 0x0003e20000100800 */
[----:B------:R-:W-:Y:S01]  /*38a0*/  VIADD R11, R0, 0x70 ;  /* 0x00000070000b7836 */ /* 0x000fe20000000000 */
[----:B0-----:R-:W-:-:S02]  /*38b0*/  IABS R5, R5 ;  /* 0x0000000500057213 */ /* 0x001fc40000000000 */
[----:B------:R0:W-:Y:S02]  /*38c0*/  STL [R1+0xe4], R9 ;  /* 0x0000e40901007387 */ /* 0x0001e40000100800 */
[----:B------:R-:W-:Y:S01]  /*38d0*/  IABS R88, R11 ;  /* 0x0000000b00587213 */ /* 0x000fe20000000000 */
[----:B------:R-:W-:Y:S01]  /*38e0*/  IMAD.HI.U32 R7, R74, R5, RZ ;  /* 0x000000054a077227 */ /* 0x000fe200078e00ff */
[----:B------:R2:W-:Y:S03]  /*38f0*/  STL [R1+0x19c], R3 ;  /* 0x00019c0301007387 */ /* 0x0005e60000100800 */
[----:B------:R-:W-:Y:S01]  /*3900*/  IMAD.MOV R7, RZ, RZ, -R7 ;  /* 0x000000ffff077224 */ /* 0x000fe200078e0a07 */
[----:B------:R3:W-:Y:S01]  /*3910*/  STL [R1+0x1150], R11 ;  /* 0x0011500b01007387 */ /* 0x0007e20000100800 */
[C---:B-1----:R-:W-:Y:S02]  /*3920*/  VIADD R10, R0.reuse, 0x71 ;  /* 0x00000071000a7836 */ /* 0x042fe40000000000 */
[----:B0-----:R-:W-:-:S02]  /*3930*/  VIADD R9, R0, 0x72 ;  /* 0x0000007200097836 */ /* 0x001fc40000000000 */
[----:B------:R-:W-:Y:S01]  /*3940*/  IMAD R7, R68, R7, R5 ;  /* 0x0000000744077224 */ /* 0x000fe200078e0205 */
[----:B------:R0:W-:Y:S01]  /*3950*/  STL [R1+0x1154], R10 ;  /* 0x0011540a01007387 */ /* 0x0001e20000100800 */
[----:B--2---:R-:W-:Y:S01]  /*3960*/  IMAD.HI.U32 R3, R74, R2, RZ ;  /* 0x000000024a037227 */ /* 0x004fe200078e00ff */
[----:B------:R-:W-:Y:S02]  /*3970*/  IABS R6, R10 ;  /* 0x0000000a00067213 */ /* 0x000fe40000000000 */
[----:B------:R1:W-:Y:S01]  /*3980*/  STL [R1+0x1164], R9 ;  /* 0x0011640901007387 */ /* 0x0003e20000100800 */
[----:B------:R-:W-:Y:S01]  /*3990*/  IMAD.MOV R3, RZ, RZ, -R3 ;  /* 0x000000ffff037224 */ /* 0x000fe200078e0a03 */
[----:B------:R-:W-:Y:S01]  /*39a0*/  IABS R5, R9 ;  /* 0x0000000900057213 */ /* 0x000fe20000000000 */
[----:B---3--:R-:W-:Y:S01]  /*39b0*/  VIADD R11, R0, 0x74 ;  /* 0x00000074000b7836 */ /* 0x008fe20000000000 */
[----:B------:R2:W-:Y:S01]  /*39c0*/  STL [R1+0x2ec], R7 ;  /* 0x0002ec0701007387 */ /* 0x0005e20000100800 */
[----:B------:R-:W-:-:S02]  /*39d0*/  IMAD R2, R68, R3, R2 ;  /* 0x0000000344027224 */ /* 0x000fc400078e0202 */
[----:B0-----:R-:W-:-:S03]  /*39e0*/  IMAD.HI.U32 R10, R74, R88, RZ ;  /* 0x000000584a0a7227 */ /* 0x001fc600078e00ff */
[----:B------:R0:W-:Y:S01]  /*39f0*/  STL [R1+0x3cc], R2 ;  /* 0x0003cc0201007387 */ /* 0x0001e20000100800 */
[----:B-1----:R-:W-:-:S04]  /*3a00*/  IMAD.HI.U32 R9, R74, R6, RZ ;  /* 0x000000064a097227 */ /* 0x002fc800078e00ff */
[----:B--2---:R-:W-:Y:S02]  /*3a10*/  VIADD R7, R0, 0x73 ;  /* 0x0000007300077836 */ /* 0x004fe40000000000 */
        /* <DEDUP_REMOVED lines=14> */
[C---:B------:R-:W-:Y:S01]  /*3b00*/  VIADD R10, R0.reuse, 0x78 ;  /* 0x00000078000a7836 */ /* 0x040fe20000000000 */
[----:B------:R-:W-:Y:S01]  /*3b10*/  IABS R7, R11 ;  /* 0x0000000b00077213 */ /* 0x000fe20000000000 */
[----:B------:R-:W-:Y:S01]  /*3b20*/  IMAD.MOV R6, RZ, RZ, -R6 ;  /* 0x000000ffff067224 */ /* 0x000fe200078e0a06 */
[----:B------:R0:W-:Y:S01]  /*3b30*/  STL [R1+0xec], R5 ;  /* 0x0000ec0501007387 */ /* 0x0001e20000100800 */
[----:B--2---:R-:W-:Y:S01]  /*3b40*/  VIADD R9, R0, 0x79 ;  /* 0x0000007900097836 */ /* 0x004fe20000000000 */
[----:B------:R-:W-:Y:S01]  /*3b50*/  IABS R89, R10 ;  /* 0x0000000a00597213 */ /* 0x000fe20000000000 */
[----:B------:R-:W-:Y:S01]  /*3b60*/  IMAD R6, R68, R6, R3 ;  /* 0x0000000644067224 */ /* 0x000fe200078e0203 */
[----:B------:R1:W-:Y:S01]  /*3b70*/  STL [R1+0x1144], R11 ;  /* 0x0011440b01007387 */ /* 0x0003e20000100800 */
[----:B------:R-:W-:Y:S01]  /*3b80*/  VIADD R15, R0, 0x8d ;  /* 0x0000008d000f7836 */ /* 0x000fe20000000000 */
[----:B------:R-:W-:-:S02]  /*3b90*/  IABS R3, R9 ;  /* 0x0000000900037213 */ /* 0x000fc40000000000 */
[----:B------:R-:W-:Y:S01]  /*3ba0*/  STL [R1+0x1174], R10 ;  /* 0x0011740a01007387 */ /* 0x000fe20000100800 */
[----:B0-----:R-:W-:-:S03]  /*3bb0*/  IMAD.HI.U32 R5, R74, R2, RZ ;  /* 0x000000024a057227 */ /* 0x001fc600078e00ff */
[----:B------:R0:W-:Y:S01]  /*3bc0*/  STL [R1+0x1184], R9 ;  /* 0x0011840901007387 */ /* 0x0001e20000100800 */
[----:B------:R-:W-:-:S03]  /*3bd0*/  IMAD.MOV R5, RZ, RZ, -R5 ;  /* 0x000000ffff057224 */ /* 0x000fc600078e0a05 */
[----:B------:R2:W-:Y:S01]  /*3be0*/  STL [R1+0x1ac], R6 ;  /* 0x0001ac0601007387 */ /* 0x0005e20000100800 */
[----:B-1----:R-:W-:Y:S02]  /*3bf0*/  VIADD R11, R0, 0x7b ;  /* 0x0000007b000b7836 */ /* 0x002fe40000000000 */
[----:B------:R-:W-:Y:S02]  /*3c00*/  IMAD R2, R68, R5, R2 ;  /* 0x0000000544027224 */ /* 0x000fe400078e0202 */
[----:B------:R-:W-:-:S03]  /*3c10*/  IMAD.HI.U32 R5, R74, R3, RZ ;  /* 0x000000034a057227 */ /* 0x000fc600078e00ff */
[----:B------:R1:W-:Y:S01]  /*3c20*/  STL [R1+0x2f0], R2 ;  /* 0x0002f00201007387 */ /* 0x0003e20000100800 */
[----:B0-----:R-:W-:-:S04]  /*3c30*/  IMAD.HI.U32 R9, R74, R7, RZ ;  /* 0x000000074a097227 */ /* 0x001fc800078e00ff */
[----:B--2---:R-:W-:Y:S02]  /*3c40*/  VIADD R6, R0, 0x7a ;  /* 0x0000007a00067836 */ /* 0x004fe40000000000 */
[----:B------:R-:W-:Y:S02]  /*3c50*/  IMAD.MOV R9, RZ, RZ, -R9 ;  /* 0x000000ffff097224 */ /* 0x000fe400078e0a09 */
[----:B------:R-:W-:Y:S01]  /*3c60*/  IMAD.MOV R5, RZ, RZ, -R5 ;  /* 0x000000ffff057224 */ /* 0x000fe200078e0a05 */
[----:B------:R0:W-:Y:S01]  /*3c70*/  STL [R1+0x1170], R6 ;  /* 0x0011700601007387 */ /* 0x0001e20000100800 */
[C---:B------:R-:W-:Y:S01]  /*3c80*/  IMAD R7, R68.reuse, R9, R7 ;  /* 0x0000000944077224 */ /* 0x040fe200078e0207 */
[----:B-1----:R-:W-:Y:S01]  /*3c90*/  IABS R2, R11 ;  /* 0x0000000b00027213 */ /* 0x002fe20000000000 */
[----:B------:R-:W-:Y:S01]  /*3ca0*/  IMAD R3, R68, R5, R3 ;  /* 0x0000000544037224 */ /* 0x000fe200078e0203 */
[----:B------:R1:W-:Y:S01]  /*3cb0*/  STL [R1+0x117c], R11 ;  /* 0x00117c0b01007387 */ /* 0x0003e20000100800 */
[----:B------:R-:W-:-:S03]  /*3cc0*/  IMAD.HI.U32 R10, R74, R89, RZ ;  /* 0x000000594a0a7227 */ /* 0x000fc600078e00ff */
[----:B------:R2:W-:Y:S01]  /*3cd0*/  STL [R1+0x3c4], R7 ;  /* 0x0003c40701007387 */ /* 0x0005e20000100800 */
[----:B------:R-:W-:Y:S01]  /*3ce0*/  IMAD.MOV R10, RZ, RZ, -R10 ;  /* 0x000000ffff0a7224 */ /* 0x000fe200078e0a0a */
[----:B0-----:R-:W-:Y:S01]  /*3cf0*/  IABS R6, R6 ;  /* 0x0000000600067213 */ /* 0x001fe20000000000 */
[----:B------:R-:W-:Y:S01]  /*3d00*/  VIADD R9, R0, 0x7c ;  /* 0x0000007c00097836 */ /* 0x000fe20000000000 */
[----:B------:R0:W-:Y:S01]  /*3d10*/  STL [R1+0x6c], R3 ;  /* 0x00006c0301007387 */ /* 0x0001e20000100800 */
[----:B------:R-:W-:Y:S02]  /*3d20*/  IMAD R89, R68, R10, R89 ;  /* 0x0000000a44597224 */ /* 0x000fe400078e0259 */
[C---:B-1----:R-:W-:Y:S01]  /*3d30*/  VIADD R11, R0.reuse, 0x7d ;  /* 0x0000007d000b7836 */ /* 0x042fe20000000000 */
[----:B------:R1:W-:Y:S01]  /*3d40*/  STL [R1+0x1168], R9 ;  /* 0x0011680901007387 */ /* 0x0003e20000100800 */
[----:B------:R-:W-:Y:S02]  /*3d50*/  VIADD R10, R0, 0x80 ;  /* 0x00000080000a7836 */ /* 0x000fe40000000000 */
[C---:B--2---:R-:W-:Y:S01]  /*3d60*/  IMAD.HI.U32 R7, R74.reuse, R6, RZ ;  /* 0x000000064a077227 */ /* 0x044fe200078e00ff */
[----:B------:R-:W-:Y:S01]  /*3d70*/  IABS R5, R11 ;  /* 0x0000000b00057213 */ /* 0x000fe20000000000 */
[----:B------:R2:W-:Y:S01]  /*3d80*/  STL [R1+0x116c], R11 ;  /* 0x00116c0b01007387 */ /* 0x0005e20000100800 */
[----:B------:R-:W-:Y:S01]  /*3d90*/  IABS R90, R10 ;  /* 0x0000000a005a7213 */ /* 0x000fe20000000000 */
[----:B0-----:R-:W-:-:S02]  /*3da0*/  IMAD.HI.U32 R3, R74, R2, RZ ;  /* 0x000000024a037227 */ /* 0x001fc400078e00ff */
[----:B------:R0:W-:Y:S01]  /*3db0*/  STL [R1+0x1190], R10 ;  /* 0x0011900a01007387 */ /* 0x0001e20000100800 */
[----:B-1----:R-:W-:Y:S01]  /*3dc0*/  IABS R9, R9 ;  /* 0x0000000900097213 */ /* 0x002fe20000000000 */
[----:B------:R-:W-:Y:S02]  /*3dd0*/  IMAD.MOV R7, RZ, RZ, -R7 ;  /* 0x000000ffff077224 */ /* 0x000fe400078e0a07 */
[----:B------:R-:W-:Y:S02]  /*3de0*/  IMAD.MOV R3, RZ, RZ, -R3 ;  /* 0x000000ffff037224 */ /* 0x000fe400078e0a03 */
[C---:B------:R-:W-:Y:S02]  /*3df0*/  IMAD R6, R68.reuse, R7, R6 ;  /* 0x0000000744067224 */ /* 0x040fe400078e0206 */
[----:B------:R-:W-:Y:S02]  /*3e00*/  IMAD R2, R68, R3, R2 ;  /* 0x0000000344027224 */ /* 0x000fe400078e0202 */
[----:B--2---:R-:W-:Y:S01]  /*3e10*/  VIADD R11, R0, 0x81 ;  /* 0x00000081000b7836 */ /* 0x004fe20000000000 */
[----:B------:R1:W-:Y:S01]  /*3e20*/  STL [R1+0xe8], R6 ;  /* 0x0000e80601007387 */ /* 0x0003e20000100800 */
[----:B0-----:R-:W-:-:S03]  /*3e30*/  IMAD.HI.U32 R10, R74, R9, RZ ;  /* 0x000000094a0a7227 */ /* 0x001fc600078e00ff */
[----:B------:R0:W-:Y:S01]  /*3e40*/  STL [R1+0x1b4], R2 ;  /* 0x0001b40201007387 */ /* 0x0001e20000100800 */
[----:B------:R-:W-:Y:S01]  /*3e50*/  VIADD R7, R0, 0x82 ;  /* 0x0000008200077836 */ /* 0x000fe20000000000 */
[----:B------:R-:W-:Y:S01]  /*3e60*/  IABS R3, R11 ;  /* 0x0000000b00037213 */ /* 0x000fe20000000000 */
[----:B------:R-:W-:Y:S01]  /*3e70*/  IMAD.MOV R10, RZ, RZ, -R10 ;  /* 0x000000ffff0a7224 */ /* 0x000fe200078e0a0a */
[----:B------:R-:W-:Y:S01]  /*3e80*/  STL [R1+0x118c], R11 ;  /* 0x00118c0b01007387 */ /* 0x000fe20000100800 */
[----:B-1----:R-:W-:-:S03]  /*3e90*/  IMAD.HI.U32 R6, R74, R5, RZ ;  /* 0x000000054a067227 */ /* 0x002fc600078e00ff */
[----:B------:R1:W-:Y:S01]  /*3ea0*/  STL [R1+0x11a0], R7 ;  /* 0x0011a00701007387 */ /* 0x0003e20000100800 */
[----:B------:R-:W-:Y:S02]  /*3eb0*/  IMAD.MOV R6, RZ, RZ, -R6 ;  /* 0x000000ffff067224 */ /* 0x000fe400078e0a06 */
[C---:B------:R-:W-:Y:S02]  /*3ec0*/  IMAD R9, R68.reuse, R10, R9 ;  /* 0x0000000a44097224 */ /* 0x040fe400078e0209 */
[----:B------:R-:W-:Y:S02]  /*3ed0*/  IMAD R6, R68, R6, R5 ;  /* 0x0000000644067224 */ /* 0x000fe400078e0205 */
[----:B0-----:R-:W-:Y:S01]  /*3ee0*/  IMAD.HI.U32 R2, R74, R90, RZ ;  /* 0x0000005a4a027227 */ /* 0x001fe200078e00ff */
[----:B------:R0:W-:Y:S01]  /*3ef0*/  STL [R1+0x2f4], R9 ;  /* 0x0002f40901007387 */ /* 0x0001e20000100800 */
[----:B-1----:R-:W-:Y:S02]  /*3f00*/  IABS R7, R7 ;  /* 0x0000000700077213 */ /* 0x002fe40000000000 */
[----:B------:R-:W-:Y:S01]  /*3f10*/  IMAD.MOV R2, RZ, RZ, -R2 ;  /* 0x000000ffff027224 */ /* 0x000fe200078e0a02 */
[----:B------:R1:W-:Y:S01]  /*3f20*/  STL [R1+0x3b4], R6 ;  /* 0x0003b40601007387 */ /* 0x0003e20000100800 */
[----:B------:R-:W-:-:S02]  /*3f30*/  VIADD R11, R0, 0x84 ;  /* 0x00000084000b7836 */ /* 0x000fc40000000000 */
[----:B------:R-:W-:Y:S02]  /*3f40*/  IMAD.MOV.U32 R5, RZ, RZ, R7 ;  /* 0x000000ffff057224 */ /* 0x000fe400078e0007 */
[----:B------:R-:W-:-:S04]  /*3f50*/  IMAD.HI.U32 R7, R74, R3, RZ ;  /* 0x000000034a077227 */ /* 0x000fc800078e00ff */
[----:B0-----:R-:W-:Y:S02]  /*3f60*/  VIADD R9, R0, 0x83 ;  /* 0x0000008300097836 */ /* 0x001fe40000000000 */
[----:B-1----:R-:W-:-:S03]  /*3f70*/  IMAD.HI.U32 R6, R74, R5, RZ ;  /* 0x000000054a067227 */ /* 0x002fc600078e00ff */
[----:B------:R0:W-:Y:S01]  /*3f80*/  STL [R1+0x1180], R9 ;  /* 0x0011800901007387 */ /* 0x0001e20000100800 */
[----:B------:R-:W-:Y:S02]  /*3f90*/  IMAD.MOV R7, RZ, RZ, -R7 ;  /* 0x000000ffff077224 */ /* 0x000fe400078e0a07 */
[----:B------:R-:W-:Y:S01]  /*3fa0*/  VIADD R10, R0, 0x85 ;  /* 0x00000085000a7836 */ /* 0x000fe20000000000 */
[----:B------:R1:W-:Y:S01]  /*3fb0*/  STL [R1+0x1188], R11 ;  /* 0x0011880b01007387 */ /* 0x0003e20000100800 */
[----:B------:R-:W-:Y:S02]  /*3fc0*/  IMAD.MOV R6, RZ, RZ, -R6 ;  /* 0x000000ffff067224 */ /* 0x000fe400078e0a06 */
[C---:B------:R-:W-:Y:S01]  /*3fd0*/  IMAD R90, R68.reuse, R2, R90 ;  /* 0x00000002445a7224 */ /* 0x040fe200078e025a */
[----:B------:R-:W-:Y:S01]  /*3fe0*/  IABS R2, R11 ;  /* 0x0000000b00027213 */ /* 0x000fe20000000000 */
[C---:B------:R-:W-:Y:S01]  /*3ff0*/  IMAD R7, R68.reuse, R7, R3 ;  /* 0x0000000744077224 */ /* 0x040fe200078e0203 */
[----:B0-----:R-:W-:Y:S01]  /*4000*/  IABS R9, R9 ;  /* 0x0000000900097213 */ /* 0x001fe20000000000 */
[----:B------:R-:W-:Y:S01]  /*4010*/  IMAD R5, R68, R6, R5 ;  /* 0x0000000644057224 */ /* 0x000fe200078e0205 */
[----:B------:R0:W-:Y:S01]  /*4020*/  STL [R1+0x119c], R10 ;  /* 0x00119c0a01007387 */ /* 0x0001e20000100800 */
[----:B------:R-:W-:Y:S01]  /*4030*/  IABS R3, R10 ;  /* 0x0000000a00037213 */ /* 0x000fe20000000000 */
[----:B------:R-:W-:-:S02]  /*4040*/  IMAD.HI.U32 R6, R74, R2, RZ ;  /* 0x000000024a067227 */ /* 0x000fc400078e00ff */
[----:B------:R2:W-:Y:S02]  /*4050*/  STL [R1+0x78], R7 ;  /* 0x0000780701007387 */ /* 0x0005e40000100800 */
[----:B-1----:R-:W-:Y:S02]  /*4060*/  VIADD R11, R0, 0x88 ;  /* 0x00000088000b7836 */ /* 0x002fe40000000000 */
[----:B------:R1:W-:Y:S01]  /*4070*/  STL [R1+0xf0], R5 ;  /* 0x0000f00501007387 */ /* 0x0003e20000100800 */
[----:B------:R-:W-:Y:S02]  /*4080*/  IMAD.MOV R6, RZ, RZ, -R6 ;  /* 0x000000ffff067224 */ /* 0x000fe400078e0a06 */
[----:B0-----:R-:W-:Y:S01]  /*4090*/  IMAD.HI.U32 R10, R74, R9, RZ ;  /* 0x000000094a0a7227 */ /* 0x001fe200078e00ff */
[----:B------:R-:W-:Y:S01]  /*40a0*/  STL [R1+0x11b4], R11 ;  /* 0x0011b40b01007387 */ /* 0x000fe20000100800 */
[----:B------:R-:W-:Y:S02]  /*40b0*/  IABS R91, R11 ;  /* 0x0000000b005b7213 */ /* 0x000fe40000000000 */
[----:B--2---:R-:W-:-:S02]  /*40c0*/  VIADD R7, R0, 0x89 ;  /* 0x0000008900077836 */ /* 0x004fc40000000000 */
[----:B------:R-:W-:Y:S02]  /*40d0*/  IMAD.MOV R10, RZ, RZ, -R10 ;  /* 0x000000ffff0a7224 */ /* 0x000fe400078e0a0a */
[----:B-1----:R-:W-:Y:S01]  /*40e0*/  IMAD.HI.U32 R5, R74, R3, RZ ;  /* 0x000000034a057227 */ /* 0x002fe200078e00ff */
[----:B------:R0:W-:Y:S03]  /*40f0*/  STL [R1+0x11b0], R7 ;  /* 0x0011b00701007387 */ /* 0x0001e60000100800 */
[----:B------:R-:W-:Y:S02]  /*4100*/  IMAD.MOV R5, RZ, RZ, -R5 ;  /* 0x000000ffff057224 */ /* 0x000fe400078e0a05 */
[C---:B------:R-:W-:Y:S02]  /*4110*/  IMAD R10, R68.reuse, R10, R9 ;  /* 0x0000000a440a7224 */ /* 0x040fe400078e0209 */
[----:B------:R-:W-:-:S02]  /*4120*/  IMAD R9, R68, R6, R2 ;  /* 0x0000000644097224 */ /* 0x000fc400078e0202 */
[----:B------:R-:W-:Y:S01]  /*4130*/  IMAD R3, R68, R5, R3 ;  /* 0x0000000544037224 */ /* 0x000fe200078e0203 */
[----:B0-----:R-:W-:Y:S01]  /*4140*/  IABS R7, R7 ;  /* 0x0000000700077213 */ /* 0x001fe20000000000 */
[----:B------:R0:W-:Y:S01]  /*4150*/  STL [R1+0x1c0], R10 ;  /* 0x0001c00a01007387 */ /* 0x0001e20000100800 */
[----:B------:R-:W-:-:S03]  /*4160*/  IMAD.HI.U32 R6, R74, R91, RZ ;  /* 0x0000005b4a067227 */ /* 0x000fc600078e00ff */
[----:B------:R1:W-:Y:S01]  /*4170*/  STL [R1+0x2e4], R9 ;  /* 0x0002e40901007387 */ /* 0x0003e20000100800 */
[----:B------:R-:W-:Y:S02]  /*4180*/  IMAD.MOV.U32 R2, RZ, RZ, R7 ;  /* 0x000000ffff027224 */ /* 0x000fe400078e0007 */
[----:B------:R-:W-:Y:S01]  /*4190*/  IMAD.MOV R5, RZ, RZ, -R6 ;  /* 0x000000ffff057224 */ /* 0x000fe200078e0a06 */
[----:B------:R2:W-:Y:S01]  /*41a0*/  STL [R1+0x3ac], R3 ;  /* 0x0003ac0301007387 */ /* 0x0005e20000100800 */
[C---:B------:R-:W-:Y:S02]  /*41b0*/  VIADD R7, R0.reuse, 0x8c ;  /* 0x0000008c00077836 */ /* 0x040fe40000000000 */
[----:B0-----:R-:W-:Y:S02]  /*41c0*/  VIADD R10, R0, 0x8b ;  /* 0x0000008b000a7836 */ /* 0x001fe40000000000 */
[----:B------:R-:W-:Y:S01]  /*41d0*/  IMAD R91, R68, R5, R91 ;  /* 0x00000005445b7224 */ /* 0x000fe200078e025b */
[----:B------:R-:W-:Y:S01]  /*41e0*/  IABS R5, R7 ;  /* 0x0000000700057213 */ /* 0x000fe20000000000 */
[C---:B-1----:R-:W-:Y:S01]  /*41f0*/  VIADD R9, R0.reuse, 0x8a ;  /* 0x0000008a00097836 */ /* 0x042fe20000000000 */
[----:B------:R-:W-:Y:S01]  /*4200*/  IABS R6, R10 ;  /* 0x0000000a00067213 */ /* 0x000fe20000000000 */
[----:B------:R-:W-:-:S02]  /*4210*/  VIADD R11, R0, 0x90 ;  /* 0x00000090000b7836 */ /* 0x000fc40000000000 */
[----:B--2---:R-:W-:Y:S01]  /*4220*/  IMAD.HI.U32 R3, R74, R2, RZ ;  /* 0x000000024a037227 */ /* 0x004fe200078e00ff */
[----:B------:R0:W-:Y:S02]  /*4230*/  STL [R1+0x1194], R9 ;  /* 0x0011940901007387 */ /* 0x0001e40000100800 */
[----:B------:R-:W-:Y:S01]  /*4240*/  IABS R92, R11 ;  /* 0x0000000b005c7213 */ /* 0x000fe20000000000 */
[----:B------:R-:W-:Y:S01]  /*4250*/  IMAD.MOV R3, RZ, RZ, -R3 ;  /* 0x000000ffff037224 */ /* 0x000fe200078e0a03 */
[----:B------:R1:W-:Y:S03]  /*4260*/  STL [R1+0x11ac], R10 ;  /* 0x0011ac0a01007387 */ /* 0x0003e60000100800 */
[----:B------:R-:W-:Y:S01]  /*4270*/  IMAD R3, R68, R3, R2 ;  /* 0x0000000344037224 */ /* 0x000fe200078e0202 */
[----:B------:R2:W-:Y:S01]  /*4280*/  STL [R1+0x11a8], R7 ;  /* 0x0011a80701007387 */ /* 0x0005e20000100800 */
[----:B------:R-:W-:Y:S01]  /*4290*/  IMAD.MOV.U32 R2, RZ, RZ, R5 ;  /* 0x000000ffff027224 */ /* 0x000fe200078e0005 */
[----:B0-----:R-:W-:-:S02]  /*42a0*/  IABS R9, R9 ;  /* 0x0000000900097213 */ /* 0x001fc40000000000 */
[----:B------:R0:W-:Y:S01]  /*42b0*/  STL [R1+0x74], R3 ;  /* 0x0000740301007387 */ /* 0x0001e20000100800 */
[----:B------:R-:W-:-:S03]  /*42c0*/  IMAD.HI.U32 R5, R74, R2, RZ ;  /* 0x000000024a057227 */ /* 0x000fc600078e00ff */
[----:B------:R-:W-:Y:S01]  /*42d0*/  STL [R1+0x11a4], R15 ;  /* 0x0011a40f01007387 */ /* 0x000fe20000100800 */
[----:B-1----:R-:W-:-:S03]  /*42e0*/  IMAD.HI.U32 R10, R74, R9, RZ ;  /* 0x000000094a0a7227 */ /* 0x002fc600078e00ff */
[----:B------:R-:W-:Y:S01]  /*42f0*/  STL [R1+0x11d0], R11 ;  /* 0x0011d00b01007387 */ /* 0x000fe20000100800 */
[----:B--2---:R-:W-:Y:S01]  /*4300*/  IMAD.HI.U32 R7, R74, R6, RZ ;  /* 0x000000064a077227 */ /* 0x004fe200078e00ff */
[----:B0-----:R-:W-:-:S03]  /*4310*/  IABS R3, R15 ;  /* 0x0000000f00037213 */ /* 0x001fc60000000000 */
[----:B------:R-:W-:Y:S02]  /*4320*/  IMAD.MOV R10, RZ, RZ, -R10 ;  /* 0x000000ffff0a7224 */ /* 0x000fe400078e0a0a */
[----:B------:R-:W-:Y:S02]  /*4330*/  IMAD.MOV R7, RZ, RZ, -R7 ;  /* 0x000000ffff077224 */ /* 0x000fe400078e0a07 */
[C---:B------:R-:W-:Y:S02]  /*4340*/  IMAD R9, R68.reuse, R10, R9 ;  /* 0x0000000a44097224 */ /* 0x040fe400078e0209 */
[----:B------:R-:W-:Y:S02]  /*4350*/  IMAD.MOV R5, RZ, RZ, -R5 ;  /* 0x000000ffff057224 */ /* 0x000fe400078e0a05 */
[----:B------:R-:W-:Y:S01]  /*4360*/  IMAD R7, R68, R7, R6 ;  /* 0x0000000744077224 */ /* 0x000fe200078e0206 */
[----:B------:R0:W-:Y:S01]  /*4370*/  STL [R1+0xf8], R9 ;  /* 0x0000f80901007387 */ /* 0x0001e20000100800 */
[----:B------:R-:W-:-:S03]  /*4380*/  IMAD.HI.U32 R6, R74, R3, RZ ;  /* 0x000000034a067227 */ /* 0x000fc600078e00ff */
[----:B------:R1:W-:Y:S01]  /*4390*/  STL [R1+0x1c8], R7 ;  /* 0x0001c80701007387 */ /* 0x0003e20000100800 */
[----:B------:R-:W-:Y:S02]  /*43a0*/  IMAD R2, R68, R5, R2 ;  /* 0x0000000544027224 */ /* 0x000fe400078e0202 */
[C---:B------:R-:W-:Y:S02]  /*43b0*/  VIADD R10, R0.reuse, 0x91 ;  /* 0x00000091000a7836 */ /* 0x040fe40000000000 */
[----:B------:R-:W-:Y:S01]  /*43c0*/  IMAD.MOV R5, RZ, RZ, -R6 ;  /* 0x000000ffff057224 */ /* 0x000fe200078e0a06 */
[----:B------:R2:W-:Y:S01]  /*43d0*/  STL [R1+0x2b4], R2 ;  /* 0x0002b40201007387 */ /* 0x0005e20000100800 */
[----:B0-----:R-:W-:Y:S02]  /*43e0*/  VIADD R9, R0, 0x93 ;  /* 0x0000009300097836 */ /* 0x001fe40000000000 */
[----:B------:R-:W-:Y:S01]  /*43f0*/  IMAD R5, R68, R5, R3 ;  /* 0x0000000544057224 */ /* 0x000fe200078e0203 */
[----:B------:R0:W-:Y:S01]  /*4400*/  STL [R1+0x11bc], R10 ;  /* 0x0011bc0a01007387 */ /* 0x0001e20000100800 */
[C---:B-1----:R-:W-:Y:S01]  /*4410*/  VIADD R7, R0.reuse, 0x92 ;  /* 0x0000009200077836 */ /* 0x042fe20000000000 */
[----:B------:R-:W-:Y:S01]  /*4420*/  IABS R3, R9 ;  /* 0x0000000900037213 */ /* 0x000fe20000000000 */
[----:B------:R-:W-:-:S03]  /*4430*/  VIADD R15, R0, 0x95 ;  /* 0x00000095000f7836 */ /* 0x000fc60000000000 */
[----:B------:R1:W-:Y:S01]  /*4440*/  STL [R1+0x11c0], R7 ;  /* 0x0011c00701007387 */ /* 0x0003e20000100800 */
[C---:B--2---:R-:W-:Y:S01]  /*4450*/  IMAD.HI.U32 R2, R74.reuse, R92, RZ ;  /* 0x0000005c4a027227 */ /* 0x044fe200078e00ff */
[----:B0-----:R-:W-:Y:S02]  /*4460*/  IABS R10, R10 ;  /* 0x0000000a000a7213 */ /* 0x001fe40000000000 */
[----:B------:R0:W-:Y:S01]  /*4470*/  STL [R1+0x11cc], R9 ;  /* 0x0011cc0901007387 */ /* 0x0001e20000100800 */
[----:B------:R-:W-:-:S03]  /*4480*/  IMAD.HI.U32 R6, R74, R3, RZ ;  /* 0x000000034a067227 */ /* 0x000fc600078e00ff */
[----:B------:R2:W-:Y:S01]  /*4490*/  STL [R1+0x398], R5 ;  /* 0x0003980501007387 */ /* 0x0005e20000100800 */
[----:B-1----:R-:W-:Y:S01]  /*44a0*/  IABS R7, R7 ;  /* 0x0000000700077213 */ /* 0x002fe20000000000 */
[----:B------:R-:W-:-:S04]  /*44b0*/  IMAD.HI.U32 R11, R74, R10, RZ ;  /* 0x0000000a4a0b7227 */ /* 0x000fc800078e00ff */
[----:B0-----:R-:W-:-:S04]  /*44c0*/  IMAD.HI.U32 R9, R74, R7, RZ ;  /* 0x000000074a097227 */ /* 0x001fc800078e00ff */
[----:B--2---:R-:W-:Y:S02]  /*44d0*/  VIADD R5, R0, 0x94 ;  /* 0x0000009400057836 */ /* 0x004fe40000000000 */
[----:B------:R-:W-:Y:S02]  /*44e0*/  IMAD.MOV R11, RZ, RZ, -R11 ;  /* 0x000000ffff0b7224 */ /* 0x000fe400078e0a0b */
[----:B------:R-:W-:Y:S01]  /*44f0*/  IMAD.MOV R9, RZ, RZ, -R9 ;  /* 0x000000ffff097224 */ /* 0x000fe200078e0a09 */
[----:B------:R0:W-:Y:S01]  /*4500*/  STL [R1+0x11c8], R5 ;  /* 0x0011c80501007387 */ /* 0x0001e20000100800 */
[----:B------:R-:W-:Y:S02]  /*4510*/  IMAD.MOV R2, RZ, RZ, -R2 ;  /* 0x000000ffff027224 */ /* 0x000fe400078e0a02 */
[----:B------:R-:W-:Y:S01]  /*4520*/  IMAD.MOV R6, RZ, RZ, -R6 ;  /* 0x000000ffff067224 */ /* 0x000fe200078e0a06 */
[----:B------:R1:W-:Y:S01]  /*4530*/  STL [R1+0x11c4], R15 ;  /* 0x0011c40f01007387 */ /* 0x0003e20000100800 */
[----:B------:R-:W-:-:S02]  /*4540*/  IMAD R10, R68, R11, R10 ;  /* 0x0000000b440a7224 */ /* 0x000fc400078e020a */
[C---:B------:R-:W-:Y:S02]  /*4550*/  IMAD R9, R68.reuse, R9, R7 ;  /* 0x0000000944097224 */ /* 0x040fe400078e0207 */
[C---:B------:R-:W-:Y:S01]  /*4560*/  IMAD R92, R68.reuse, R2, R92 ;  /* 0x00000002445c7224 */ /* 0x040fe200078e025c */
[----:B0-----:R-:W-:Y:S01]  /*4570*/  IABS R5, R5 ;  /* 0x0000000500057213 */ /* 0x001fe20000000000 */
[----:B------:R-:W-:Y:S01]  /*4580*/  IMAD R3, R68, R6, R3 ;  /* 0x0000000644037224 */ /* 0x000fe200078e0203 */
[----:B------:R-:W-:Y:S01]  /*4590*/  IABS R2, R15 ;  /* 0x0000000f00027213 */ /* 0x000fe20000000000 */
[----:B------:R0:W-:Y:S01]  /*45a0*/  STL [R1+0x70], R10 ;  /* 0x0000700a01007387 */ /* 0x0001e20000100800 */
[----:B------:R-:W-:Y:S02]  /*45b0*/  VIADD R11, R0, 0x98 ;  /* 0x00000098000b7836 */ /* 0x000fe40000000000 */
[----:B------:R-:W-:Y:S01]  /*45c0*/  IMAD.HI.U32 R7, R74, R5, RZ ;  /* 0x000000054a077227 */ /* 0x000fe200078e00ff */
[----:B------:R2:W-:Y:S02]  /*45d0*/  STL [R1+0xfc], R9 ;  /* 0x0000fc0901007387 */ /* 0x0005e40000100800 */
[----:B------:R-:W-:Y:S01]  /*45e0*/  IABS R93, R11 ;  /* 0x0000000b005d7213 */ /* 0x000fe20000000000 */
[----:B------:R-:W-:Y:S01]  /*45f0*/  IMAD.MOV R7, RZ, RZ, -R7 ;  /* 0x000000ffff077224 */ /* 0x000fe200078e0a07 */
[----:B------:R3:W-:Y:S01]  /*4600*/  STL [R1+0x1cc], R3 ;  /* 0x0001cc0301007387 */ /* 0x0007e20000100800 */
[----:B-1----:R-:W-:-:S02]  /*4610*/  VIADD R15, R0, 0xa3 ;  /* 0x000000a3000f7836 */ /* 0x002fc40000000000 */
[----:B0-----:R-:W-:Y:S01]  /*4620*/  VIADD R10, R0, 0x99 ;  /* 0x00000099000a7836 */ /* 0x001fe20000000000 */
[----:B------:R0:W-:Y:S01]  /*4630*/  STL [R1+0x11d4], R11 ;  /* 0x0011d40b01007387 */ /* 0x0001e20000100800 */
[----:B------:R-:W-:Y:S02]  /*4640*/  IMAD R7, R68, R7, R5 ;  /* 0x0000000744077224 */ /* 0x000fe400078e0205 */
[----:B--2---:R-:W-:Y:S01]  /*4650*/  VIADD R9, R0, 0x9a ;  /* 0x0000009a00097836 */ /* 0x004fe20000000000 */
[----:B------:R1:W-:Y:S01]  /*4660*/  STL [R1+0x11e0], R10 ;  /* 0x0011e00a01007387 */ /* 0x0003e20000100800 */
[----:B------:R-:W-:Y:S01]  /*4670*/  IABS R6, R10 ;  /* 0x0000000a00067213 */ /* 0x000fe20000000000 */
[----:B---3--:R-:W-:Y:S02]  /*4680*/  IMAD.HI.U32 R3, R74, R2, RZ ;  /* 0x000000024a037227 */ /* 0x008fe400078e00ff */
[----:B------:R-:W-:Y:S01]  /*4690*/  IABS R5, R9 ;  /* 0x0000000900057213 */ /* 0x000fe20000000000 */
[----:B------:R2:W-:Y:S01]  /*46a0*/  STL [R1+0x11f4], R9 ;  /* 0x0011f40901007387 */ /* 0x0005e20000100800 */
[----:B------:R-:W-:-:S02]  /*46b0*/  IMAD.MOV R3, RZ, RZ, -R3 ;  /* 0x000000ffff037224 */ /* 0x000fc400078e0a03 */
[----:B0-----:R-:W-:Y:S01]  /*46c0*/  VIADD R11, R0, 0x9c ;  /* 0x0000009c000b7836 */ /* 0x001fe20000000000 */
[----:B------:R0:W-:Y:S01]  /*46d0*/  STL [R1+0x298], R7 ;  /* 0x0002980701007387 */ /* 0x0001e20000100800 */
[----:B------:R-:W-:Y:S02]  /*46e0*/  IMAD R2, R68, R3, R2 ;  /* 0x0000000344027224 */ /* 0x000fe400078e0202 */
[----:B------:R-:W-:Y:S02]  /*46f0*/  IMAD.MOV.U32 R3, RZ, RZ, R5 ;  /* 0x000000ffff037224 */ /* 0x000fe400078e0005 */
[C---:B-1----:R-:W-:Y:S01]  /*4700*/  IMAD.HI.U32 R10, R74.reuse, R93, RZ ;  /* 0x0000005d4a0a7227 */ /* 0x042fe200078e00ff */
[----:B------:R1:W-:Y:S03]  /*4710*/  STL [R1+0x38c], R2 ;  /* 0x00038c0201007387 */ /* 0x0003e60000100800 */
[----:B--2---:R-:W-:-:S04]  /*4720*/  IMAD.HI.U32 R9, R74, R6, RZ ;  /* 0x000000064a097227 */ /* 0x004fc800078e00ff */
[----:B0-----:R-:W-:Y:S02]  /*4730*/  VIADD R7, R0, 0x9b ;  /* 0x0000009b00077836 */ /* 0x001fe40000000000 */
[----:B------:R-:W-:Y:S01]  /*4740*/  IMAD.MOV R9, RZ, RZ, -R9 ;  /* 0x000000ffff097224 */ /* 0x000fe200078e0a09 */
[----:B-1----:R-:W-:Y:S01]  /*4750*/  IABS R2, R11 ;  /* 0x0000000b00027213 */ /* 0x002fe20000000000 */
[----:B------:R-:W-:Y:S01]  /*4760*/  IMAD.MOV R10, RZ, RZ, -R10 ;  /* 0x000000ffff0a7224 */ /* 0x000fe200078e0a0a */
[----:B------:R0:W-:Y:S01]  /*4770*/  STL [R1+0x11dc], R7 ;  /* 0x0011dc0701007387 */ /* 0x0001e20000100800 */
[----:B------:R-:W-:Y:S01]  /*4780*/  IABS R5, R7 ;  /* 0x0000000700057213 */ /* 0x000fe20000000000 */
[C---:B------:R-:W-:Y:S02]  /*4790*/  IMAD R9, R68.reuse, R9, R6 ;  /* 0x0000000944097224 */ /* 0x040fe400078e0206 */
[----:B------:R-:W-:Y:S01]  /*47a0*/  STL [R1+0x11e8], R11 ;  /* 0x0011e80b01007387 */ /* 0x000fe20000100800 */
[----:B------:R-:W-:-:S02]  /*47b0*/  IMAD R93, R68, R10, R93 ;  /* 0x0000000a445d7224 */ /* 0x000fc400078e025d */
[C---:B------:R-:W-:Y:S01]  /*47c0*/  IMAD.HI.U32 R6, R74.reuse, R5, RZ ;  /* 0x000000054a067227 */ /* 0x040fe200078e00ff */
[----:B------:R1:W-:Y:S03]  /*47d0*/  STL [R1+0x7c], R9 ;  /* 0x00007c0901007387 */ /* 0x0003e60000100800 */
[----:B0-----:R-:W-:-:S04]  /*47e0*/  IMAD.HI.U32 R7, R74, R3, RZ ;  /* 0x000000034a077227 */ /* 0x001fc800078e00ff */
[----:B------:R-:W-:Y:S02]  /*47f0*/  IMAD.MOV R7, RZ, RZ, -R7 ;  /* 0x000000ffff077224 */ /* 0x000fe400078e0a07 */
[----:B------:R-:W-:Y:S02]  /*4800*/  IMAD.MOV R6, RZ, RZ, -R6 ;  /* 0x000000ffff067224 */ /* 0x000fe400078e0a06 */
[----:B------:R-:W-:Y:S02]  /*4810*/  IMAD R3, R68, R7, R3 ;  /* 0x0000000744037224 */ /* 0x000fe400078e0203 */
[C---:B-1----:R-:W-:Y:S02]  /*4820*/  VIADD R9, R0.reuse, 0x9d ;  /* 0x0000009d00097836 */ /* 0x042fe40000000000 */
[C---:B------:R-:W-:Y:S01]  /*4830*/  VIADD R11, R0.reuse, 0xa0 ;  /* 0x000000a0000b7836 */ /* 0x040fe20000000000 */
[----:B------:R0:W-:Y:S01]  /*4840*/  STL [R1+0x104], R3 ;  /* 0x0001040301007387 */ /* 0x0001e20000100800 */
[----:B------:R-:W-:-:S02]  /*4850*/  VIADD R10, R0, 0xa1 ;  /* 0x000000a1000a7836 */ /* 0x000fc40000000000 */
[----:B------:R-:W-:Y:S01]  /*4860*/  IMAD R6, R68, R6, R5 ;  /* 0x0000000644067224 */ /* 0x000fe200078e0205 */
[----:B------:R1:W-:Y:S01]  /*4870*/  STL [R1+0x11d8], R9 ;  /* 0x0011d80901007387 */ /* 0x0003e20000100800 */
[----:B------:R-:W-:Y:S02]  /*4880*/  IABS R7, R11 ;  /* 0x0000000b00077213 */ /* 0x000fe40000000000 */
[----:B------:R-:W-:Y:S01]  /*4890*/  IABS R5, R10 ;  /* 0x0000000a00057213 */ /* 0x000fe20000000000 */
[----:B------:R2:W-:Y:S01]  /*48a0*/  STL [R1+0x1208], R11 ;  /* 0x0012080b01007387 */ /* 0x0005e20000100800 */
[----:B0-----:R-:W-:-:S03]  /*48b0*/  IMAD.HI.U32 R3, R74, R2, RZ ;  /* 0x000000024a037227 */ /* 0x001fc600078e00ff */
[----:B------:R0:W-:Y:S01]  /*48c0*/  STL [R1+0x1204], R10 ;  /* 0x0012040a01007387 */ /* 0x0001e20000100800 */
[----:B-1----:R-:W-:Y:S01]  /*48d0*/  IABS R9, R9 ;  /* 0x0000000900097213 */ /* 0x002fe20000000000 */
[----:B------:R-:W-:Y:S02]  /*48e0*/  IMAD.MOV R3, RZ, RZ, -R3 ;  /* 0x000000ffff037224 */ /* 0x000fe400078e0a03 */
[----:B------:R1:W-:Y:S01]  /*48f0*/  STL [R1+0x1ec], R6 ;  /* 0x0001ec0601007387 */ /* 0x0003e20000100800 */
[----:B--2---:R-:W-:-:S04]  /*4900*/  IMAD.HI.U32 R11, R74, R7, RZ ;  /* 0x000000074a0b7227 */ /* 0x004fc800078e00ff */
[----:B0-----:R-:W-:-:S04]  /*4910*/  IMAD.HI.U32 R10, R74, R9, RZ ;  /* 0x000000094a0a7227 */ /* 0x001fc800078e00ff */
[----:B------:R-:W-:Y:S02]  /*4920*/  IMAD R2, R68, R3, R2 ;  /* 0x0000000344027224 */ /* 0x000fe400078e0202 */
[----:B-1----:R-:W-:Y:S02]  /*4930*/  VIADD R6, R0, 0xa2 ;  /* 0x000000a200067836 */ /* 0x002fe40000000000 */
[----:B------:R-:W-:Y:S01]  /*4940*/  IMAD.MOV R10, RZ, RZ, -R10 ;  /* 0x000000ffff0a7224 */ /* 0x000fe200078e0a0a */
[----:B------:R0:W-:Y:S01]  /*4950*/  STL [R1+0x284], R2 ;  /* 0x0002840201007387 */ /* 0x0001e20000100800 */
[----:B------:R-:W-:Y:S01]  /*4960*/  IMAD.MOV R11, RZ, RZ, -R11 ;  /* 0x000000ffff0b7224 */ /* 0x000fe200078e0a0b */
[----:B------:R-:W-:Y:S01]  /*4970*/  IABS R3, R6 ;  /* 0x0000000600037213 */ /* 0x000fe20000000000 */
[C---:B------:R-:W-:Y:S01]  /*4980*/  IMAD R9, R68.reuse, R10, R9 ;  /* 0x0000000a44097224 */ /* 0x040fe200078e0209 */
[----:B------:R1:W-:Y:S01]  /*4990*/  STL [R1+0x11fc], R6 ;  /* 0x0011fc0601007387 */ /* 0x0003e20000100800 */
[----:B------:R-:W-:-:S02]  /*49a0*/  IMAD R7, R68, R11, R7 ;  /* 0x0000000b44077224 */ /* 0x000fc400078e0207 */
[C---:B------:R-:W-:Y:S01]  /*49b0*/  VIADD R11, R0.reuse, 0xa5 ;  /* 0x000000a5000b7836 */ /* 0x040fe20000000000 */
[----:B------:R2:W-:Y:S01]  /*49c0*/  STL [R1+0x1210], R15 ;  /* 0x0012100f01007387 */ /* 0x0005e20000100800 */
[----:B------:R-:W-:Y:S01]  /*49d0*/  VIADD R10, R0, 0xa8 ;  /* 0x000000a8000a7836 */ /* 0x000fe20000000000 */
[----:B0-----:R-:W-:Y:S02]  /*49e0*/  IABS R2, R15 ;  /* 0x0000000f00027213 */ /* 0x001fe40000000000 */
[----:B------:R0:W-:Y:S01]  /*49f0*/  STL [R1+0x310], R9 ;  /* 0x0003100901007387 */ /* 0x0001e20000100800 */
[----:B-1----:R-:W-:-:S03]  /*4a00*/  IMAD.HI.U32 R6, R74, R5, RZ ;  /* 0x000000054a067227 */ /* 0x002fc600078e00ff */
[----:B------:R1:W-:Y:S01]  /*4a10*/  STL [R1], R7 ;  /* 0x0000000701007387 */ /* 0x0003e20000100800 */
[----:B------:R-:W-:Y:S02]  /*4a20*/  IMAD.MOV R6, RZ, RZ, -R6 ;  /* 0x000000ffff067224 */ /* 0x000fe400078e0a06 */
[----:B--2---:R-:W-:Y:S02]  /*4a30*/  VIADD R15, R0, 0xa9 ;  /* 0x000000a9000f7836 */ /* 0x004fe40000000000 */
[----:B0-----:R-:W-:-:S04]  /*4a40*/  IMAD.HI.U32 R9, R74, R3, RZ ;  /* 0x000000034a097227 */ /* 0x001fc800078e00ff */
[----:B------:R-:W-:Y:S02]  /*4a50*/  IMAD R5, R68, R6, R5 ;  /* 0x0000000644057224 */ /* 0x000fe400078e0205 */
[----:B-1----:R-:W-:Y:S02]  /*4a60*/  VIADD R7, R0, 0xa4 ;  /* 0x000000a400077836 */ /* 0x002fe40000000000 */
        /* <DEDUP_REMOVED lines=19> */
[----:B------:R-:W-:Y:S03]  /*4ba0*/  STL [R1+0x1220], R15 ;  /* 0x0012200f01007387 */ /* 0x000fe60000100800 */
[----:B-1----:R-:W-:Y:S01]  /*4bb0*/  IMAD.HI.U32 R9, R74, R7, RZ ;  /* 0x000000074a097227 */ /* 0x002fe200078e00ff */
[----:B------:R0:W-:Y:S01]  /*4bc0*/  STL [R1+0x121c], R11 ;  /* 0x00121c0b01007387 */ /* 0x0001e20000100800 */
[----:B--2---:R-:W-:-:S02]  /*4bd0*/  IABS R2, R15 ;  /* 0x0000000f00027213 */ /* 0x004fc40000000000 */
[----:B------:R-:W-:Y:S02]  /*4be0*/  IMAD.MOV R9, RZ, RZ, -R9 ;  /* 0x000000ffff097224 */ /* 0x000fe400078e0a09 */
[----:B------:R-:W-:Y:S02]  /*4bf0*/  IMAD.MOV R10, RZ, RZ, -R10 ;  /* 0x000000ffff0a7224 */ /* 0x000fe400078e0a0a */
[C---:B------:R-:W-:Y:S02]  /*4c00*/  IMAD R7, R68.reuse, R9, R7 ;  /* 0x0000000944077224 */ /* 0x040fe400078e0207 */
[----:B------:R-:W-:Y:S01]  /*4c10*/  IMAD R9, R68, R10, R5 ;  /* 0x0000000a44097224 */ /* 0x000fe200078e0205 */
[----:B0-----:R-:W-:Y:S01]  /*4c20*/  IABS R11, R11 ;  /* 0x0000000b000b7213 */ /* 0x001fe20000000000 */
[C---:B------:R-:W-:Y:S01]  /*4c30*/  VIADD R10, R0.reuse, 0xad ;  /* 0x000000ad000a7836 */ /* 0x040fe20000000000 */
[----:B------:R0:W-:Y:S03]  /*4c40*/  STL [R1+0x270], R7 ;  /* 0x0002700701007387 */ /* 0x0001e60000100800 */
[----:B------:R-:W-:Y:S01]  /*4c50*/  IMAD.MOV.U32 R5, RZ, RZ, R11 ;  /* 0x000000ffff057224 */ /* 0x000fe200078e000b */
[----:B------:R1:W-:Y:S01]  /*4c60*/  STL [R1+0x30c], R9 ;  /* 0x00030c0901007387 */ /* 0x0003e20000100800 */
[----:B------:R-:W-:-:S02]  /*4c70*/  VIADD R11, R0, 0xab ;  /* 0x000000ab000b7836 */ /* 0x000fc40000000000 */
[C---:B------:R-:W-:Y:S01]  /*4c80*/  IMAD.HI.U32 R6, R74.reuse, R5, RZ ;  /* 0x000000054a067227 */ /* 0x040fe200078e00ff */
[----:B------:R2:W-:Y:S03]  /*4c90*/  STL [R1+0x4], R3 ;  /* 0x0000040301007387 */ /* 0x0005e60000100800 */
[----:B0-----:R-:W-:Y:S01]  /*4ca0*/  IMAD.HI.U32 R7, R74, R2, RZ ;  /* 0x000000024a077227 */ /* 0x001fe200078e00ff */
[----:B------:R0:W-:Y:S03]  /*4cb0*/  STL [R1+0x120c], R11 ;  /* 0x00120c0b01007387 */ /* 0x0001e60000100800 */
[----:B-1----:R-:W-:Y:S02]  /*4cc0*/  VIADD R9, R0, 0xac ;  /* 0x000000ac00097836 */ /* 0x002fe40000000000 */
[----:B------:R-:W-:Y:S01]  /*4cd0*/  IMAD.MOV R7, RZ, RZ, -R7 ;  /* 0x000000ffff077224 */ /* 0x000fe200078e0a07 */
[----:B--2---:R-:W-:Y:S01]  /*4ce0*/  IABS R3, R11 ;  /* 0x0000000b00037213 */ /* 0x004fe20000000000 */
[----:B------:R-:W-:Y:S01]  /*4cf0*/  IMAD.MOV R6, RZ, RZ, -R6 ;  /* 0x000000ffff067224 */ /* 0x000fe200078e0a06 */
[----:B------:R1:W-:Y:S01]  /*4d00*/  STL [R1+0x1218], R9 ;  /* 0x0012180901007387 */ /* 0x0003e20000100800 */
[C---:B------:R-:W-:Y:S01]  /*4d10*/  IMAD R2, R68.reuse, R7, R2 ;  /* 0x0000000744027224 */ /* 0x040fe200078e0202 */
[----:B------:R-:W-:Y:S01]  /*4d20*/  IABS R7, R10 ;  /* 0x0000000a00077213 */ /* 0x000fe20000000000 */
[----:B------:R-:W-:Y:S01]  /*4d30*/  IMAD R6, R68, R6, R5 ;  /* 0x0000000644067224 */ /* 0x000fe200078e0205 */
[----:B------:R2:W-:Y:S01]  /*4d40*/  STL [R1+0x1214], R10 ;  /* 0x0012140a01007387 */ /* 0x0005e20000100800 */
[----:B0-----:R-:W-:-:S02]  /*4d50*/  VIADD R11, R0, 0xb0 ;  /* 0x000000b0000b7836 */ /* 0x001fc40000000000 */
[----:B------:R-:W-:Y:S01]  /*4d60*/  IMAD.MOV.U32 R5, RZ, RZ, R7 ;  /* 0x000000ffff057224 */ /* 0x000fe200078e0007 */
[----:B------:R0:W-:Y:S01]  /*4d70*/  STL [R1+0x80], R2 ;  /* 0x0000800201007387 */ /* 0x0001e20000100800 */
[----:B------:R-:W-:Y:S01]  /*4d80*/  IMAD.HI.U32 R7, R74, R3, RZ ;  /* 0x000000034a077227 */ /* 0x000fe200078e00ff */
[----:B-1----:R-:W-:Y:S02]  /*4d90*/  IABS R9, R9 ;  /* 0x0000000900097213 */ /* 0x002fe40000000000 */
[----:B------:R1:W-:Y:S01]  /*4da0*/  STL [R1+0x114], R6 ;  /* 0x0001140601007387 */ /* 0x0003e20000100800 */
[----:B------:R-:W-:Y:S02]  /*4db0*/  IMAD.MOV R7, RZ, RZ, -R7 ;  /* 0x000000ffff077224 */ /* 0x000fe400078e0a07 */
[----:B--2---:R-:W-:Y:S01]  /*4dc0*/  VIADD R10, R0, 0xb1 ;  /* 0x000000b1000a7836 */ /* 0x004fe20000000000 */
[----:B------:R2:W-:Y:S01]  /*4dd0*/  STL [R1+0x1234], R11 ;  /* 0x0012340b01007387 */ /* 0x0005e20000100800 */
[----:B------:R-:W-:-:S02]  /*4de0*/  IMAD R15, R68, R7, R3 ;  /* 0x00000007440f7224 */ /* 0x000fc400078e0203 */
[----:B0-----:R-:W-:Y:S01]  /*4df0*/  IMAD.MOV.U32 R2, RZ, RZ, R9 ;  /* 0x000000ffff027224 */ /* 0x001fe200078e0009 */
[----:B------:R0:W-:Y:S01]  /*4e00*/  STL [R1+0x1240], R10 ;  /* 0x0012400a01007387 */ /* 0x0001e20000100800 */
[----:B-1----:R-:W-:-:S03]  /*4e10*/  IMAD.HI.U32 R6, R74, R5, RZ ;  /* 0x000000054a067227 */ /* 0x002fc600078e00ff */
[----:B------:R-:W-:Y:S01]  /*4e20*/  STL [R1+0x1b8], R15 ;  /* 0x0001b80f01007387 */ /* 0x000fe20000100800 */
[----:B------:R-:W-:Y:S01]  /*4e30*/  IMAD.HI.U32 R9, R74, R2, RZ ;  /* 0x000000024a097227 */ /* 0x000fe200078e00ff */
[----:B--2---:R-:W-:-:S03]  /*4e40*/  IABS R11, R11 ;  /* 0x0000000b000b7213 */ /* 0x004fc60000000000 */
[----:B------:R-:W-:Y:S01]  /*4e50*/  IMAD.MOV R9, RZ, RZ, -R9 ;  /* 0x000000ffff097224 */ /* 0x000fe200078e0a09 */
[----:B0-----:R-:W-:Y:S01]  /*4e60*/  IABS R10, R10 ;  /* 0x0000000a000a7213 */ /* 0x001fe20000000000 */
[----:B------:R-:W-:Y:S02]  /*4e70*/  IMAD.MOV R6, RZ, RZ, -R6 ;  /* 0x000000ffff067224 */ /* 0x000fe400078e0a06 */
[C---:B------:R-:W-:Y:S02]  /*4e80*/  IMAD R7, R68.reuse, R9, R2 ;  /* 0x0000000944077224 */ /* 0x040fe400078e0202 */
[----:B------:R-:W-:Y:S02]  /*4e90*/  IMAD R5, R68, R6, R5 ;  /* 0x0000000644057224 */ /* 0x000fe400078e0205 */
[----:B------:R-:W-:Y:S01]  /*4ea0*/  IMAD.MOV.U32 R3, RZ, RZ, R10 ;  /* 0x000000ffff037224 */ /* 0x000fe200078e000a */
[----:B------:R0:W-:Y:S01]  /*4eb0*/  STL [R1+0x254], R7 ;  /* 0x0002540701007387 */ /* 0x0001e20000100800 */
[----:B------:R-:W-:-:S03]  /*4ec0*/  IMAD.HI.U32 R2, R74, R11, RZ ;  /* 0x0000000b4a027227 */ /* 0x000fc600078e00ff */
[----:B------:R1:W-:Y:S01]  /*4ed0*/  STL [R1+0x2e8], R5 ;  /* 0x0002e80501007387 */ /* 0x0003e20000100800 */
[C---:B------:R-:W-:Y:S02]  /*4ee0*/  VIADD R10, R0.reuse, 0xb2 ;  /* 0x000000b2000a7836 */ /* 0x040fe40000000000 */
[C---:B------:R-:W-:Y:S02]  /*4ef0*/  VIADD R9, R0.reuse, 0xb3 ;  /* 0x000000b300097836 */ /* 0x040fe40000000000 */
[----:B------:R-:W-:Y:S01]  /*4f00*/  IMAD.MOV R6, RZ, RZ, -R2 ;  /* 0x000000ffff067224 */ /* 0x000fe200078e0a02 */
[----:B------:R2:W-:Y:S01]  /*4f10*/  STL [R1+0x122c], R10 ;  /* 0x00122c0a01007387 */ /* 0x0005e20000100800 */
[C---:B0-----:R-:W-:Y:S01]  /*4f20*/  VIADD R7, R0.reuse, 0xb4 ;  /* 0x000000b400077836 */ /* 0x041fe20000000000 */
[----:B------:R-:W-:Y:S01]  /*4f30*/  IABS R2, R9 ;  /* 0x0000000900027213 */ /* 0x000fe20000000000 */
[----:B------:R-:W-:Y:S01]  /*4f40*/  VIADD R15, R0, 0xb8 ;  /* 0x000000b8000f7836 */ /* 0x000fe20000000000 */
[----:B------:R0:W-:Y:S01]  /*4f50*/  STL [R1+0x1230], R9 ;  /* 0x0012300901007387 */ /* 0x0001e20000100800 */
[----:B-1----:R-:W-:-:S03]  /*4f60*/  IMAD.HI.U32 R5, R74, R3, RZ ;  /* 0x000000034a057227 */ /* 0x002fc600078e00ff */
[----:B------:R1:W-:Y:S01]  /*4f70*/  STL [R1+0x123c], R7 ;  /* 0x00123c0701007387 */ /* 0x0003e20000100800 */
[----:B------:R-:W-:Y:S01]  /*4f80*/  IMAD.MOV R5, RZ, RZ, -R5 ;  /* 0x000000ffff057224 */ /* 0x000fe200078e0a05 */
[----:B--2---:R-:W-:-:S03]  /*4f90*/  IABS R10, R10 ;  /* 0x0000000a000a7213 */ /* 0x004fc60000000000 */
[C---:B------:R-:W-:Y:S02]  /*4fa0*/  IMAD R5, R68.reuse, R5, R3 ;  /* 0x0000000544057224 */ /* 0x040fe400078e0203 */
[----:B0-----:R-:W-:Y:S01]  /*4fb0*/  IMAD R9, R68, R6, R11 ;  /* 0x0000000644097224 */ /* 0x001fe200078e020b */
[----:B------:R-:W-:Y:S01]  /*4fc0*/  IABS R6, R7 ;  /* 0x0000000700067213 */ /* 0x000fe20000000000 */
[----:B------:R-:W-:-:S03]  /*4fd0*/  IMAD.HI.U32 R11, R74, R10, RZ ;  /* 0x0000000a4a0b7227 */ /* 0x000fc600078e00ff */
[----:B------:R0:W-:Y:S01]  /*4fe0*/  STL [R1+0x10], R9 ;  /* 0x0000100901007387 */ /* 0x0001e20000100800 */
[----:B-1----:R-:W-:Y:S02]  /*4ff0*/  VIADD R7, R0, 0xb5 ;  /* 0x000000b500077836 */ /* 0x002fe40000000000 */
[----:B------:R-:W-:Y:S01]  /*5000*/  IMAD.MOV.U32 R3, RZ, RZ, R6 ;  /* 0x000000ffff037224 */ /* 0x000fe200078e0006 */
[----:B------:R1:W-:Y:S01]  /*5010*/  STL [R1+0x88], R5 ;  /* 0x0000880501007387 */ /* 0x0003e20000100800 */
[----:B------:R-:W-:Y:S01]  /*5020*/  IMAD.MOV R11, RZ, RZ, -R11 ;  /* 0x000000ffff0b7224 */ /* 0x000fe200078e0a0b */
[----:B------:R-:W-:Y:S02]  /*5030*/  IABS R6, R15 ;  /* 0x0000000f00067213 */ /* 0x000fe40000000000 */
[----:B------:R2:W-:Y:S01]  /*5040*/  STL [R1+0x1238], R7 ;  /* 0x0012380701007387 */ /* 0x0005e20000100800 */
[----:B------:R-:W-:Y:S02]  /*5050*/  IMAD R10, R68, R11, R10 ;  /* 0x0000000b440a7224 */ /* 0x000fe400078e020a */
[C---:B0-----:R-:W-:Y:S01]  /*5060*/  IMAD.HI.U32 R9, R74.reuse, R3, RZ ;  /* 0x000000034a097227 */ /* 0x041fe200078e00ff */
[----:B------:R0:W-:Y:S03]  /*5070*/  STL [R1+0x1264], R15 ;  /* 0x0012640f01007387 */ /* 0x0001e60000100800 */
[----:B-1----:R-:W-:Y:S01]  /*5080*/  IMAD.HI.U32 R5, R74, R2, RZ ;  /* 0x000000024a057227 */ /* 0x002fe200078e00ff */
[----:B------:R1:W-:Y:S01]  /*5090*/  STL [R1+0x11c], R10 ;  /* 0x00011c0a01007387 */ /* 0x0003e20000100800 */
[----:B--2---:R-:W-:-:S02]  /*50a0*/  IABS R7, R7 ;  /* 0x0000000700077213 */ /* 0x004fc40000000000 */
[----:B------:R-:W-:Y:S02]  /*50b0*/  IMAD.MOV R5, RZ, RZ, -R5 ;  /* 0x000000ffff057224 */ /* 0x000fe400078e0a05 */
[----:B------:R-:W-:Y:S02]  /*50c0*/  IMAD.MOV R9, RZ, RZ, -R9 ;  /* 0x000000ffff097224 */ /* 0x000fe400078e0a09 */
[----:B------:R-:W-:Y:S02]  /*50d0*/  IMAD R2, R68, R5, R2 ;  /* 0x0000000544027224 */ /* 0x000fe400078e0202 */
[----:B------:R-:W-:-:S03]  /*50e0*/  IMAD.HI.U32 R5, R74, R7, RZ ;  /* 0x000000074a057227 */ /* 0x000fc600078e00ff */
[----:B------:R2:W-:Y:S01]  /*50f0*/  STL [R1+0x1a8], R2 ;  /* 0x0001a80201007387 */ /* 0x0005e20000100800 */
[C---:B0-----:R-:W-:Y:S02]  /*5100*/  VIADD R15, R0.reuse, 0xba ;  /* 0x000000ba000f7836 */ /* 0x041fe40000000000 */
[C---:B-1----:R-:W-:Y:S02]  /*5110*/  VIADD R10, R0.reuse, 0xb9 ;  /* 0x000000b9000a7836 */ /* 0x042fe40000000000 */
[----:B------:R-:W-:Y:S02]  /*5120*/  VIADD R11, R0, 0xbb ;  /* 0x000000bb000b7836 */ /* 0x000fe40000000000 */
[----:B--2---:R-:W-:Y:S02]  /*5130*/  IMAD R2, R68, R9, R3 ;  /* 0x0000000944027224 */ /* 0x004fe400078e0203 */
[----:B------:R-:W-:Y:S01]  /*5140*/  IMAD.MOV R3, RZ, RZ, -R5 ;  /* 0x000000ffff037224 */ /* 0x000fe200078e0a05 */
[----:B------:R-:W-:-:S02]  /*5150*/  IABS R5, R15 ;  /* 0x0000000f00057213 */ /* 0x000fc40000000000 */
[----:B------:R0:W-:Y:S01]  /*5160*/  STL [R1+0x230], R2 ;  /* 0x0002300201007387 */ /* 0x0001e20000100800 */
[----:B------:R-:W-:Y:S01]  /*5170*/  IMAD R7, R68, R3, R7 ;  /* 0x0000000344077224 */ /* 0x000fe200078e0207 */
[----:B------:R-:W-:Y:S02]  /*5180*/  IABS R3, R11 ;  /* 0x0000000b00037213 */ /* 0x000fe40000000000 */
[----:B------:R1:W-:Y:S04]  /*5190*/  STL [R1+0x1244], R10 ;  /* 0x0012440a01007387 */ /* 0x0003e80000100800 */
        /* <DEDUP_REMOVED lines=10> */
[----:B-1----:R-:W-:Y:S02]  /*5240*/  IMAD.MOV.U32 R7, RZ, RZ, R5 ;  /* 0x000000ffff077224 */ /* 0x002fe400078e0005 */
[----:B------:R-:W-:Y:S02]  /*5250*/  VIADD R5, R0, 0xbc ;  /* 0x000000bc00057836 */ /* 0x000fe40000000000 */
[----:B------:R-:W-:-:S03]  /*5260*/  IMAD.HI.U32 R9, R74, R7, RZ ;  /* 0x000000074a097227 */ /* 0x000fc600078e00ff */
[----:B------:R1:W-:Y:S01]  /*5270*/  STL [R1+0x124c], R5 ;  /* 0x00124c0501007387 */ /* 0x0003e20000100800 */
[----:B------:R-:W-:Y:S01]  /*5280*/  IMAD.HI.U32 R6, R74, R3, RZ ;  /* 0x000000034a067227 */ /* 0x000fe200078e00ff */
[----:B0-----:R-:W-:Y:S02]  /*5290*/  IABS R2, R15 ;  /* 0x0000000f00027213 */ /* 0x001fe40000000000 */
[----:B------:R-:W-:Y:S01]  /*52a0*/  STL [R1+0x1254], R15 ;  /* 0x0012540f01007387 */ /* 0x000fe20000100800 */
[----:B------:R-:W-:Y:S02]  /*52b0*/  IMAD.MOV R11, RZ, RZ, -R11 ;  /* 0x000000ffff0b7224 */ /* 0x000fe400078e0a0b */
[----:B------:R-:W-:Y:S02]  /*52c0*/  IMAD.MOV R9, RZ, RZ, -R9 ;  /* 0x000000ffff097224 */ /* 0x000fe400078e0a09 */
[----:B------:R-:W-:Y:S01]  /*52d0*/  IMAD.MOV R6, RZ, RZ, -R6 ;  /* 0x000000ffff067224 */ /* 0x000fe200078e0a06 */
[----:B-1----:R-:W-:Y:S01]  /*52e0*/  IABS R5, R5 ;  /* 0x0000000500057213 */ /* 0x002fe20000000000 */
[----:B------:R-:W-:-:S02]  /*52f0*/  IMAD R10, R68, R11, R10 ;  /* 0x0000000b440a7224 */ /* 0x000fc400078e020a */
[C---:B------:R-:W-:Y:S02]  /*5300*/  IMAD R9, R68.reuse, R9, R7 ;  /* 0x0000000944097224 */ /* 0x040fe400078e0207 */
[----:B------:R-:W-:Y:S01]  /*5310*/  IMAD R3, R68, R6, R3 ;  /* 0x0000000644037224 */ /* 0x000fe200078e0203 */
[----:B------:R0:W-:Y:S01]  /*5320*/  STL [R1+0x90], R10 ;  /* 0x0000900a01007387 */ /* 0x0001e20000100800 */
[----:B------:R-:W-:-:S03]  /*5330*/  IMAD.HI.U32 R7, R74, R5, RZ ;  /* 0x000000054a077227 */ /* 0x000fc600078e00ff */
[----:B------:R1:W-:Y:S01]  /*5340*/  STL [R1+0x128], R9 ;  /* 0x0001280901007387 */ /* 0x0003e20000100800 */
[----:B------:R-:W-:Y:S02]  /*5350*/  IMAD.MOV R7, RZ, RZ, -R7 ;  /* 0x000000ffff077224 */ /* 0x000fe400078e0a07 */
[----:B------:R-:W-:Y:S01]  /*5360*/  VIADD R11, R0, 0xc1 ;  /* 0x000000c1000b7836 */ /* 0x000fe20000000000 */
[----:B------:R2:W-:Y:S01]  /*5370*/  STL [R1+0x198], R3 ;  /* 0x0001980301007387 */ /* 0x0005e20000100800 */
[----:B------:R-:W-:Y:S02]  /*5380*/  IMAD R7, R68, R7, R5 ;  /* 0x0000000744077224 */ /* 0x000fe400078e0205 */
[C---:B0-----:R-:W-:Y:S01]  /*5390*/  VIADD R10, R0.reuse, 0xc0 ;  /* 0x000000c0000a7836 */ /* 0x041fe20000000000 */
[----:B------:R-:W-:Y:S01]  /*53a0*/  IABS R6, R11 ;  /* 0x0000000b00067213 */ /* 0x000fe20000000000 */
[C---:B------:R-:W-:Y:S02]  /*53b0*/  VIADD R15, R0.reuse, 0xc4 ;  /* 0x000000c4000f7836 */ /* 0x040fe40000000000 */
[----:B-1----:R-:W-:Y:S01]  /*53c0*/  VIADD R9, R0, 0xc2 ;  /* 0x000000c200097836 */ /* 0x002fe20000000000 */
[----:B------:R0:W-:Y:S01]  /*53d0*/  STL [R1+0x1258], R10 ;  /* 0x0012580a01007387 */ /* 0x0001e20000100800 */
[----:B--2---:R-:W-:-:S03]  /*53e0*/  IMAD.HI.U32 R3, R74, R2, RZ ;  /* 0x000000024a037227 */ /* 0x004fc600078e00ff */
[----:B------:R1:W-:Y:S01]  /*53f0*/  STL [R1+0x1270], R11 ;  /* 0x0012700b01007387 */ /* 0x0003e20000100800 */
[----:B------:R-:W-:Y:S01]  /*5400*/  IABS R5, R9 ;  /* 0x0000000900057213 */ /* 0x000fe20000000000 */
[----:B------:R-:W-:Y:S02]  /*5410*/  IMAD.MOV R3, RZ, RZ, -R3 ;  /* 0x000000ffff037224 */ /* 0x000fe400078e0a03 */
[----:B------:R2:W-:Y:S01]  /*5420*/  STL [R1+0x1280], R9 ;  /* 0x0012800901007387 */ /* 0x0005e20000100800 */
[----:B0-----:R-:W-:Y:S01]  /*5430*/  IABS R10, R10 ;  /* 0x0000000a000a7213 */ /* 0x001fe20000000000 */
[----:B------:R-:W-:Y:S02]  /*5440*/  IMAD R2, R68, R3, R2 ;  /* 0x0000000344027224 */ /* 0x000fe400078e0202 */
[----:B------:R0:W-:Y:S01]  /*5450*/  STL [R1+0x20c], R7 ;  /* 0x00020c0701007387 */ /* 0x0001e20000100800 */
        /* <DEDUP_REMOVED lines=11> */
[----:B------:R-:W-:Y:S01]  /*5510*/  IMAD R9, R68, R9, R6 ;  /* 0x0000000944097224 */ /* 0x000fe200078e0206 */
[----:B------:R-:W-:Y:S01]  /*5520*/  STL [R1+0x127c], R15 ;  /* 0x00127c0f01007387 */ /* 0x000fe20000100800 */
[----:B------:R-:W-:-:S03]  /*5530*/  IMAD.HI.U32 R6, R74, R5, RZ ;  /* 0x000000054a067227 */ /* 0x000fc600078e00ff */
[----:B------:R1:W-:Y:S01]  /*5540*/  STL [R1+0x8], R10 ;  /* 0x0000080a01007387 */ /* 0x0003e20000100800 */
[----:B0-----:R-:W-:-:S03]  /*5550*/  IMAD.HI.U32 R7, R74, R3, RZ ;  /* 0x000000034a077227 */ /* 0x001fc600078e00ff */
[----:B------:R0:W-:Y:S01]  /*5560*/  STL [R1+0x8c], R9 ;  /* 0x00008c0901007387 */ /* 0x0001e20000100800 */
[----:B------:R-:W-:Y:S02]  /*5570*/  IMAD.MOV R7, RZ, RZ, -R7 ;  /* 0x000000ffff077224 */ /* 0x000fe400078e0a07 */
[----:B------:R-:W-:Y:S02]  /*5580*/  VIADD R11, R0, 0xc8 ;  /* 0x000000c8000b7836 */ /* 0x000fe40000000000 */
[----:B------:R-:W-:Y:S02]  /*5590*/  IMAD R3, R68, R7, R3 ;  /* 0x0000000744037224 */ /* 0x000fe400078e0203 */
[----:B------:R-:W-:Y:S01]  /*55a0*/  IMAD.MOV R6, RZ, RZ, -R6 ;  /* 0x000000ffff067224 */ /* 0x000fe200078e0a06 */
[----:B------:R-:W-:Y:S01]  /*55b0*/  IABS R7, R11 ;  /* 0x0000000b00077213 */ /* 0x000fe20000000000 */
[C---:B-1----:R-:W-:Y:S01]  /*55c0*/  VIADD R10, R0.reuse, 0xc9 ;  /* 0x000000c9000a7836 */ /* 0x042fe20000000000 */
[----:B------:R1:W-:Y:S01]  /*55d0*/  STL [R1+0x12c], R3 ;  /* 0x00012c0301007387 */ /* 0x0003e20000100800 */
[----:B0-----:R-:W-:-:S02]  /*55e0*/  VIADD R9, R0, 0xc5 ;  /* 0x000000c500097836 */ /* 0x001fc40000000000 */
[----:B------:R-:W-:Y:S01]  /*55f0*/  IMAD R6, R68, R6, R5 ;  /* 0x0000000644067224 */ /* 0x000fe200078e0205 */
[----:B------:R-:W-:Y:S01]  /*5600*/  IABS R5, R10 ;  /* 0x0000000a00057213 */ /* 0x000fe20000000000 */
[----:B------:R-:W-:Y:S01]  /*5610*/  VIADD R15, R0, 0xcb ;  /* 0x000000cb000f7836 */ /* 0x000fe20000000000 */
[----:B------:R0:W-:Y:S01]  /*5620*/  STL [R1+0x126c], R9 ;  /* 0x00126c0901007387 */ /* 0x0001e20000100800 */
[----:B-1----:R-:W-:-:S03]  /*5630*/  IMAD.HI.U32 R3, R74, R2, RZ ;  /* 0x000000024a037227 */ /* 0x002fc600078e00ff */
[----:B------:R1:W-:Y:S01]  /*5640*/  STL [R1+0x128c], R11 ;  /* 0x00128c0b01007387 */ /* 0x0003e20000100800 */
[----:B------:R-:W-:-:S03]  /*5650*/  IMAD.MOV R3, RZ, RZ, -R3 ;  /* 0x000000ffff037224 */ /* 0x000fc600078e0a03 */
        /* <DEDUP_REMOVED lines=13> */
[----:B------:R-:W-:-:S03]  /*5730*/  IMAD.HI.U32 R5, R74, R3, RZ ;  /* 0x000000034a057227 */ /* 0x000fc600078e00ff */
[----:B------:R1:W-:Y:S01]  /*5740*/  STL [R1+0x12a0], R15 ;  /* 0x0012a00f01007387 */ /* 0x0003e20000100800 */
[C---:B------:R-:W-:Y:S02]  /*5750*/  IMAD R9, R68.reuse, R10, R9 ;  /* 0x0000000a44097224 */ /* 0x040fe400078e0209 */
[----:B------:R-:W-:Y:S02]  /*5760*/  IMAD R7, R68, R11, R7 ;  /* 0x0000000b44077224 */ /* 0x000fe400078e0207 */
[----:B------:R-:W-:Y:S01]  /*5770*/  IMAD.MOV R5, RZ, RZ, -R5 ;  /* 0x000000ffff057224 */ /* 0x000fe200078e0a05 */
[----:B0-----:R-:W-:Y:S01]  /*5780*/  IABS R6, R6 ;  /* 0x0000000600067213 */ /* 0x001fe20000000000 */
[----:B------:R0:W-:Y:S01]  /*5790*/  STL [R1+0x274], R9 ;  /* 0x0002740901007387 */ /* 0x0001e20000100800 */
[----:B------:R-:W-:Y:S02]  /*57a0*/  VIADD R11, R0, 0xcd ;  /* 0x000000cd000b7836 */ /* 0x000fe40000000000 */
[----:B------:R-:W-:Y:S01]  /*57b0*/  IMAD R3, R68, R5, R3 ;  /* 0x0000000544037224 */ /* 0x000fe200078e0203 */
[----:B------:R2:W-:Y:S01]  /*57c0*/  STL [R1+0x14], R7 ;  /* 0x0000140701007387 */ /* 0x0005e20000100800 */
[C---:B------:R-:W-:Y:S01]  /*57d0*/  VIADD R10, R0.reuse, 0xd0 ;  /* 0x000000d0000a7836 */ /* 0x040fe20000000000 */
[----:B------:R-:W-:Y:S01]  /*57e0*/  IABS R5, R11 ;  /* 0x0000000b00057213 */ /* 0x000fe20000000000 */
[----:B-1----:R-:W-:Y:S01]  /*57f0*/  VIADD R15, R0, 0xd1 ;  /* 0x000000d1000f7836 */ /* 0x002fe20000000000 */
[----:B------:R1:W-:Y:S01]  /*5800*/  STL [R1+0x9c], R3 ;  /* 0x00009c0301007387 */ /* 0x0003e20000100800 */
[----:B0-----:R-:W-:-:S04]  /*5810*/  IMAD.HI.U32 R9, R74, R6, RZ ;  /* 0x000000064a097227 */ /* 0x001fc800078e00ff */
[----:B--2---:R-:W-:Y:S02]  /*5820*/  VIADD R7, R0, 0xcc ;  /* 0x000000cc00077836 */ /* 0x004fe40000000000 */
[----:B------:R-:W-:Y:S02]  /*5830*/  IMAD.MOV R9, RZ, RZ, -R9 ;  /* 0x000000ffff097224 */ /* 0x000fe400078e0a09 */
[----:B-1----:R-:W-:Y:S01]  /*5840*/  IMAD.HI.U32 R3, R74, R2, RZ ;  /* 0x000000024a037227 */ /* 0x002fe200078e00ff */
[----:B------:R0:W-:Y:S03]  /*5850*/  STL [R1+0x1284], R7 ;  /* 0x0012840701007387 */ /* 0x0001e60000100800 */
[----:B------:R-:W-:Y:S01]  /*5860*/  IMAD R9, R68, R9, R6 ;  /* 0x0000000944097224 */ /* 0x000fe200078e0206 */
[----:B------:R1:W-:Y:S01]  /*5870*/  STL [R1+0x129c], R11 ;  /* 0x00129c0b01007387 */ /* 0x0003e20000100800 */
[----:B------:R-:W-:Y:S01]  /*5880*/  IMAD.MOV R3, RZ, RZ, -R3 ;  /* 0x000000ffff037224 */ /* 0x000fe200078e0a03 */
[----:B------:R-:W-:-:S02]  /*5890*/  IABS R6, R10 ;  /* 0x0000000a00067213 */ /* 0x000fc40000000000 */
[----:B------:R2:W-:Y:S01]  /*58a0*/  STL [R1+0x12b8], R10 ;  /* 0x0012b80a01007387 */ /* 0x0005e20000100800 */
[----:B------:R-:W-:Y:S01]  /*58b0*/  IMAD R2, R68, R3, R2 ;  /* 0x0000000344027224 */ /* 0x000fe200078e0202 */
[----:B0-----:R-:W-:Y:S01]  /*58c0*/  IABS R7, R7 ;  /* 0x0000000700077213 */ /* 0x001fe20000000000 */
[----:B------:R-:W-:Y:S01]  /*58d0*/  IMAD.MOV.U32 R3, RZ, RZ, R6 ;  /* 0x000000ffff037224 */ /* 0x000fe200078e0006 */
[----:B------:R0:W-:Y:S01]  /*58e0*/  STL [R1+0x138], R9 ;  /* 0x0001380901007387 */ /* 0x0001e20000100800 */
[----:B-1----:R-:W-:-:S03]  /*58f0*/  VIADD R11, R0, 0xd2 ;  /* 0x000000d2000b7836 */ /* 0x002fc60000000000 */
[----:B------:R1:W-:Y:S01]  /*5900*/  STL [R1+0x17c], R2 ;  /* 0x00017c0201007387 */ /* 0x0003e20000100800 */
[----:B------:R-:W-:-:S03]  /*5910*/  IMAD.HI.U32 R6, R74, R3, RZ ;  /* 0x000000034a067227 */ /* 0x000fc600078e00ff */
[----:B------:R-:W-:Y:S01]  /*5920*/  STL [R1+0x12c0], R15 ;  /* 0x0012c00f01007387 */ /* 0x000fe20000100800 */
[----:B--2---:R-:W-:-:S03]  /*5930*/  IMAD.HI.U32 R10, R74, R5, RZ ;  /* 0x000000054a0a7227 */ /* 0x004fc600078e00ff */
[----:B------:R2:W-:Y:S01]  /*5940*/  STL [R1+0x12c4], R11 ;  /* 0x0012c40b01007387 */ /* 0x0005e20000100800 */
[----:B0-----:R-:W-:Y:S01]  /*5950*/  IMAD.HI.U32 R9, R74, R7, RZ ;  /* 0x000000074a097227 */ /* 0x001fe200078e00ff */
[----:B-1----:R-:W-:-:S03]  /*5960*/  IABS R2, R15 ;  /* 0x0000000f00027213 */ /* 0x002fc60000000000 */
[----:B------:R-:W-:Y:S02]  /*5970*/  IMAD.MOV R9, RZ, RZ, -R9 ;  /* 0x000000ffff097224 */ /* 0x000fe400078e0a09 */
[----:B------:R-:W-:Y:S02]  /*5980*/  IMAD.MOV R10, RZ, RZ, -R10 ;  /* 0x000000ffff0a7224 */ /* 0x000fe400078e0a0a */
[C---:B------:R-:W-:Y:S01]  /*5990*/  IMAD R7, R68.reuse, R9, R7 ;  /* 0x0000000944077224 */ /* 0x040fe200078e0207 */
[----:B--2---:R-:W-:Y:S01]  /*59a0*/  IABS R11, R11 ;  /* 0x0000000b000b7213 */ /* 0x004fe20000000000 */
[----:B------:R-:W-:Y:S02]  /*59b0*/  IMAD.MOV R6, RZ, RZ, -R6 ;  /* 0x000000ffff067224 */ /* 0x000fe400078e0a06 */
[----:B------:R-:W-:Y:S01]  /*59c0*/  IMAD R9, R68, R10, R5 ;  /* 0x0000000a44097224 */ /* 0x000fe200078e0205 */
[----:B------:R0:W-:Y:S01]  /*59d0*/  STL [R1+0x1bc], R7 ;  /* 0x0001bc0701007387 */ /* 0x0001e20000100800 */
[----:B------:R-:W-:-:S02]  /*59e0*/  IMAD.MOV.U32 R5, RZ, RZ, R11 ;  /* 0x000000ffff057224 */ /* 0x000fc400078e000b */
[----:B------:R-:W-:Y:S01]  /*59f0*/  IMAD R3, R68, R6, R3 ;  /* 0x0000000644037224 */ /* 0x000fe200078e0203 */
[----:B------:R1:W-:Y:S01]  /*5a00*/  STL [R1+0x260], R9 ;  /* 0x0002600901007387 */ /* 0x0003e20000100800 */
[----:B------:R-:W-:Y:S02]  /*5a10*/  VIADD R11, R0, 0xd3 ;  /* 0x000000d3000b7836 */ /* 0x000fe40000000000 */
[C---:B------:R-:W-:Y:S01]  /*5a20*/  IMAD.HI.U32 R6, R74.reuse, R5, RZ ;  /* 0x000000054a067227 */ /* 0x040fe200078e00ff */
[----:B------:R2:W-:Y:S03]  /*5a30*/  STL [R1+0x18], R3 ;  /* 0x0000180301007387 */ /* 0x0005e60000100800 */
[----:B0-----:R-:W-:Y:S01]  /*5a40*/  IMAD.HI.U32 R7, R74, R2, RZ ;  /* 0x000000024a077227 */ /* 0x001fe200078e00ff */
[----:B------:R0:W-:Y:S03]  /*5a50*/  STL [R1+0x12b0], R11 ;  /* 0x0012b00b01007387 */ /* 0x0001e60000100800 */
[----:B-1----:R-:W-:-:S02]  /*5a60*/  VIADD R9, R0, 0xd4 ;  /* 0x000000d400097836 */ /* 0x002fc40000000000 */
[----:B------:R-:W-:Y:S01]  /*5a70*/  IMAD.MOV R7, RZ, RZ, -R7 ;  /* 0x000000ffff077224 */ /* 0x000fe200078e0a07 */
[----:B--2---:R-:W-:Y:S01]  /*5a80*/  IABS R3, R11 ;  /* 0x0000000b00037213 */ /* 0x004fe20000000000 */
[----:B------:R-:W-:Y:S01]  /*5a90*/  VIADD R10, R0, 0xd5 ;  /* 0x000000d5000a7836 */ /* 0x000fe20000000000 */
[----:B------:R1:W-:Y:S01]  /*5aa0*/  STL [R1+0x12ac], R9 ;  /* 0x0012ac0901007387 */ /* 0x0003e20000100800 */
[----:B------:R-:W-:Y:S02]  /*5ab0*/  IMAD R2, R68, R7, R2 ;  /* 0x0000000744027224 */ /* 0x000fe400078e0202 */
[----:B------:R-:W-:Y:S01]  /*5ac0*/  IMAD.MOV R6, RZ, RZ, -R6 ;  /* 0x000000ffff067224 */ /* 0x000fe200078e0a06 */
[----:B------:R-:W-:Y:S01]  /*5ad0*/  IABS R7, R10 ;  /* 0x0000000a00077213 */ /* 0x000fe20000000000 */
[----:B------:R-:W-:Y:S01]  /*5ae0*/  STL [R1+0x12c8], R10 ;  /* 0x0012c80a01007387 */ /* 0x000fe20000100800 */
[----:B0-----:R-:W-:Y:S02]  /*5af0*/  VIADD R11, R0, 0xd8 ;  /* 0x000000d8000b7836 */ /* 0x001fe40000000000 */
[----:B------:R-:W-:Y:S01]  /*5b00*/  IMAD R6, R68, R6, R5 ;  /* 0x0000000644067224 */ /* 0x000fe200078e0205 */
[----:B------:R0:W-:Y:S01]  /*5b10*/  STL [R1+0x98], R2 ;  /* 0x0000980201007387 */ /* 0x0001e20000100800 */
[----:B-1----:R-:W-:Y:S01]  /*5b20*/  IABS R9, R9 ;  /* 0x0000000900097213 */ /* 0x002fe20000000000 */
[----:B------:R-:W-:-:S02]  /*5b30*/  IMAD.MOV.U32 R5, RZ, RZ, R7 ;  /* 0x000000ffff057224 */ /* 0x000fc400078e0007 */
[----:B------:R-:W-:Y:S01]  /*5b40*/  IMAD.HI.U32 R7, R74, R3, RZ ;  /* 0x000000034a077227 */ /* 0x000fe200078e00ff */
[----:B------:R1:W-:Y:S03]  /*5b50*/  STL [R1+0x13c], R6 ;  /* 0x00013c0601007387 */ /* 0x0003e60000100800 */
[----:B------:R-:W-:Y:S01]  /*5b60*/  IMAD.MOV R7, RZ, RZ, -R7 ;  /* 0x000000ffff077224 */ /* 0x000fe200078e0a07 */
[----:B------:R2:W-:Y:S01]  /*5b70*/  STL [R1+0x12bc], R11 ;  /* 0x0012bc0b01007387 */ /* 0x0005e20000100800 */
[----:B0-----:R-:W-:Y:S02]  /*5b80*/  IMAD.MOV.U32 R2, RZ, RZ, R9 ;  /* 0x000000ffff027224 */ /* 0x001fe400078e0009 */
[----:B------:R-:W-:Y:S02]  /*5b90*/  VIADD R10, R0, 0xd9 ;  /* 0x000000d9000a7836 */ /* 0x000fe40000000000 */
[----:B------:R-:W-:-:S03]  /*5ba0*/  IMAD.HI.U32 R9, R74, R2, RZ ;  /* 0x000000024a097227 */ /* 0x000fc600078e00ff */
[----:B------:R0:W-:Y:S01]  /*5bb0*/  STL [R1+0x12cc], R10 ;  /* 0x0012cc0a01007387 */ /* 0x0001e20000100800 */
[----:B-1----:R-:W-:Y:S01]  /*5bc0*/  IMAD.HI.U32 R6, R74, R5, RZ ;  /* 0x000000054a067227 */ /* 0x002fe200078e00ff */
[----:B--2---:R-:W-:-:S03]  /*5bd0*/  IABS R11, R11 ;  /* 0x0000000b000b7213 */ /* 0x004fc60000000000 */
[----:B------:R-:W-:Y:S02]  /*5be0*/  IMAD.MOV R9, RZ, RZ, -R9 ;  /* 0x000000ffff097224 */ /* 0x000fe400078e0a09 */
[----:B------:R-:W-:Y:S02]  /*5bf0*/  IMAD.MOV R6, RZ, RZ, -R6 ;  /* 0x000000ffff067224 */ /* 0x000fe400078e0a06 */
[C---:B------:R-:W-:Y:S01]  /*5c00*/  IMAD R7, R68.reuse, R7, R3 ;  /* 0x0000000744077224 */ /* 0x040fe200078e0203 */
[----:B0-----:R-:W-:Y:S01]  /*5c10*/  IABS R10, R10 ;  /* 0x0000000a000a7213 */ /* 0x001fe20000000000 */
[C---:B------:R-:W-:Y:S02]  /*5c20*/  IMAD R3, R68.reuse, R9, R2 ;  /* 0x0000000944037224 */ /* 0x040fe400078e0202 */
[----:B------:R-:W-:Y:S01]  /*5c30*/  IMAD R5, R68, R6, R5 ;  /* 0x0000000644057224 */ /* 0x000fe200078e0205 */
[----:B------:R0:W-:Y:S01]  /*5c40*/  STL [R1+0x16c], R7 ;  /* 0x00016c0701007387 */ /* 0x0001e20000100800 */
[----:B------:R-:W-:-:S03]  /*5c50*/  IMAD.HI.U32 R2, R74, R11, RZ ;  /* 0x0000000b4a027227 */ /* 0x000fc600078e00ff */
[----:B------:R1:W-:Y:S01]  /*5c60*/  STL [R1+0x1b0], R3 ;  /* 0x0001b00301007387 */ /* 0x0003e20000100800 */
[C---:B------:R-:W-:Y:S02]  /*5c70*/  VIADD R9, R0.reuse, 0xdb ;  /* 0x000000db00097836 */ /* 0x040fe40000000000 */
[----:B------:R-:W-:Y:S01]  /*5c80*/  IMAD.MOV R6, RZ, RZ, -R2 ;  /* 0x000000ffff067224 */ /* 0x000fe200078e0a02 */
[----:B------:R2:W-:Y:S01]  /*5c90*/  STL [R1+0x23c], R5 ;  /* 0x00023c0501007387 */ /* 0x0005e20000100800 */
[C---:B------:R-:W-:Y:S01]  /*5ca0*/  VIADD R15, R0.reuse, 0xe0 ;  /* 0x000000e0000f7836 */ /* 0x040fe20000000000 */
[----:B------:R-:W-:Y:S01]  /*5cb0*/  IABS R2, R9 ;  /* 0x0000000900027213 */ /* 0x000fe20000000000 */
[C---:B0-----:R-:W-:Y:S02]  /*5cc0*/  VIADD R7, R0.reuse, 0xdc ;  /* 0x000000dc00077836 */ /* 0x041fe40000000000 */
[----:B-1----:R-:W-:Y:S02]  /*5cd0*/  VIADD R3, R0, 0xda ;  /* 0x000000da00037836 */ /* 0x002fe40000000000 */
[----:B--2---:R-:W-:-:S03]  /*5ce0*/  IMAD.HI.U32 R5, R74, R10, RZ ;  /* 0x0000000a4a057227 */ /* 0x004fc600078e00ff */
[----:B------:R0:W-:Y:S01]  /*5cf0*/  STL [R1+0x1290], R3 ;  /* 0x0012900301007387 */ /* 0x0001e20000100800 */
[----:B------:R-:W-:-:S03]  /*5d00*/  IMAD.MOV R5, RZ, RZ, -R5 ;  /* 0x000000ffff057224 */ /* 0x000fc600078e0a05 */
[----:B------:R1:W-:Y:S04]  /*5d10*/  STL [R1+0x12a8], R9 ;  /* 0x0012a80901007387 */ /* 0x0003e80000100800 */
[----:B------:R2:W-:Y:S01]  /*5d20*/  STL [R1+0x12b4], R7 ;  /* 0x0012b40701007387 */ /* 0x0005e20000100800 */
[----:B0-----:R-:W-:Y:S01]  /*5d30*/  IABS R3, R3 ;  /* 0x0000000300037213 */ /* 0x001fe20000000000 */
[----:B-1----:R-:W-:Y:S01]  /*5d40*/  IMAD R9, R68, R6, R11 ;  /* 0x0000000644097224 */ /* 0x002fe200078e020b */
[----:B------:R-:W-:Y:S01]  /*5d50*/  IABS R6, R7 ;  /* 0x0000000700067213 */ /* 0x000fe20000000000 */
[----:B------:R-:W-:Y:S02]  /*5d60*/  VIADD R11, R0, 0xdd ;  /* 0x000000dd000b7836 */ /* 0x000fe40000000000 */
[----:B--2---:R-:W-:Y:S01]  /*5d70*/  IMAD R7, R68, R5, R10 ;  /* 0x0000000544077224 */ /* 0x004fe200078e020a */
[----:B------:R0:W-:Y:S01]  /*5d80*/  STL [R1+0x1c], R9 ;  /* 0x00001c0901007387 */ /* 0x0001e20000100800 */
[----:B------:R-:W-:Y:S01]  /*5d90*/  IMAD.MOV.U32 R5, RZ, RZ, R6 ;  /* 0x000000ffff057224 */ /* 0x000fe200078e0006 */
[----:B------:R-:W-:-:S02]  /*5da0*/  IABS R10, R15 ;  /* 0x0000000f000a7213 */ /* 0x000fc40000000000 */
[----:B------:R1:W-:Y:S01]  /*5db0*/  STL [R1+0x94], R7 ;  /* 0x0000940701007387 */ /* 0x0003e20000100800 */
[----:B------:R-:W-:-:S03]  /*5dc0*/  IMAD.HI.U32 R6, R74, R5, RZ ;  /* 0x000000054a067227 */ /* 0x000fc600078e00ff */
[----:B------:R2:W-:Y:S01]  /*5dd0*/  STL [R1+0x1288], R11 ;  /* 0x0012880b01007387 */ /* 0x0005e20000100800 */
[----:B------:R-:W-:Y:S02]  /*5de0*/  IMAD.MOV R6, RZ, RZ, -R6 ;  /* 0x000000ffff067224 */ /* 0x000fe400078e0a06 */
[C---:B0-----:R-:W-:Y:S01]  /*5df0*/  IMAD.HI.U32 R9, R74.reuse, R2, RZ ;  /* 0x000000024a097227 */ /* 0x041fe200078e00ff */
[----:B------:R0:W-:Y:S03]  /*5e00*/  STL [R1+0x1294], R15 ;  /* 0x0012940f01007387 */ /* 0x0001e60000100800 */
[----:B-1----:R-:W-:Y:S01]  /*5e10*/  IMAD.HI.U32 R7, R74, R3, RZ ;  /* 0x000000034a077227 */ /* 0x002fe200078e00ff */
[----:B--2---:R-:W-:-:S03]  /*5e20*/  IABS R11, R11 ;  /* 0x0000000b000b7213 */ /* 0x004fc60000000000 */
[----:B------:R-:W-:Y:S02]  /*5e30*/  IMAD.MOV R7, RZ, RZ, -R7 ;  /* 0x000000ffff077224 */ /* 0x000fe400078e0a07 */
[----:B------:R-:W-:Y:S02]  /*5e40*/  IMAD.MOV R9, RZ, RZ, -R9 ;  /* 0x000000ffff097224 */ /* 0x000fe400078e0a09 */
[C---:B0-----:R-:W-:Y:S02]  /*5e50*/  IMAD R15, R68.reuse, R7, R3 ;  /* 0x00000007440f7224 */ /* 0x041fe400078e0203 */
[C---:B------:R-:W-:Y:S02]  /*5e60*/  IMAD R7, R68.reuse, R9, R2 ;  /* 0x0000000944077224 */ /* 0x040fe400078e0202 */
[----:B------:R-:W-:Y:S01]  /*5e70*/  IMAD R5, R68, R6, R5 ;  /* 0x0000000644057224 */ /* 0x000fe200078e0205 */
[----:B------:R0:W-:Y:S01]  /*5e80*/  STL [R1+0x134], R15 ;  /* 0x0001340f01007387 */ /* 0x0001e20000100800 */
[----:B------:R-:W-:-:S02]  /*5e90*/  IMAD.MOV.U32 R3, RZ, RZ, R10 ;  /* 0x000000ffff037224 */ /* 0x000fc400078e000a */
[----:B------:R-:W-:Y:S01]  /*5ea0*/  IMAD.HI.U32 R2, R74, R11, RZ ;  /* 0x0000000b4a027227 */ /* 0x000fe200078e00ff */
[----:B------:R1:W-:Y:S03]  /*5eb0*/  STL [R1+0x164], R7 ;  /* 0x0001640701007387 */ /* 0x0003e60000100800 */
[C---:B------:R-:W-:Y:S01]  /*5ec0*/  VIADD R10, R0.reuse, 0xe1 ;  /* 0x000000e1000a7836 */ /* 0x040fe20000000000 */
[----:B------:R2:W-:Y:S01]  /*5ed0*/  STL [R1+0x1a0], R5 ;  /* 0x0001a00501007387 */ /* 0x0005e20000100800 */
[C---:B------:R-:W-:Y:S02]  /*5ee0*/  VIADD R9, R0.reuse, 0xe2 ;  /* 0x000000e200097836 */ /* 0x040fe40000000000 */
[----:B------:R-:W-:Y:S01]  /*5ef0*/  IMAD.MOV R6, RZ, RZ, -R2 ;  /* 0x000000ffff067224 */ /* 0x000fe200078e0a02 */
[----:B------:R3:W-:Y:S01]  /*5f00*/  STL [R1+0x125c], R10 ;  /* 0x00125c0a01007387 */ /* 0x0007e20000100800 */
[C---:B0-----:R-:W-:Y:S01]  /*5f10*/  VIADD R15, R0.reuse, 0xe5 ;  /* 0x000000e5000f7836 */ /* 0x041fe20000000000 */
[----:B------:R-:W-:Y:S01]  /*5f20*/  IABS R2, R9 ;  /* 0x0000000900027213 */ /* 0x000fe20000000000 */
[----:B-1----:R-:W-:Y:S01]  /*5f30*/  VIADD R7, R0, 0xe3 ;  /* 0x000000e300077836 */ /* 0x002fe20000000000 */
[----:B------:R0:W-:Y:S01]  /*5f40*/  STL [R1+0x1268], R9 ;  /* 0x0012680901007387 */ /* 0x0001e20000100800 */
[----:B--2---:R-:W-:-:S03]  /*5f50*/  IMAD.HI.U32 R5, R74, R3, RZ ;  /* 0x000000034a057227 */ /* 0x004fc600078e00ff */
[----:B------:R1:W-:Y:S01]  /*5f60*/  STL [R1+0x1274], R7 ;  /* 0x0012740701007387 */ /* 0x0003e20000100800 */
[----:B------:R-:W-:Y:S01]  /*5f70*/  IMAD.MOV R5, RZ, RZ, -R5 ;  /* 0x000000ffff057224 */ /* 0x000fe200078e0a05 */
[----:B---3--:R-:W-:Y:S01]  /*5f80*/  IABS R10, R10 ;  /* 0x0000000a000a7213 */ /* 0x008fe20000000000 */
[C---:B0-----:R-:W-:Y:S01]  /*5f90*/  IMAD R9, R68.reuse, R6, R11 ;  /* 0x0000000644097224 */ /* 0x041fe200078e020b */
[----:B------:R-:W-:Y:S01]  /*5fa0*/  IABS R6, R7 ;  /* 0x0000000700067213 */ /* 0x000fe20000000000 */
[----:B------:R-:W-:Y:S02]  /*5fb0*/  IMAD R5, R68, R5, R3 ;  /* 0x0000000544057224 */ /* 0x000fe400078e0203 */
[----:B------:R-:W-:Y:S01]  /*5fc0*/  IMAD.HI.U32 R11, R74, R10, RZ ;  /* 0x0000000a4a0b7227 */ /* 0x000fe200078e00ff */
[----:B------:R0:W-:Y:S03]  /*5fd0*/  STL [R1+0x214], R9 ;  /* 0x0002140901007387 */ /* 0x0001e60000100800 */
[----:B-1----:R-:W-:Y:S01]  /*5fe0*/  VIADD R7, R0, 0xe4 ;  /* 0x000000e400077836 */ /* 0x002fe20000000000 */
[----:B------:R1:W-:Y:S01]  /*5ff0*/  STL [R1+0x28], R5 ;  /* 0x0000280501007387 */ /* 0x0003e20000100800 */
[----:B------:R-:W-:Y:S01]  /*6000*/  IMAD.MOV.U32 R3, RZ, RZ, R6 ;  /* 0x000000ffff037224 */ /* 0x000fe200078e0006 */
[----:B------:R-:W-:Y:S01]  /*6010*/  IABS R6, R15 ;  /* 0x0000000f00067213 */ /* 0x000fe20000000000 */
[----:B------:R-:W-:Y:S01]  /*6020*/  IMAD.MOV R11, RZ, RZ, -R11 ;  /* 0x000000ffff0b7224 */ /* 0x000fe200078e0a0b */
[----:B------:R2:W-:Y:S01]  /*6030*/  STL [R1+0x1248], R7 ;  /* 0x0012480701007387 */ /* 0x0005e20000100800 */
[----:B0-----:R-:W-:-:S03]  /*6040*/  IMAD.HI.U32 R9, R74, R3, RZ ;  /* 0x000000034a097227 */ /* 0x001fc600078e00ff */
[----:B------:R0:W-:Y:S01]  /*6050*/  STL [R1+0x1228], R15 ;  /* 0x0012280f01007387 */ /* 0x0001e20000100800 */
[----:B-1----:R-:W-:-:S04]  /*6060*/  IMAD.HI.U32 R5, R74, R2, RZ ;  /* 0x000000024a057227 */ /* 0x002fc800078e00ff */
[----:B------:R-:W-:Y:S01]  /*6070*/  IMAD.MOV R5, RZ, RZ, -R5 ;  /* 0x000000ffff057224 */ /* 0x000fe200078e0a05 */
[----:B--2---:R-:W-:Y:S01]  /*6080*/  IABS R7, R7 ;  /* 0x0000000700077213 */ /* 0x004fe20000000000 */
[C---:B------:R-:W-:Y:S02]  /*6090*/  IMAD R10, R68.reuse, R11, R10 ;  /* 0x0000000b440a7224 */ /* 0x040fe400078e020a */
[----:B------:R-:W-:Y:S02]  /*60a0*/  IMAD R2, R68, R5, R2 ;  /* 0x0000000544027224 */ /* 0x000fe400078e0202 */
[----:B------:R-:W-:Y:S01]  /*60b0*/  IMAD.MOV R9, RZ, RZ, -R9 ;  /* 0x000000ffff097224 */ /* 0x000fe200078e0a09 */
[----:B------:R1:W-:Y:S01]  /*60c0*/  STL [R1+0xa0], R10 ;  /* 0x0000a00a01007387 */ /* 0x0003e20000100800 */
[----:B------:R-:W-:-:S03]  /*60d0*/  IMAD.HI.U32 R5, R74, R7, RZ ;  /* 0x000000074a057227 */ /* 0x000fc600078e00ff */
[----:B------:R2:W-:Y:S01]  /*60e0*/  STL [R1+0x124], R2 ;  /* 0x0001240201007387 */ /* 0x0005e20000100800 */
[C---:B0-----:R-:W-:Y:S02]  /*60f0*/  VIADD R15, R0.reuse, 0xe9 ;  /* 0x000000e9000f7836 */ /* 0x041fe40000000000 */
[----:B------:R-:W-:Y:S02]  /*6100*/  IMAD.MOV R5, RZ, RZ, -R5 ;  /* 0x000000ffff057224 */ /* 0x000fe400078e0a05 */
[C---:B------:R-:W-:Y:S02]  /*6110*/  VIADD R11, R0.reuse, 0xea ;  /* 0x000000ea000b7836 */ /* 0x040fe40000000000 */
[----:B-1----:R-:W-:Y:S02]  /*6120*/  VIADD R10, R0, 0xe8 ;  /* 0x000000e8000a7836 */ /* 0x002fe40000000000 */
[C---:B------:R-:W-:Y:S01]  /*6130*/  IMAD R7, R68.reuse, R5, R7 ;  /* 0x0000000544077224 */ /* 0x040fe200078e0207 */
[----:B------:R-:W-:Y:S01]  /*6140*/  IABS R5, R11 ;  /* 0x0000000b00057213 */ /* 0x000fe20000000000 */
[----:B--2---:R-:W-:Y:S01]  /*6150*/  IMAD R2, R68, R9, R3 ;  /* 0x0000000944027224 */ /* 0x004fe200078e0203 */
[----:B------:R-:W-:-:S04]  /*6160*/  IABS R3, R15 ;  /* 0x0000000f00037213 */ /* 0x000fc80000000000 */
[----:B------:R0:W-:Y:S04]  /*6170*/  STL [R1+0x154], R2 ;  /* 0x0001540201007387 */ /* 0x0001e80000100800 */
[----:B------:R1:W-:Y:S04]  /*6180*/  STL [R1+0x1200], R10 ;  /* 0x0012000a01007387 */ /* 0x0003e80000100800 */
[----:B------:R2:W-:Y:S01]  /*6190*/  STL [R1+0x11f0], R15 ;  /* 0x0011f00f01007387 */ /* 0x0005e20000100800 */
[----:B0-----:R-:W-:-:S03]  /*61a0*/  IMAD.HI.U32 R2, R74, R6, RZ ;  /* 0x000000064a027227 */ /* 0x001fc600078e00ff */
[----:B------:R0:W-:Y:S01]  /*61b0*/  STL [R1+0x11e4], R11 ;  /* 0x0011e40b01007387 */ /* 0x0001e20000100800 */
[----:B------:R-:W-:Y:S01]  /*61c0*/  IMAD.MOV R2, RZ, RZ, -R2 ;  /* 0x000000ffff027224 */ /* 0x000fe200078e0a02 */
[----:B-1----:R-:W-:Y:S02]  /*61d0*/  IABS R10, R10 ;  /* 0x0000000a000a7213 */ /* 0x002fe40000000000 */
[----:B------:R1:W-:Y:S01]  /*61e0*/  STL [R1+0x190], R7 ;  /* 0x0001900701007387 */ /* 0x0003e20000100800 */
[----:B--2---:R-:W-:Y:S02]  /*61f0*/  VIADD R15, R0, 0xeb ;  /* 0x000000eb000f7836 */ /* 0x004fe40000000000 */
[----:B0-----:R-:W-:-:S04]  /*6200*/  IMAD.HI.U32 R11, R74, R10, RZ ;  /* 0x0000000a4a0b7227 */ /* 0x001fc800078e00ff */
[----:B-1----:R-:W-:Y:S02]  /*6210*/  IMAD.MOV.U32 R7, RZ, RZ, R3 ;  /* 0x000000ffff077224 */ /* 0x002fe400078e0003 */
[----:B------:R-:W-:Y:S02]  /*6220*/  IMAD R3, R68, R2, R6 ;  /* 0x0000000244037224 */ /* 0x000fe400078e0206 */
[----:B------:R-:W-:Y:S01]  /*6230*/  IMAD.MOV.U32 R2, RZ, RZ, R5 ;  /* 0x000000ffff027224 */ /* 0x000fe200078e0005 */
[----:B------:R-:W-:Y:S01]  /*6240*/  IABS R5, R15 ;  /* 0x0000000f00057213 */ /* 0x000fe20000000000 */
[C---:B------:R-:W-:Y:S01]  /*6250*/  IMAD.HI.U32 R9, R74.reuse, R7, RZ ;  /* 0x000000074a097227 */ /* 0x040fe200078e00ff */
[----:B------:R0:W-:Y:S03]  /*6260*/  STL [R1+0x1f4], R3 ;  /* 0x0001f40301007387 */ /* 0x0001e60000100800 */
[----:B------:R-:W-:Y:S01]  /*6270*/  IMAD.HI.U32 R6, R74, R2, RZ ;  /* 0x000000024a067227 */ /* 0x000fe200078e00ff */
[----:B------:R1:W-:Y:S03]  /*6280*/  STL [R1+0x11b8], R15 ;  /* 0x0011b80f01007387 */ /* 0x0003e60000100800 */
[----:B------:R-:W-:-:S02]  /*6290*/  IMAD.MOV R9, RZ, RZ, -R9 ;  /* 0x000000ffff097224 */ /* 0x000fc400078e0a09 */
[----:B------:R-:W-:Y:S02]  /*62a0*/  IMAD.MOV R11, RZ, RZ, -R11 ;  /* 0x000000ffff0b7224 */ /* 0x000fe400078e0a0b */
[----:B0-----:R-:W-:Y:S02]  /*62b0*/  VIADD R3, R0, 0xec ;  /* 0x000000ec00037836 */ /* 0x001fe40000000000 */
[----:B------:R-:W-:Y:S02]  /*62c0*/  IMAD.MOV R6, RZ, RZ, -R6 ;  /* 0x000000ffff067224 */ /* 0x000fe400078e0a06 */
[C---:B------:R-:W-:Y:S01]  /*62d0*/  IMAD R9, R68.reuse, R9, R7 ;  /* 0x0000000944097224 */ /* 0x040fe200078e0207 */
[----:B------:R0:W-:Y:S01]  /*62e0*/  STL [R1+0x1198], R3 ;  /* 0x0011980301007387 */ /* 0x0001e20000100800 */
[C---:B------:R-:W-:Y:S02]  /*62f0*/  IMAD R10, R68.reuse, R11, R10 ;  /* 0x0000000b440a7224 */ /* 0x040fe400078e020a */
[----:B------:R-:W-:-:S02]  /*6300*/  IMAD R2, R68, R6, R2 ;  /* 0x0000000644027224 */ /* 0x000fc400078e0202 */
[----:B-1----:R-:W-:Y:S01]  /*6310*/  IMAD R15, R12, 0x80, R14 ;  /* 0x000000800c0f7824 */ /* 0x002fe200078e020e */
[----:B------:R1:W-:Y:S01]  /*6320*/  STL [R1+0x24], R10 ;  /* 0x0000240a01007387 */ /* 0x0003e20000100800 */
[----:B------:R-:W-:Y:S01]  /*6330*/  VIADD R11, R0, 0xf2 ;  /* 0x000000f2000b7836 */ /* 0x000fe20000000000 */
[----:B0-----:R-:W-:Y:S02]  /*6340*/  IABS R3, R3 ;  /* 0x0000000300037213 */ /* 0x001fe40000000000 */
[----:B------:R0:W-:Y:S01]  /*6350*/  STL [R1+0xac], R9 ;  /* 0x0000ac0901007387 */ /* 0x0001e20000100800 */
[----:B------:R-:W-:Y:S02]  /*6360*/  ISETP.GE.AND P1, PT, R15, RZ, PT ;  /* 0x000000ff0f00720c */ /* 0x000fe40003f26270 */
[----:B------:R-:W-:Y:S01]  /*6370*/  IMAD.MOV.U32 R7, RZ, RZ, R3 ;  /* 0x000000ffff077224 */ /* 0x000fe200078e0003 */
[----:B------:R2:W-:Y:S01]  /*6380*/  STL [R1+0x118], R2 ;  /* 0x0001180201007387 */ /* 0x0005e20000100800 */
[----:B------:R-:W-:-:S04]  /*6390*/  IMAD.HI.U32 R3, R74, R5, RZ ;  /* 0x000000054a037227 */ /* 0x000fc800078e00ff */
[----:B------:R-:W-:Y:S02]  /*63a0*/  IMAD.MOV R6, RZ, RZ, -R3 ;  /* 0x000000ffff067224 */ /* 0x000fe400078e0a03 */
[C---:B-1----:R-:W-:Y:S02]  /*63b0*/  VIADD R10, R0.reuse, 0xed ;  /* 0x000000ed000a7836 */ /* 0x042fe40000000000 */
[----:B0-----:R-:W-:Y:S02]  /*63c0*/  VIADD R9, R0, 0xf0 ;  /* 0x000000f000097836 */ /* 0x001fe40000000000 */
[----:B--2---:R-:W-:Y:S01]  /*63d0*/  IMAD.HI.U32 R2, R74, R7, RZ ;  /* 0x000000074a027227 */ /* 0x004fe200078e00ff */
[----:B------:R-:W-:Y:S01]  /*63e0*/  STL [R1+0x1158], R10 ;  /* 0x0011580a01007387 */ /* 0x000fe20000100800 */
[----:B------:R-:W-:Y:S02]  /*63f0*/  IABS R3, R10 ;  /* 0x0000000a00037213 */ /* 0x000fe40000000000 */
[----:B------:R-:W-:Y:S01]  /*6400*/  IMAD R6, R68, R6, R5 ;  /* 0x0000000644067224 */ /* 0x000fe200078e0205 */
[----:B------:R0:W-:Y:S01]  /*6410*/  STL [R1+0x1148], R9 ;  /* 0x0011480901007387 */ /* 0x0001e20000100800 */
[----:B------:R-:W-:Y:S01]  /*6420*/  IMAD.MOV R2, RZ, RZ, -R2 ;  /* 0x000000ffff027224 */ /* 0x000fe200078e0a02 */
[----:B------:R-:W-:-:S02]  /*6430*/  IABS R5, R9 ;  /* 0x0000000900057213 */ /* 0x000fc40000000000 */
[----:B------:R-:W-:Y:S01]  /*6440*/  STL [R1+0xf4c], R15 ;  /* 0x000f4c0f01007387 */ /* 0x000fe20000100800 */
[----:B------:R-:W-:-:S03]  /*6450*/  IMAD R7, R68, R2, R7 ;  /* 0x0000000244077224 */ /* 0x000fc600078e0207 */
[----:B------:R1:W-:Y:S01]  /*6460*/  STL [R1+0x144], R6 ;  /* 0x0001440601007387 */ /* 0x0003e20000100800 */
[----:B0-----:R-:W-:-:S03]  /*6470*/  VIADD R9, R0, 0xf1 ;  /* 0x000000f100097836 */ /* 0x001fc60000000000 */
[----:B------:R0:W-:Y:S04]  /*6480*/  STL [R1+0x178], R7 ;  /* 0x0001780701007387 */ /* 0x0001e80000100800 */
[----:B------:R-:W-:Y:S01]  /*6490*/  STL [R1+0x1124], R9 ;  /* 0x0011240901007387 */ /* 0x000fe20000100800 */
[----:B-1----:R-:W-:-:S03]  /*64a0*/  IABS R6, R15 ;  /* 0x0000000f00067213 */ /* 0x002fc60000000000 */
[----:B------:R1:W-:Y:S01]  /*64b0*/  STL [R1+0x10f4], R11 ;  /* 0x0010f40b01007387 */ /* 0x0003e20000100800 */
[----:B0-----:R-:W-:Y:S01]  /*64c0*/  IMAD.MOV.U32 R7, RZ, RZ, R5 ;  /* 0x000000ffff077224 */ /* 0x001fe200078e0005 */
[----:B------:R-:W-:Y:S01]  /*64d0*/  IABS R5, R9 ;  /* 0x0000000900057213 */ /* 0x000fe20000000000 */
[----:B------:R-:W-:Y:S02]  /*64e0*/  IMAD.MOV.U32 R2, RZ, RZ, R6 ;  /* 0x000000ffff027224 */ /* 0x000fe400078e0006 */
[----:B------:R-:W-:-:S04]  /*64f0*/  IMAD.HI.U32 R6, R74, R3, RZ ;  /* 0x000000034a067227 */ /* 0x000fc800078e00ff */
[----:B------:R-:W-:Y:S01]  /*6500*/  IMAD.MOV R6, RZ, RZ, -R6 ;  /* 0x000000ffff067224 */ /* 0x000fe200078e0a06 */
[----:B-1----:R-:W-:Y:S01]  /*6510*/  IABS R11, R11 ;  /* 0x0000000b000b7213 */ /* 0x002fe20000000000 */
[----:B------:R-:W-:-:S04]  /*6520*/  IMAD.HI.U32 R9, R74, R7, RZ ;  /* 0x000000074a097227 */ /* 0x000fc800078e00ff */
[----:B------:R-:W-:-:S04]  /*6530*/  IMAD.HI.U32 R10, R13, R2, RZ ;  /* 0x000000020d0a7227 */ /* 0x000fc800078e00ff */
[C---:B------:R-:W-:Y:S02]  /*6540*/  IMAD R12, R68.reuse, R6, R3 ;  /* 0x00000006440c7224 */ /* 0x040fe400078e0203 */
[----:B------:R-:W-:Y:S02]  /*6550*/  IMAD.MOV R9, RZ, RZ, -R9 ;  /* 0x000000ffff097224 */ /* 0x000fe400078e0a09 */
[----:B------:R-:W-:Y:S01]  /*6560*/  IMAD.MOV R10, RZ, RZ, -R10 ;  /* 0x000000ffff0a7224 */ /* 0x000fe200078e0a0a */
[----:B------:R0:W-:Y:S01]  /*6570*/  STL [R1+0x1c4], R12 ;  /* 0x0001c40c01007387 */ /* 0x0001e20000100800 */
[----:B------:R-:W-:Y:S02]  /*6580*/  IMAD.MOV.U32 R3, RZ, RZ, R11 ;  /* 0x000000ffff037224 */ /* 0x000fe400078e000b */
[----:B------:R-:W-:Y:S02]  /*6590*/  IMAD R9, R68, R9, R7 ;  /* 0x0000000944097224 */ /* 0x000fe400078e0207 */
[----:B------:R-:W-:-:S03]  /*65a0*/  IMAD.HI.U32 R6, R74, R5, RZ ;  /* 0x000000054a067227 */ /* 0x000fc600078e00ff */
[----:B------:R1:W-:Y:S01]  /*65b0*/  STL [R1+0x20], R9 ;  /* 0x0000200901007387 */ /* 0x0003e20000100800 */
[----:B------:R-:W-:Y:S02]  /*65c0*/  IMAD R2, R8, R10, R2 ;  /* 0x0000000a08027224 */ /* 0x000fe400078e0202 */
[----:B0-----:R-:W-:Y:S02]  /*65d0*/  VIADD R12, R0, 0xf3 ;  /* 0x000000f3000c7836 */ /* 0x001fe40000000000 */
[----:B------:R-:W-:Y:S01]  /*65e0*/  IMAD.HI.U32 R7, R74, R3, RZ ;  /* 0x000000034a077227 */ /* 0x000fe200078e00ff */
[----:B------:R-:W-:Y:S02]  /*65f0*/  ISETP.GT.U32.AND P0, PT, R8, R2, PT ;  /* 0x000000020800720c */ /* 0x000fe40003f04070 */
[----:B------:R0:W-:Y:S01]  /*6600*/  STL [R1+0x102c], R12 ;  /* 0x00102c0c01007387 */ /* 0x0001e20000100800 */
[----:B------:R-:W-:Y:S01]  /*6610*/  IMAD.MOV R6, RZ, RZ, -R6 ;  /* 0x000000ffff067224 */ /* 0x000fe200078e0a06 */
[----:B-1----:R-:W-:Y:S01]  /*6620*/  IABS R9, R12 ;  /* 0x0000000c00097213 */ /* 0x002fe20000000000 */
[----:B------:R-:W-:-:S02]  /*6630*/  IMAD.MOV R7, RZ, RZ, -R7 ;  /* 0x000000ffff077224 */ /* 0x000fc400078e0a07 */
[----:B------:R-:W-:Y:S02]  /*6640*/  VIADD R11, R0, 0xf4 ;  /* 0x000000f4000b7836 */ /* 0x000fe40000000000 */
[C---:B------:R-:W-:Y:S02]  /*6650*/  IMAD R5, R68.reuse, R6, R5 ;  /* 0x0000000644057224 */ /* 0x040fe400078e0205 */
[----:B------:R-:W-:Y:S01]  /*6660*/  IMAD R3, R68, R7, R3 ;  /* 0x0000000744037224 */ /* 0x000fe200078e0203 */
[----:B------:R-:W-:Y:S01]  /*6670*/  STL [R1+0x1028], R11 ;  /* 0x0010280b01007387 */ /* 0x000fe20000100800 */
[C---:B------:R-:W-:Y:S01]  /*6680*/  VIADD R10, R0.reuse, 0xf5 ;  /* 0x000000f5000a7836 */ /* 0x040fe20000000000 */
[----:B0-----:R-:W0:Y:S01]  /*6690*/  LDC R12, c[0x0][0x3a0] ;  /* 0x0000e800ff0c7b82 */ /* 0x001e220000000800 */
[----:B------:R-:W-:Y:S01]  /*66a0*/  IMAD.MOV.U32 R7, RZ, RZ, R9 ;  /* 0x000000ffff077224 */ /* 0x000fe200078e0009 */
[----:B------:R1:W-:Y:S01]  /*66b0*/  STL [R1+0xa8], R5 ;  /* 0x0000a80501007387 */ /* 0x0003e20000100800 */
[----:B------:R-:W-:Y:S01]  /*66c0*/  VIADD R13, R0, 0xf8 ;  /* 0x000000f8000d7836 */ /* 0x000fe20000000000 */
[----:B------:R-:W-:Y:S01]  /*66d0*/  IABS R6, R10 ;  /* 0x0000000a00067213 */ /* 0x000fe20000000000 */
[----:B------:R-:W-:Y:S01]  /*66e0*/  IMAD.HI.U32 R9, R74, R7, RZ ;  /* 0x000000074a097227 */ /* 0x000fe200078e00ff */
[----:B------:R2:W-:Y:S03]  /*66f0*/  STL [R1+0x101c], R10 ;  /* 0x00101c0a01007387 */ /* 0x0005e60000100800 */
[----:B------:R-:W-:Y:S01]  /*6700*/  @!P0 IMAD.IADD R2, R2, 0x1, -R8 ;  /* 0x0000000102028824 */ /* 0x000fe200078e0a08 */
[----:B------:R3:W-:Y:S01]  /*6710*/  STL [R1+0x10c], R3 ;  /* 0x00010c0301007387 */ /* 0x0007e20000100800 */
[----:B------:R-:W-:Y:S01]  /*6720*/  IMAD.MOV R9, RZ, RZ, -R9 ;  /* 0x000000ffff097224 */ /* 0x000fe200078e0a09 */
[----:B-1----:R-:W-:Y:S01]  /*6730*/  IABS R5, R11 ;  /* 0x0000000b00057213 */ /* 0x002fe20000000000 */
[----:B------:R-:W-:Y:S01]  /*6740*/  IMAD.HI.U32 R11, R74, R6, RZ ;  /* 0x000000064a0b7227 */ /* 0x000fe200078e00ff */
[----:B------:R1:W-:Y:S01]  /*6750*/  STL [R1+0x1010], R13 ;  /* 0x0010100d01007387 */ /* 0x0003e20000100800 */
[----:B------:R-:W-:-:S02]  /*6760*/  ISETP.GT.U32.AND P0, PT, R8, R2, PT ;  /* 0x000000020800720c */ /* 0x000fc40003f04070 */
[----:B--2---:R-:W-:Y:S01]  /*6770*/  IMAD.HI.U32 R10, R74, R5, RZ ;  /* 0x000000054a0a7227 */ /* 0x004fe200078e00ff */
[----:B---3--:R-:W-:-:S03]  /*6780*/  IABS R3, R13 ;  /* 0x0000000d00037213 */ /* 0x008fc60000000000 */
[----:B------:R-:W-:Y:S02]  /*6790*/  IMAD R7, R68, R9, R7 ;  /* 0x0000000944077224 */ /* 0x000fe400078e0207 */
[----:B------:R-:W-:Y:S02]  /*67a0*/  IMAD.MOV R10, RZ, RZ, -R10 ;  /* 0x000000ffff0a7224 */ /* 0x000fe400078e0a0a */
[----:B-1----:R-:W-:Y:S02]  /*67b0*/  VIADD R13, R0, 0xf9 ;  /* 0x000000f9000d7836 */ /* 0x002fe40000000000 */
[----:B------:R-:W-:Y:S02]  /*67c0*/  IMAD.MOV R11, RZ, RZ, -R11 ;  /* 0x000000ffff0b7224 */ /* 0x000fe400078e0a0b */
[----:B------:R-:W-:Y:S01]  /*67d0*/  IMAD R5, R68, R10, R5 ;  /* 0x0000000a44057224 */ /* 0x000fe200078e0205 */
[----:B------:R-:W-:Y:S01]  /*67e0*/  STL [R1+0x1008], R13 ;  /* 0x0010080d01007387 */ /* 0x000fe20000100800 */
[----:B------:R-:W-:Y:S01]  /*67f0*/  @!P0 IMAD.IADD R2, R2, 0x1, -R8 ;  /* 0x0000000102028824 */ /* 0x000fe200078e0a08 */
[----:B------:R-:W-:Y:S01]  /*6800*/  ISETP.NE.AND P0, PT, R72, RZ, PT ;  /* 0x000000ff4800720c */ /* 0x000fe20003f05270 */
[----:B------:R-:W-:Y:S01]  /*6810*/  VIADD R8, R0, 0xfa ;  /* 0x000000fa00087836 */ /* 0x000fe20000000000 */
[----:B------:R1:W-:Y:S04]  /*6820*/  STL [R1+0x130], R7 ;  /* 0x0001300701007387 */ /* 0x0003e80000100800 */
[----:B------:R2:W-:Y:S01]  /*6830*/  STL [R1+0x15c], R5 ;  /* 0x00015c0501007387 */ /* 0x0005e20000100800 */
[----:B-1----:R-:W-:-:S02]  /*6840*/  IMAD R7, R68, R11, R6 ;  /* 0x0000000b44077224 */ /* 0x002fc400078e0206 */
[C---:B------:R-:W-:Y:S01]  /*6850*/  IMAD.HI.U32 R6, R74.reuse, R3, RZ ;  /* 0x000000034a067227 */ /* 0x040fe200078e00ff */
[----:B--2---:R-:W-:Y:S02]  /*6860*/  IABS R5, R13 ;  /* 0x0000000d00057213 */ /* 0x004fe40000000000 */
[----:B------:R1:W-:Y:S04]  /*6870*/  STL [R1+0x1a4], R7 ;  /* 0x0001a40701007387 */ /* 0x0003e80000100800 */
[----:B------:R-:W-:Y:S01]  /*6880*/  STL [R1+0xff4], R8 ;  /* 0x000ff40801007387 */ /* 0x000fe20000100800 */
[----:B-1----:R-:W-:Y:S02]  /*6890*/  IMAD.MOV R7, RZ, RZ, -R6 ;  /* 0x000000ffff077224 */ /* 0x002fe400078e0a06 */
[----:B------:R-:W-:-:S04]  /*68a0*/  IMAD.HI.U32 R6, R74, R5, RZ ;  /* 0x000000054a067227 */ /* 0x000fc800078e00ff */
[----:B------:R-:W-:Y:S02]  /*68b0*/  IMAD R3, R68, R7, R3 ;  /* 0x0000000744037224 */ /* 0x000fe400078e0203 */
[----:B------:R-:W-:Y:S02]  /*68c0*/  IMAD.MOV R6, RZ, RZ, -R6 ;  /* 0x000000ffff067224 */ /* 0x000fe400078e0a06 */
[----:B0-----:R-:W-:Y:S01]  /*68d0*/  VIADD R7, R12, 0xfffffffe ;  /* 0xfffffffe0c077836 */ /* 0x001fe20000000000 */
[----:B------:R0:W-:Y:S01]  /*68e0*/  STL [R1+0x2c], R3 ;  /* 0x00002c0301007387 */ /* 0x0001e20000100800 */
[----:B------:R-:W-:-:S03]  /*68f0*/  IMAD R5, R68, R6, R5 ;  /* 0x0000000644057224 */ /* 0x000fc600078e0205 */
[----:B------:R-:W-:Y:S01]  /*6900*/  ISETP.GE.U32.AND P5, PT, R7, 0x7fffff7f, PT ;  /* 0x7fffff7f0700780c */ /* 0x000fe20003fa6070 */
[C---:B------:R-:W-:Y:S01]  /*6910*/  VIADD R7, R12.reuse, 0xfffffffd ;  /* 0xfffffffd0c077836 */ /* 0x040fe20000000000 */
[----:B------:R1:W-:Y:S01]  /*6920*/  STL [R1+0xa4], R5 ;  /* 0x0000a40501007387 */ /* 0x0003e20000100800 */
[----:B0-----:R-:W-:Y:S01]  /*6930*/  IMAD.MOV.U32 R3, RZ, RZ, R2 ;  /* 0x000000ffff037224 */ /* 0x001fe200078e0002 */
[----:B------:R-:W-:Y:S01]  /*6940*/  IABS R2, R8 ;  /* 0x0000000800027213 */ /* 0x000fe20000000000 */
[----:B------:R-:W-:Y:S02]  /*6950*/  VIADD R8, R12, 0xffffffff ;  /* 0xffffffff0c087836 */ /* 0x000fe40000000000 */
[----:B------:R-:W-:Y:S01]  /*6960*/  @!P1 IMAD.MOV R3, RZ, RZ, -R3 ;  /* 0x000000ffff039224 */ /* 0x000fe200078e0a03 */
[----:B------:R-:W-:Y:S01]  /*6970*/  @!P0 LOP3.LUT R3, RZ, R72, RZ, 0x33, !PT ;  /* 0x00000048ff038212 */ /* 0x000fe200078e33ff */
[----:B------:R-:W-:Y:S01]  /*6980*/  IMAD.HI.U32 R6, R74, R2, RZ ;  /* 0x000000024a067227 */ /* 0x000fe200078e00ff */
[----:B-----5:R-:W-:-:S02]  /*6990*/  LEA R72, P4, R69, UR14, 0x1 ;  /* 0x0000000e45487c11 */ /* 0x020fc4000f8808ff */
[----:B------:R-:W-:Y:S01]  /*69a0*/  ISETP.GE.U32.AND P1, PT, R7, 0x7fffff7e, PT ;  /* 0x7fffff7e0700780c */ /* 0x000fe20003f26070 */
[----:B------:R-:W-:Y:S01]  /*69b0*/  IMAD.MOV R6, RZ, RZ, -R6 ;  /* 0x000000ffff067224 */ /* 0x000fe200078e0a06 */
[----:B------:R-:W-:Y:S01]  /*69c0*/  ISETP.GE.U32.AND P3, PT, R8, 0x7fffff80, PT ;  /* 0x7fffff800800780c */ /* 0x000fe20003f66070 */
[----:B-1----:R-:W-:Y:S01]  /*69d0*/  IMAD R5, R3, UR5, RZ ;  /* 0x0000000503057c24 */ /* 0x002fe2000f8e02ff */
[----:B------:R-:W-:Y:S01]  /*69e0*/  LEA.HI.X.SX32 R69, R69, UR15, 0x1, P4 ;  /* 0x0000000f45457c11 */ /* 0x000fe2000a0f0eff */
[----:B------:R-:W-:Y:S02]  /*69f0*/  IMAD R6, R68, R6, R2 ;  /* 0x0000000644067224 */ /* 0x000fe400078e0202 */
[----:B------:R-:W-:Y:S01]  /*6a00*/  VIADD R7, R12, 0xfffffffc ;  /* 0xfffffffc0c077836 */ /* 0x000fe20000000000 */
[C---:B------:R-:W-:Y:S02]  /*6a10*/  LEA R3, P0, R5.reuse, UR12, 0x1 ;  /* 0x0000000c05037c11 */ /* 0x040fe4000f8008ff */
[----:B------:R0:W-:Y:S02]  /*6a20*/  STL [R1+0x100], R6 ;  /* 0x0001000601007387 */ /* 0x0001e40000100800 */
[----:B------:R-:W-:Y:S01]  /*6a30*/  LEA.HI.X.SX32 R2, R5, UR13, 0x1, P0 ;  /* 0x0000000d05027c11 */ /* 0x000fe200080f0eff */
[----:B------:R-:W-:Y:S01]  /*6a40*/  IMAD.SHL.U32 R5, R70, 0x2, RZ ;  /* 0x0000000246057824 */ /* 0x000fe200078e00ff */
[----:B------:R-:W-:Y:S07]  /*6a50*/  BRA.U UP0, `(.L_x_5) ;  /* 0x0000000100187547 */ /* 0x000fee000b800000 */
[----:B------:R-:W-:Y:S01]  /*6a60*/  ELECT P0, URZ, PT ;  /* 0x0000000000ff782f */ /* 0x000fe20003800000 */
[----:B0-----:R-:W-:Y:S01]  /*6a70*/  IMAD.MOV.U32 R6, RZ, RZ, 0x1 ;  /* 0x00000001ff067424 */ /* 0x001fe200078e00ff */
[----:B------:R-:W-:Y:S01]  /*6a80*/  UMOV UR5, 0x40 ;  /* 0x0000004000057882 */ /* 0x000fe20000000000 */
[----:B------:R-:W-:Y:S01]  /*6a90*/  UVIRTCOUNT.DEALLOC.SMPOOL 0x80 ;  /* 0x000000800000784c */ /* 0x000fe20000000000 */
[----:B------:R-:W-:-:S09]  /*6aa0*/  ULEA UR5, UR4, UR5, 0x18 ;  /* 0x0000000504057291 */ /* 0x000fd2000f8ec0ff */
[----:B------:R1:W-:Y:S03]  /*6ab0*/  @P0 STS.U8 [UR5], R6 ;  /* 0x00000006ff000988 */ /* 0x0003e60008000005 */
.L_x_5:
[----:B------:R-:W-:Y:S01]  /*6ac0*/  UIADD3 UR10, UPT, UPT, UR8, UR10, URZ ;  /* 0x0000000a080a7290 */ /* 0x000fe2000fffe0ff */
[----:B01----:R-:W-:Y:S01]  /*6ad0*/  VIADD R6, R12, 0xfffffffb ;  /* 0xfffffffb0c067836 */ /* 0x003fe20000000000 */
[----:B------:R-:W-:Y:S01]  /*6ae0*/  VOTEU.ALL UP1, P2 ;  /* 0x0000000000ff7886 */ /* 0x000fe20001020000 */
[----:B------:R-:W-:Y:S01]  /*6af0*/  UIADD3 UR6, UPT, UPT, UR9, 0x20000, URZ ;  /* 0x0002000009067890 */ /* 0x000fe2000fffe0ff */
[----:B------:R-:W-:Y:S01]  /*6b00*/  IADD3 R18, P0, PT, R5, R3, RZ ;  /* 0x0000000305127210 */ /* 0x000fe20007f1e0ff */
[----:B------:R-:W-:Y:S01]  /*6b10*/  VOTEU.ALL UP2, P2 ;  /* 0x0000000000ff7886 */ /* 0x000fe20001040000 */
[----:B------:R-:W-:Y:S01]  /*6b20*/  ISETP.GE.U32.AND P4, PT, R7, 0x7fffff7d, PT ;  /* 0x7fffff7d0700780c */ /* 0x000fe20003f86070 */
[----:B------:R-:W-:Y:S01]  /*6b30*/  @!P3 IMAD.MOV.U32 R7, RZ, RZ, R2 ;  /* 0x000000ffff07b224 */ /* 0x000fe200078e0002 */
[----:B------:R-:W-:-:S04]  /*6b40*/  @!UP1 UIADD3 UR4, UPT, UPT, -UR7, 0x100000, URZ ;  /* 0x0010000007049890 */ /* 0x000fc8000fffe1ff */
[----:B------:R-:W-:Y:S02]  /*6b50*/  @!UP1 USHF.L.U32 UR5, UR4, 0xb, URZ ;  /* 0x0000000b04059899 */ /* 0x000fe400080006ff */
[----:B------:R-:W-:Y:S01]  /*6b60*/  @!UP1 USHF.L.U32 UR4, UR4, 0x1, URZ ;  /* 0x0000000104049899 */ /* 0x000fe200080006ff */
[----:B------:R-:W-:Y:S01]  /*6b70*/  STTM.x64 tmem[UR10], RZ ;  /* 0x000000ff000079ed */ /* 0x000fe2000834000a */
[----:B------:R-:W-:Y:S01]  /*6b80*/  STTM.x64 tmem[UR10+0x40], RZ ;  /* 0x000040ff000079ed */ /* 0x000fe2000834000a */
[----:B------:R-:W-:Y:S01]  /*6b90*/  STTM.x64 tmem[UR10+0x80], RZ ;  /* 0x000080ff000079ed */ /* 0x000fe2000834000a */
[----:B------:R-:W-:Y:S01]  /*6ba0*/  STTM.x64 tmem[UR10+0xc0], RZ ;  /* 0x0000c0ff000079ed */ /* 0x000fe2000834000a */
[----:B------:R-:W0:Y:S02]  /*6bb0*/  FENCE.VIEW.ASYNC.T ;  /* 0x00000000000073c6 */ /* 0x000e240000000200 */
[----:B0-----:R-:W-:Y:S01]  /*6bc0*/  BAR.SYNC.DEFER_BLOCKING 0x0 ;  /* 0x0000000000007b1d */ /* 0x001fe20000010000 */
[----:B------:R-:W-:-:S02]  /*6bd0*/  LEA.HI.X.SX32 R45, R70, R2, 0x1, P0 ;  /* 0x00000002462d7211 */ /* 0x000fc400000f0eff */
[----:B------:R-:W-:Y:S01]  /*6be0*/  ISETP.GE.U32.AND P0, PT, R6, 0x7fffff7c, PT ;  /* 0x7fffff7c0600780c */ /* 0x000fe20003f06070 */
[----:B------:R-:W-:Y:S01]  /*6bf0*/  @!P3 IMAD.MOV.U32 R6, RZ, RZ, R3 ;  /* 0x000000ffff06b224 */ /* 0x000fe200078e0003 */
[----:B------:R-:W-:Y:S01]  /*6c00*/  PRMT R8, RZ, 0x7610, R8 ;  /* 0x00007610ff087816 */ /* 0x000fe20000000008 */
[----:B------:R-:W0:Y:S01]  /*6c10*/  LDCU UR11, c[0x0][0x3b0] ;  /* 0x00007600ff0b77ac */ /* 0x000e220008000800 */
[----:B------:R-:W-:Y:S01]  /*6c20*/  PRMT R10, RZ, 0x7610, R10 ;  /* 0x00007610ff0a7816 */ /* 0x000fe2000000000a */
[----:B------:R-:W-:Y:S04]  /*6c30*/  STL [R1+0x1318], R93 ;  /* 0x0013185d01007387 */ /* 0x000fe80000100800 */
[----:B------:R-:W-:Y:S04]  /*6c40*/  STL [R1+0x1314], R92 ;  /* 0x0013145c01007387 */ /* 0x000fe80000100800 */
[----:B------:R-:W-:Y:S04]  /*6c50*/  STL [R1+0x1310], R91 ;  /* 0x0013105b01007387 */ /* 0x000fe80000100800 */
[----:B------:R-:W-:Y:S04]  /*6c60*/  STL [R1+0x130c], R90 ;  /* 0x00130c5a01007387 */ /* 0x000fe80000100800 */
[----:B------:R-:W1:Y:S02]  /*6c70*/  FENCE.VIEW.ASYNC.S ;  /* 0x00000000000073c6 */ /* 0x000e640000000000 */
[----:B-1----:R1:W2:Y:S02]  /*6c80*/  @!UP2 SYNCS.EXCH.64 URZ, [UR6], UR4 ;  /* 0x0000000406ffa5b2 */ /* 0x0022a40008000100 */
[----:B--2---:R-:W-:Y:S06]  /*6c90*/  BAR.SYNC.DEFER_BLOCKING 0x0 ;  /* 0x0000000000007b1d */ /* 0x004fec0000010000 */
[----:B------:R-:W-:Y:S04]  /*6ca0*/  STL [R1+0x1308], R89 ;  /* 0x0013085901007387 */ /* 0x000fe80000100800 */
[----:B------:R-:W-:Y:S04]  /*6cb0*/  STL [R1+0x1304], R88 ;  /* 0x0013045801007387 */ /* 0x000fe80000100800 */
[----:B------:R-:W-:Y:S04]  /*6cc0*/  STL [R1+0x1300], R87 ;  /* 0x0013005701007387 */ /* 0x000fe80000100800 */
[----:B------:R-:W-:Y:S04]  /*6cd0*/  STL [R1+0x12fc], R86 ;  /* 0x0012fc5601007387 */ /* 0x000fe80000100800 */
[----:B------:R2:W3:Y:S04]  /*6ce0*/  @!P3 LDG.E.U16 R8, desc[UR20][R6.64] ;  /* 0x000000140608b981 */ /* 0x0004e8000c1e1500 */
[----:B------:R-:W-:Y:S04]  /*6cf0*/  STL [R1+0x12f8], R85 ;  /* 0x0012f85501007387 */ /* 0x000fe80000100800 */
[----:B------:R-:W-:Y:S01]  /*6d00*/  STL [R1+0x12f4], R84 ;  /* 0x0012f45401007387 */ /* 0x000fe20000100800 */
[----:B--2---:R-:W-:-:S02]  /*6d10*/  @!P5 IMAD.MOV.U32 R6, RZ, RZ, R18 ;  /* 0x000000ffff06d224 */ /* 0x004fc400078e0012 */
[----:B------:R-:W-:Y:S01]  /*6d20*/  @!P5 IMAD.MOV.U32 R7, RZ, RZ, R45 ;  /* 0x000000ffff07d224 */ /* 0x000fe200078e002d */
[----:B------:R-:W-:Y:S04]  /*6d30*/  STL [R1+0x12f0], R83 ;  /* 0x0012f05301007387 */ /* 0x000fe80000100800 */
[----:B------:R2:W4:Y:S04]  /*6d40*/  @!P5 LDG.E.U16 R10, desc[UR20][R6.64] ;  /* 0x00000014060ad981 */ /* 0x000528000c1e1500 */
[----:B------:R-:W-:Y:S04]  /*6d50*/  STL [R1+0x12ec], R82 ;  /* 0x0012ec5201007387 */ /* 0x000fe80000100800 */
        /* <DEDUP_REMOVED lines=8> */
[----:B------:R0:W-:Y:S01]  /*6de0*/  STL [R1+0xabc], R45 ;  /* 0x000abc2d01007387 */ /* 0x0001e20000100800 */
[----:B--2---:R-:W-:-:S02]  /*6df0*/  VIADD R7, R12, 0xfffffffa ;  /* 0xfffffffa0c077836 */ /* 0x004fc40000000000 */
[C---:B------:R-:W-:Y:S01]  /*6e00*/  IMAD R6, R70.reuse, 0x3, RZ ;  /* 0x0000000346067824 */ /* 0x040fe200078e02ff */
[----:B0-----:R-:W-:-:S04]  /*6e10*/  LEA R45, P3, R70, R3, 0x2 ;  /* 0x00000003462d7211 */ /* 0x001fc800078610ff */
[----:B------:R-:W-:Y:S02]  /*6e20*/  LEA.HI.X.SX32 R48, R5, R2, 0x1, P3 ;  /* 0x0000000205307211 */ /* 0x000fe400018f0eff */
[----:B------:R-:W-:Y:S02]  /*6e30*/  ISETP.GE.U32.AND P5, PT, R7, 0x7fffff7b, PT ;  /* 0x7fffff7b0700780c */ /* 0x000fe40003fa6070 */
[----:B------:R-:W-:Y:S01]  /*6e40*/  PRMT R43, RZ, 0x7610, R43 ;  /* 0x00007610ff2b7816 */ /* 0x000fe2000000002b */
[----:B------:R-:W-:Y:S01]  /*6e50*/  @!P1 IMAD.MOV.U32 R7, RZ, RZ, R48 ;  /* 0x000000ffff079224 */ /* 0x000fe200078e0030 */
[----:B------:R-:W-:Y:S01]  /*6e60*/  PRMT R9, RZ, 0x7610, R9 ;  /* 0x00007610ff097816 */ /* 0x000fe20000000009 */
[----:B---3--:R0:W-:Y:S02]  /*6e70*/  STL [R1+0x388], R8 ;  /* 0x0003880801007387 */ /* 0x0081e40000100800 */
[----:B0-----:R-:W-:Y:S02]  /*6e80*/  IMAD R8, R70, 0x6, RZ ;  /* 0x0000000646087824 */ /* 0x001fe400078e02ff */
[----:B----4-:R0:W-:Y:S03]  /*6e90*/  STL [R1+0x384], R10 ;  /* 0x0003840a01007387 */ /* 0x0101e60000100800 */
[----:B0-----:R-:W-:-:S04]  /*6ea0*/  IADD3 R10, P6, PT, R8, R3, RZ ;  /* 0x00000003080a7210 */ /* 0x001fc80007fde0ff */
[----:B------:R-:W-:Y:S01]  /*6eb0*/  LEA.HI.X.SX32 R18, R6, R2, 0x1, P6 ;  /* 0x0000000206127211 */ /* 0x000fe200030f0eff */
[----:B------:R-:W-:-:S05]  /*6ec0*/  @!P1 IMAD.MOV.U32 R6, RZ, RZ, R45 ;  /* 0x000000ffff069224 */ /* 0x000fca00078e002d */
[----:B------:R0:W2:Y:S02]  /*6ed0*/  @!P1 LDG.E.U16 R43, desc[UR20][R6.64] ;  /* 0x00000014062b9981 */ /* 0x0000a4000c1e1500 */
[----:B0-----:R-:W-:Y:S02]  /*6ee0*/  @!P4 IMAD.MOV.U32 R6, RZ, RZ, R10 ;  /* 0x000000ffff06c224 */ /* 0x001fe400078e000a */
[----:B------:R-:W-:-:S05]  /*6ef0*/  @!P4 IMAD.MOV.U32 R7, RZ, RZ, R18 ;  /* 0x000000ffff07c224 */ /* 0x000fca00078e0012 */
[----:B------:R0:W3:Y:S01]  /*6f00*/  @!P4 LDG.E.U16 R9, desc[UR20][R6.64] ;  /* 0x000000140609c981 */ /* 0x0000e2000c1e1500 */
[----:B------:R-:W-:-:S03]  /*6f10*/  VIADD R5, R12, 0xfffffff9 ;  /* 0xfffffff90c057836 */ /* 0x000fc60000000000 */
[----:B------:R4:W-:Y:S04]  /*6f20*/  STL [R1+0xac8], R45 ;  /* 0x000ac82d01007387 */ /* 0x0009e80000100800 */
[----:B------:R-:W-:Y:S01]  /*6f30*/  STL [R1+0xad0], R10 ;  /* 0x000ad00a01007387 */ /* 0x000fe20000100800 */
[----:B------:R-:W-:-:S03]  /*6f40*/  ISETP.GE.U32.AND P3, PT, R5, 0x7fffff7a, PT ;  /* 0x7fffff7a0500780c */ /* 0x000fc60003f66070 */
[----:B------:R1:W-:Y:S01]  /*6f50*/  STL [R1+0xac4], R48 ;  /* 0x000ac43001007387 */ /* 0x0003e20000100800 */
[----:B------:R-:W-:-:S03]  /*6f60*/  IMAD.SHL.U32 R5, R70, 0x4, RZ ;  /* 0x0000000446057824 */ /* 0x000fc600078e00ff */
[----:B------:R-:W-:Y:S01]  /*6f70*/  STL [R1+0xacc], R18 ;  /* 0x000acc1201007387 */ /* 0x000fe20000100800 */
[C---:B----4-:R-:W-:Y:S01]  /*6f80*/  LEA R45, P1, R70.reuse, R3, 0x3 ;  /* 0x00000003462d7211 */ /* 0x050fe200078218ff */
[----:B0-----:R-:W-:Y:S02]  /*6f90*/  IMAD R6, R70, 0x5, RZ ;  /* 0x0000000546067824 */ /* 0x001fe400078e02ff */
[C---:B------:R-:W-:Y:S01]  /*6fa0*/  VIADD R7, R12.reuse, 0xfffffff8 ;  /* 0xfffffff80c077836 */ /* 0x040fe20000000000 */
[----:B-1----:R-:W-:Y:S02]  /*6fb0*/  LEA.HI.X.SX32 R48, R5, R2, 0x1, P1 ;  /* 0x0000000205307211 */ /* 0x002fe400008f0eff */
[----:B------:R-:W-:Y:S02]  /*6fc0*/  PRMT R11, RZ, 0x7610, R11 ;  /* 0x00007610ff0b7816 */ /* 0x000fe4000000000b */
[----:B------:R-:W-:Y:S01]  /*6fd0*/  ISETP.GE.U32.AND P4, PT, R7, 0x7fffff79, PT ;  /* 0x7fffff790700780c */ /* 0x000fe20003f86070 */
[----:B------:R-:W-:Y:S01]  /*6fe0*/  @!P0 IMAD.MOV.U32 R7, RZ, RZ, R48 ;  /* 0x000000ffff078224 */ /* 0x000fe200078e0030 */
[----:B------:R-:W-:Y:S01]  /*6ff0*/  PRMT R17, RZ, 0x7610, R17 ;  /* 0x00007610ff117816 */ /* 0x000fe20000000011 */
[----:B------:R-:W-:-:S05]  /*7000*/  VIADD R10, R12, 0xfffffff7 ;  /* 0xfffffff70c0a7836 */ /* 0x000fca0000000000 */
[----:B------:R-:W-:Y:S01]  /*7010*/  ISETP.GE.U32.AND P1, PT, R10, 0x7fffff78, PT ;  /* 0x7fffff780a00780c */ /* 0x000fe20003f26070 */
[C---:B------:R-:W-:Y:S01]  /*7020*/  IMAD R10, R70.reuse, 0xc, RZ ;  /* 0x0000000c460a7824 */ /* 0x040fe200078e02ff */
[----:B------:R-:W-:Y:S01]  /*7030*/  PRMT R41, RZ, 0x7610, R41 ;  /* 0x00007610ff297816 */ /* 0x000fe20000000029 */
[----:B---3--:R0:W-:Y:S02]  /*7040*/  STL [R1+0x37c], R9 ;  /* 0x00037c0901007387 */ /* 0x0081e40000100800 */
[----:B0-----:R-:W-:Y:S02]  /*7050*/  IMAD R9, R70, 0xa, RZ ;  /* 0x0000000a46097824 */ /* 0x001fe400078e02ff */
[----:B------:R-:W-:Y:S03]  /*7060*/  STL [R1+0xad8], R45 ;  /* 0x000ad82d01007387 */ /* 0x000fe60000100800 */
[----:B------:R-:W-:-:S05]  /*7070*/  IADD3 R18, P6, PT, R9, R3, RZ ;  /* 0x0000000309127210 */ /* 0x000fca0007fde0ff */
[----:B------:R-:W-:Y:S04]  /*7080*/  STL [R1+0xae0], R18 ;  /* 0x000ae01201007387 */ /* 0x000fe80000100800 */
[----:B------:R-:W-:Y:S04]  /*7090*/  STL [R1+0xad4], R48 ;  /* 0x000ad43001007387 */ /* 0x000fe80000100800 */
[----:B--2---:R0:W-:Y:S02]  /*70a0*/  STL [R1+0x380], R43 ;  /* 0x0003802b01007387 */ /* 0x0041e40000100800 */
[----:B0-----:R-:W-:Y:S01]  /*70b0*/  LEA.HI.X.SX32 R43, R6, R2, 0x1, P6 ;  /* 0x00000002062b7211 */ /* 0x001fe200030f0eff */
[----:B------:R-:W-:-:S05]  /*70c0*/  @!P0 IMAD.MOV.U32 R6, RZ, RZ, R45 ;  /* 0x000000ffff068224 */ /* 0x000fca00078e002d */
[----:B------:R0:W2:Y:S02]  /*70d0*/  @!P0 LDG.E.U16 R11, desc[UR20][R6.64] ;  /* 0x00000014060b8981 */ /* 0x0000a4000c1e1500 */
[----:B0-----:R-:W-:Y:S02]  /*70e0*/  @!P5 IMAD.MOV.U32 R6, RZ, RZ, R18 ;  /* 0x000000ffff06d224 */ /* 0x001fe400078e0012 */
[----:B------:R-:W-:Y:S01]  /*70f0*/  @!P5 IMAD.MOV.U32 R7, RZ, RZ, R43 ;  /* 0x000000ffff07d224 */ /* 0x000fe200078e002b */
[----:B------:R0:W-:Y:S04]  /*7100*/  STL [R1+0xadc], R43 ;  /* 0x000adc2b01007387 */ /* 0x0001e80000100800 */
[----:B------:R1:W3:Y:S01]  /*7110*/  @!P5 LDG.E.U16 R17, desc[UR20][R6.64] ;  /* 0x000000140611d981 */ /* 0x0002e2000c1e1500 */
[----:B0-----:R-:W-:Y:S01]  /*7120*/  IADD3 R43, P0, PT, R10, R3, RZ ;  /* 0x000000030a2b7210 */ /* 0x001fe20007f1e0ff */
[----:B-1----:R-:W-:-:S03]  /*7130*/  VIADD R6, R12, 0xfffffff6 ;  /* 0xfffffff60c067836 */ /* 0x002fc60000000000 */
[----:B------:R-:W-:Y:S02]  /*7140*/  LEA.HI.X.SX32 R8, R8, R2, 0x1, P0 ;  /* 0x0000000208087211 */ /* 0x000fe400000f0eff */
[----:B------:R-:W-:Y:S01]  /*7150*/  ISETP.GE.U32.AND P5, PT, R6, 0x7fffff77, PT ;  /* 0x7fffff770600780c */ /* 0x000fe20003fa6070 */
[----:B------:R-:W-:Y:S02]  /*7160*/  VIADD R6, R12, 0xfffffff5 ;  /* 0xfffffff50c067836 */ /* 0x000fe40000000000 */
[----:B------:R-:W-:-:S03]  /*7170*/  @!P3 IMAD.MOV.U32 R7, RZ, RZ, R8 ;  /* 0x000000ffff07b224 */ /* 0x000fc600078e0008 */
[----:B------:R-:W-:Y:S01]  /*7180*/  ISETP.GE.U32.AND P0, PT, R6, 0x7fffff76, PT ;  /* 0x7fffff760600780c */ /* 0x000fe20003f06070 */
[----:B------:R-:W-:-:S05]  /*7190*/  @!P3 IMAD.MOV.U32 R6, RZ, RZ, R43 ;  /* 0x000000ffff06b224 */ /* 0x000fca00078e002b */
[----:B------:R0:W4:Y:S01]  /*71a0*/  @!P3 LDG.E.U16 R41, desc[UR20][R6.64] ;  /* 0x000000140629b981 */ /* 0x000122000c1e1500 */
[C---:B------:R-:W-:Y:S01]  /*71b0*/  IMAD R5, R70.reuse, 0x7, RZ ;  /* 0x0000000746057824 */ /* 0x040fe200078e02ff */
[----:B------:R-:W-:Y:S02]  /*71c0*/  PRMT R13, RZ, 0x7610, R13 ;  /* 0x00007610ff0d7816 */ /* 0x000fe4000000000d */
[----:B------:R-:W-:Y:S02]  /*71d0*/  PRMT R29, RZ, 0x7610, R29 ;  /* 0x00007610ff1d7816 */ /* 0x000fe4000000001d */
[----:B------:R-:W-:Y:S01]  /*71e0*/  PRMT R14, RZ, 0x7610, R14 ;  /* 0x00007610ff0e7816 */ /* 0x000fe2000000000e */
[----:B--2---:R1:W-:Y:S02]  /*71f0*/  STL [R1+0x378], R11 ;  /* 0x0003780b01007387 */ /* 0x0043e40000100800 */
[----:B-1----:R-:W-:Y:S02]  /*7200*/  IMAD R11, R70, 0xe, RZ ;  /* 0x0000000e460b7824 */ /* 0x002fe400078e02ff */
[----:B---3--:R1:W-:Y:S03]  /*7210*/  STL [R1+0x374], R17 ;  /* 0x0003741101007387 */ /* 0x0083e60000100800 */
[----:B-1----:R-:W-:Y:S01]  /*7220*/  IADD3 R17, P6, PT, R11, R3, RZ ;  /* 0x000000030b117210 */ /* 0x002fe20007fde0ff */
[----:B------:R-:W-:Y:S03]  /*7230*/  STL [R1+0xae8], R43 ;  /* 0x000ae82b01007387 */ /* 0x000fe60000100800 */
[----:B------:R-:W-:Y:S01]  /*7240*/  LEA.HI.X.SX32 R18, R5, R2, 0x1, P6 ;  /* 0x0000000205127211 */ /* 0x000fe200030f0eff */
[----:B------:R-:W-:Y:S01]  /*7250*/  STL [R1+0xaf0], R17 ;  /* 0x000af01101007387 */ /* 0x000fe20000100800 */
[----:B0-----:R-:W-:-:S03]  /*7260*/  @!P4 IMAD.MOV.U32 R6, RZ, RZ, R17 ;  /* 0x000000ffff06c224 */ /* 0x001fc600078e0011 */
[----:B------:R0:W-:Y:S01]  /*7270*/  STL [R1+0xae4], R8 ;  /* 0x000ae40801007387 */ /* 0x0001e20000100800 */
[----:B------:R-:W-:Y:S02]  /*7280*/  @!P4 IMAD.MOV.U32 R7, RZ, RZ, R18 ;  /* 0x000000ffff07c224 */ /* 0x000fe400078e0012 */
[C---:B------:R-:W-:Y:S01]  /*7290*/  IMAD.SHL.U32 R5, R70.reuse, 0x8, RZ ;  /* 0x0000000846057824 */ /* 0x040fe200078e00ff */
[----:B------:R-:W-:Y:S04]  /*72a0*/  STL [R1+0xaec], R18 ;  /* 0x000aec1201007387 */ /* 0x000fe80000100800 */
[----:B----4-:R1:W-:Y:S01]  /*72b0*/  STL [R1+0x370], R41 ;  /* 0x0003702901007387 */ /* 0x0103e20000100800 */
[----:B0-----:R-:W-:-:S03]  /*72c0*/  IMAD R8, R70, 0x12, RZ ;  /* 0x0000001246087824 */ /* 0x001fc600078e02ff */
[----:B------:R0:W2:Y:S01]  /*72d0*/  @!P4 LDG.E.U16 R13, desc[UR20][R6.64] ;  /* 0x00000014060dc981 */ /* 0x0000a2000c1e1500 */
[-C--:B-1----:R-:W-:Y:S02]  /*72e0*/  LEA R41, P3, R70, R3.reuse, 0x4 ;  /* 0x0000000346297211 */ /* 0x082fe400078620ff */
[----:B------:R-:W-:Y:S01]  /*72f0*/  IADD3 R17, P6, PT, R8, R3, RZ ;  /* 0x0000000308117210 */ /* 0x000fe20007fde0ff */
[----:B0-----:R-:W-:Y:S01]  /*7300*/  IMAD R6, R70, 0x9, RZ ;  /* 0x0000000946067824 */ /* 0x001fe200078e02ff */
[----:B------:R-:W-:Y:S01]  /*7310*/  LEA.HI.X.SX32 R43, R5, R2, 0x1, P3 ;  /* 0x00000002052b7211 */ /* 0x000fe200018f0eff */
[----:B------:R-:W-:-:S03]  /*7320*/  VIADD R7, R12, 0xfffffff4 ;  /* 0xfffffff40c077836 */ /* 0x000fc60000000000 */
[----:B------:R-:W-:Y:S01]  /*7330*/  LEA.HI.X.SX32 R18, R6, R2, 0x1, P6 ;  /* 0x0000000206127211 */ /* 0x000fe200030f0eff */
[----:B------:R-:W-:Y:S01]  /*7340*/  @!P1 IMAD.MOV.U32 R6, RZ, RZ, R41 ;  /* 0x000000ffff069224 */ /* 0x000fe200078e0029 */
[----:B------:R-:W-:Y:S01]  /*7350*/  ISETP.GE.U32.AND P4, PT, R7, 0x7fffff75, PT ;  /* 0x7fffff750700780c */ /* 0x000fe20003f86070 */
[----:B------:R-:W-:-:S05]  /*7360*/  @!P1 IMAD.MOV.U32 R7, RZ, RZ, R43 ;  /* 0x000000ffff079224 */ /* 0x000fca00078e002b */
[----:B------:R0:W3:Y:S02]  /*7370*/  @!P1 LDG.E.U16 R29, desc[UR20][R6.64] ;  /* 0x00000014061d9981 */ /* 0x0000e4000c1e1500 */
[----:B0-----:R-:W-:Y:S02]  /*7380*/  @!P5 IMAD.MOV.U32 R6, RZ, RZ, R17 ;  /* 0x000000ffff06d224 */ /* 0x001fe400078e0011 */
[----:B------:R-:W-:-:S05]  /*7390*/  @!P5 IMAD.MOV.U32 R7, RZ, RZ, R18 ;  /* 0x000000ffff07d224 */ /* 0x000fca00078e0012 */
[----:B------:R0:W4:Y:S01]  /*73a0*/  @!P5 LDG.E.U16 R14, desc[UR20][R6.64] ;  /* 0x00000014060ed981 */ /* 0x000122000c1e1500 */
[----:B------:R-:W-:Y:S01]  /*73b0*/  IMAD R5, R70, 0xb, RZ ;  /* 0x0000000b46057824 */ /* 0x000fe200078e02ff */
[----:B------:R-:W-:Y:S01]  /*73c0*/  PRMT R21, RZ, 0x7610, R21 ;  /* 0x00007610ff157816 */ /* 0x000fe20000000015 */
[C---:B0-----:R-:W-:Y:S02]  /*73d0*/  VIADD R6, R12.reuse, 0xfffffff2 ;  /* 0xfffffff20c067836 */ /* 0x041fe40000000000 */
[----:B------:R-:W-:-:S03]  /*73e0*/  VIADD R7, R12, 0xfffffff1 ;  /* 0xfffffff10c077836 */ /* 0x000fc60000000000 */
[----:B------:R-:W-:Y:S02]  /*73f0*/  ISETP.GE.U32.AND P5, PT, R6, 0x7fffff73, PT ;  /* 0x7fffff730600780c */ /* 0x000fe40003fa6070 */
[----:B------:R-:W-:Y:S01]  /*7400*/  PRMT R15, RZ, 0x7610, R15 ;  /* 0x00007610ff0f7816 */ /* 0x000fe2000000000f */
[----:B--2---:R0:W-:Y:S04]  /*7410*/  STL [R1+0x36c], R13 ;  /* 0x00036c0d01007387 */ /* 0x0041e80000100800 */
[----:B------:R-:W-:Y:S01]  /*7420*/  STL [R1+0xaf8], R41 ;  /* 0x000af82901007387 */ /* 0x000fe20000100800 */
[----:B0-----:R-:W-:-:S03]  /*7430*/  VIADD R13, R12, 0xfffffff3 ;  /* 0xfffffff30c0d7836 */ /* 0x001fc60000000000 */
[----:B------:R-:W-:Y:S02]  /*7440*/  STL [R1+0xb00], R17 ;  /* 0x000b001101007387 */ /* 0x000fe40000100800 */
[----:B------:R-:W-:Y:S01]  /*7450*/  ISETP.GE.U32.AND P3, PT, R13, 0x7fffff74, PT ;  /* 0x7fffff740d00780c */ /* 0x000fe20003f66070 */
[C---:B------:R-:W-:Y:S01]  /*7460*/  IMAD R13, R70.reuse, 0x14, RZ ;  /* 0x00000014460d7824 */ /* 0x040fe200078e02ff */
[----:B------:R-:W-:Y:S04]  /*7470*/  STL [R1+0xaf4], R43 ;  /* 0x000af42b01007387 */ /* 0x000fe80000100800 */
[----:B------:R-:W-:Y:S04]  /*7480*/  STL [R1+0xafc], R18 ;  /* 0x000afc1201007387 */ /* 0x000fe80000100800 */
[----:B----4-:R0:W-:Y:S04]  /*7490*/  STL [R1+0x364], R14 ;  /* 0x0003640e01007387 */ /* 0x0101e80000100800 */
[----:B---3--:R1:W-:Y:S01]  /*74a0*/  STL [R1+0x368], R29 ;  /* 0x0003681d01007387 */ /* 0x0083e20000100800 */
[----:B0-----:R-:W-:Y:S01]  /*74b0*/  IMAD R14, R70, 0x16, RZ ;  /* 0x00000016460e7824 */ /* 0x001fe200078e02ff */
[----:B-1----:R-:W-:-:S04]  /*74c0*/  IADD3 R29, P1, PT, R13, R3, RZ ;  /* 0x000000030d1d7210 */ /* 0x002fc80007f3e0ff */
[----:B------:R-:W-:Y:S02]  /*74d0*/  IADD3 R17, P6, PT, R14, R3, RZ ;  /* 0x000000030e117210 */ /* 0x000fe40007fde0ff */
[-C--:B------:R-:W-:Y:S01]  /*74e0*/  LEA.HI.X.SX32 R9, R9, R2.reuse, 0x1, P1 ;  /* 0x0000000209097211 */ /* 0x080fe200008f0eff */
[----:B------:R-:W-:Y:S01]  /*74f0*/  @!P0 IMAD.MOV.U32 R6, RZ, RZ, R29 ;  /* 0x000000ffff068224 */ /* 0x000fe200078e001d */
[----:B------:R-:W-:Y:S02]  /*7500*/  ISETP.GE.U32.AND P1, PT, R7, 0x7fffff72, PT ;  /* 0x7fffff720700780c */ /* 0x000fe40003f26070 */
[----:B------:R-:W-:Y:S01]  /*7510*/  LEA.HI.X.SX32 R18, R5, R2, 0x1, P6 ;  /* 0x0000000205127211 */ /* 0x000fe200030f0eff */
[----:B------:R-:W-:-:S05]  /*7520*/  @!P0 IMAD.MOV.U32 R7, RZ, RZ, R9 ;  /* 0x000000ffff078224 */ /* 0x000fca00078e0009 */
[----:B------:R0:W2:Y:S02]  /*7530*/  @!P0 LDG.E.U16 R21, desc[UR20][R6.64] ;  /* 0x0000001406158981 */ /* 0x0000a4000c1e1500 */
[----:B0-----:R-:W-:Y:S02]  /*7540*/  @!P4 IMAD.MOV.U32 R6, RZ, RZ, R17 ;  /* 0x000000ffff06c224 */ /* 0x001fe400078e0011 */
[----:B------:R-:W-:-:S05]  /*7550*/  @!P4 IMAD.MOV.U32 R7, RZ, RZ, R18 ;  /* 0x000000ffff07c224 */ /* 0x000fca00078e0012 */
[----:B------:R0:W3:Y:S04]  /*7560*/  @!P4 LDG.E.U16 R15, desc[UR20][R6.64] ;  /* 0x00000014060fc981 */ /* 0x0000e8000c1e1500 */
[----:B------:R-:W-:Y:S04]  /*7570*/  STL [R1+0xb08], R29 ;  /* 0x000b081d01007387 */ /* 0x000fe80000100800 */
[----:B------:R1:W-:Y:S04]  /*7580*/  STL [R1+0xb10], R17 ;  /* 0x000b101101007387 */ /* 0x0003e80000100800 */
[----:B------:R4:W-:Y:S01]  /*7590*/  STL [R1+0xb04], R9 ;  /* 0x000b040901007387 */ /* 0x0009e20000100800 */
[----:B-1----:R-:W-:-:S02]  /*75a0*/  IMAD R17, R70, 0x1a, RZ ;  /* 0x0000001a46117824 */ /* 0x002fc400078e02ff */
[----:B----4-:R-:W-:Y:S01]  /*75b0*/  IMAD R9, R70, 0x18, RZ ;  /* 0x0000001846097824 */ /* 0x010fe200078e02ff */
[----:B------:R1:W-:Y:S04]  /*75c0*/  STL [R1+0xb0c], R18 ;  /* 0x000b0c1201007387 */ /* 0x0003e80000100800 */
[----:B------:R-:W-:Y:S01]  /*75d0*/  IADD3 R29, P0, PT, R9, R3, RZ ;  /* 0x00000003091d7210 */ /* 0x000fe20007f1e0ff */
[C---:B0-----:R-:W-:Y:S02]  /*75e0*/  VIADD R6, R12.reuse, 0xfffffff0 ;  /* 0xfffffff00c067836 */ /* 0x041fe40000000000 */
[----:B------:R-:W-:Y:S01]  /*75f0*/  VIADD R7, R12, 0xffffffef ;  /* 0xffffffef0c077836 */ /* 0x000fe20000000000 */
[----:B------:R-:W-:Y:S01]  /*7600*/  LEA.HI.X.SX32 R41, R10, R2, 0x1, P0 ;  /* 0x000000020a297211 */ /* 0x000fe200000f0eff */
[----:B------:R-:W-:Y:S01]  /*7610*/  IMAD R5, R70, 0xd, RZ ;  /* 0x0000000d46057824 */ /* 0x000fe200078e02ff */
[----:B------:R-:W-:Y:S01]  /*7620*/  ISETP.GE.U32.AND P4, PT, R6, 0x7fffff71, PT ;  /* 0x7fffff710600780c */ /* 0x000fe20003f86070 */
[----:B------:R-:W-:Y:S01]  /*7630*/  @!P3 IMAD.MOV.U32 R6, RZ, RZ, R29 ;  /* 0x000000ffff06b224 */ /* 0x000fe200078e001d */
[----:B------:R-:W-:-:S02]  /*7640*/  PRMT R19, RZ, 0x7610, R19 ;  /* 0x00007610ff137816 */ /* 0x000fc40000000013 */
[----:B------:R-:W-:Y:S01]  /*7650*/  ISETP.GE.U32.AND P0, PT, R7, 0x7fffff70, PT ;  /* 0x7fffff700700780c */ /* 0x000fe20003f06070 */
[----:B------:R-:W-:Y:S01]  /*7660*/  @!P3 IMAD.MOV.U32 R7, RZ, RZ, R41 ;  /* 0x000000ffff07b224 */ /* 0x000fe200078e0029 */
[----:B------:R-:W-:-:S04]  /*7670*/  PRMT R10, RZ, 0x7610, R10 ;  /* 0x00007610ff0a7816 */ /* 0x000fc8000000000a */
[----:B------:R0:W4:Y:S01]  /*7680*/  @!P3 LDG.E.U16 R19, desc[UR20][R6.64] ;  /* 0x000000140613b981 */ /* 0x000122000c1e1500 */
[----:B-1----:R-:W-:Y:S01]  /*7690*/  IMAD R18, R70, 0x1c, RZ ;  /* 0x0000001c46127824 */ /* 0x002fe200078e02ff */
[----:B------:R-:W-:Y:S02]  /*76a0*/  PRMT R27, RZ, 0x7610, R27 ;  /* 0x00007610ff1b7816 */ /* 0x000fe4000000001b */
[----:B---3--:R1:W-:Y:S04]  /*76b0*/  STL [R1+0x35c], R15 ;  /* 0x00035c0f01007387 */ /* 0x0083e80000100800 */
[----:B------:R-:W-:Y:S01]  /*76c0*/  STL [R1+0xb18], R29 ;  /* 0x000b181d01007387 */ /* 0x000fe20000100800 */
[----:B-1----:R-:W-:-:S05]  /*76d0*/  IADD3 R15, P6, PT, R17, R3, RZ ;  /* 0x00000003110f7210 */ /* 0x002fca0007fde0ff */
[----:B------:R-:W-:Y:S04]  /*76e0*/  STL [R1+0xb20], R15 ;  /* 0x000b200f01007387 */ /* 0x000fe80000100800 */
[----:B------:R-:W-:Y:S04]  /*76f0*/  STL [R1+0xb14], R41 ;  /* 0x000b142901007387 */ /* 0x000fe80000100800 */
[----:B--2---:R1:W-:Y:S01]  /*7700*/  STL [R1+0x360], R21 ;  /* 0x0003601501007387 */ /* 0x0043e20000100800 */
[----:B0-----:R-:W-:Y:S01]  /*7710*/  @!P5 IMAD.MOV.U32 R6, RZ, RZ, R15 ;  /* 0x000000ffff06d224 */ /* 0x001fe200078e000f */
[----:B-1----:R-:W-:-:S05]  /*7720*/  LEA.HI.X.SX32 R21, R5, R2, 0x1, P6 ;  /* 0x0000000205157211 */ /* 0x002fca00030f0eff */
[----:B------:R-:W-:Y:S01]  /*7730*/  @!P5 IMAD.MOV.U32 R7, RZ, RZ, R21 ;  /* 0x000000ffff07d224 */ /* 0x000fe200078e0015 */
[----:B------:R-:W-:-:S04]  /*7740*/  IADD3 R29, P3, PT, R18, R3, RZ ;  /* 0x00000003121d7210 */ /* 0x000fc80007f7e0ff */
[----:B------:R0:W5:Y:S01]  /*7750*/  @!P5 LDG.E.U16 R10, desc[UR20][R6.64] ;  /* 0x00000014060ad981 */ /* 0x000162000c1e1500 */
[----:B------:R-:W-:Y:S01]  /*7760*/  LEA.HI.X.SX32 R41, R11, R2, 0x1, P3 ;  /* 0x000000020b297211 */ /* 0x000fe200018f0eff */
[----:B0-----:R-:W-:-:S05]  /*7770*/  VIADD R6, R12, 0xffffffee ;  /* 0xffffffee0c067836 */ /* 0x001fca0000000000 */
[----:B------:R-:W-:Y:S01]  /*7780*/  ISETP.GE.U32.AND P5, PT, R6, 0x7fffff6f, PT ;  /* 0x7fffff6f0600780c */ /* 0x000fe20003fa6070 */
[----:B------:R-:W-:Y:S02]  /*7790*/  VIADD R6, R12, 0xffffffed ;  /* 0xffffffed0c067836 */ /* 0x000fe40000000000 */
[----:B------:R-:W-:-:S03]  /*77a0*/  @!P1 IMAD.MOV.U32 R7, RZ, RZ, R41 ;  /* 0x000000ffff079224 */ /* 0x000fc600078e0029 */
[----:B------:R-:W-:Y:S01]  /*77b0*/  ISETP.GE.U32.AND P3, PT, R6, 0x7fffff6e, PT ;  /* 0x7fffff6e0600780c */ /* 0x000fe20003f66070 */
[----:B------:R-:W-:-:S05]  /*77c0*/  @!P1 IMAD.MOV.U32 R6, RZ, RZ, R29 ;  /* 0x000000ffff069224 */ /* 0x000fca00078e001d */
[----:B------:R0:W2:Y:S04]  /*77d0*/  @!P1 LDG.E.U16 R27, desc[UR20][R6.64] ;  /* 0x00000014061b9981 */ /* 0x0000a8000c1e1500 */
[----:B------:R-:W-:Y:S04]  /*77e0*/  STL [R1+0xb1c], R21 ;  /* 0x000b1c1501007387 */ /* 0x000fe80000100800 */
[----:B----4-:R1:W-:Y:S01]  /*77f0*/  STL [R1+0x358], R19 ;  /* 0x0003581301007387 */ /* 0x0103e20000100800 */
[C---:B------:R-:W-:Y:S02]  /*7800*/  IMAD R5, R70.reuse, 0xf, RZ ;  /* 0x0000000f46057824 */ /* 0x040fe400078e02ff */
[----:B-1----:R-:W-:-:S05]  /*7810*/  IMAD R19, R70, 0x1e, RZ ;  /* 0x0000001e46137824 */ /* 0x002fca00078e02ff */
[----:B------:R-:W-:Y:S01]  /*7820*/  IADD3 R15, P6, PT, R19, R3, RZ ;  /* 0x00000003130f7210 */ /* 0x000fe20007fde0ff */
[----:B------:R-:W-:Y:S03]  /*7830*/  STL [R1+0xb28], R29 ;  /* 0x000b281d01007387 */ /* 0x000fe60000100800 */
[----:B------:R-:W-:Y:S01]  /*7840*/  LEA.HI.X.SX32 R21, R5, R2, 0x1, P6 ;  /* 0x0000000205157211 */ /* 0x000fe200030f0eff */
[----:B------:R-:W-:Y:S01]  /*7850*/  STL [R1+0xb30], R15 ;  /* 0x000b300f01007387 */ /* 0x000fe20000100800 */
[----:B------:R-:W-:Y:S01]  /*7860*/  PRMT R11, RZ, 0x7610, R11 ;  /* 0x00007610ff0b7816 */ /* 0x000fe2000000000b */
[----:B0-----:R-:W-:Y:S02]  /*7870*/  @!P4 IMAD.MOV.U32 R6, RZ, RZ, R15 ;  /* 0x000000ffff06c224 */ /* 0x001fe400078e000f */
[----:B------:R0:W-:Y:S01]  /*7880*/  STL [R1+0xb24], R41 ;  /* 0x000b242901007387 */ /* 0x0001e20000100800 */
[----:B------:R-:W-:-:S02]  /*7890*/  @!P4 IMAD.MOV.U32 R7, RZ, RZ, R21 ;  /* 0x000000ffff07c224 */ /* 0x000fc400078e0015 */
[C---:B------:R-:W-:Y:S01]  /*78a0*/  IMAD.SHL.U32 R5, R70.reuse, 0x10, RZ ;  /* 0x0000001046057824 */ /* 0x040fe200078e00ff */
[----:B------:R1:W-:Y:S04]  /*78b0*/  STL [R1+0xb2c], R21 ;  /* 0x000b2c1501007387 */ /* 0x0003e80000100800 */
[----:B------:R3:W5:Y:S01]  /*78c0*/  @!P4 LDG.E.U16 R11, desc[UR20][R6.64] ;  /* 0x00000014060bc981 */ /* 0x000762000c1e1500 */
[C---:B0-----:R-:W-:Y:S01]  /*78d0*/  LEA R41, P1, R70.reuse, R3, 0x5 ;  /* 0x0000000346297211 */ /* 0x041fe200078228ff */
[----:B-1----:R-:W-:-:S03]  /*78e0*/  IMAD R21, R70, 0x22, RZ ;  /* 0x0000002246157824 */ /* 0x002fc600078e02ff */
[----:B------:R-:W-:Y:S01]  /*78f0*/  LEA.HI.X.SX32 R43, R5, R2, 0x1, P1 ;  /* 0x00000002052b7211 */ /* 0x000fe200008f0eff */
[----:B---3--:R-:W-:Y:S02]  /*7900*/  IMAD R6, R70, 0x11, RZ ;  /* 0x0000001146067824 */ /* 0x008fe400078e02ff */
[----:B------:R-:W-:Y:S01]  /*7910*/  VIADD R7, R12, 0xffffffec ;  /* 0xffffffec0c077836 */ /* 0x000fe20000000000 */
[----:B------:R-:W-:-:S04]  /*7920*/  PRMT R22, RZ, 0x7610, R22 ;  /* 0x00007610ff167816 */ /* 0x000fc80000000016 */
[----:B------:R-:W-:Y:S01]  /*7930*/  ISETP.GE.U32.AND P4, PT, R7, 0x7fffff6d, PT ;  /* 0x7fffff6d0700780c */ /* 0x000fe20003f86070 */
[----:B------:R-:W-:Y:S01]  /*7940*/  @!P0 IMAD.MOV.U32 R7, RZ, RZ, R43 ;  /* 0x000000ffff078224 */ /* 0x000fe200078e002b */
[----:B------:R-:W-:Y:S01]  /*7950*/  PRMT R23, RZ, 0x7610, R23 ;  /* 0x00007610ff177816 */ /* 0x000fe20000000017 */
[----:B--2---:R0:W-:Y:S02]  /*7960*/  STL [R1+0x354], R27 ;  /* 0x0003541b01007387 */ /* 0x0041e40000100800 */
[----:B0-----:R-:W-:-:S04]  /*7970*/  IADD3 R27, P6, PT, R21, R3, RZ ;  /* 0x00000003151b7210 */ /* 0x001fc80007fde0ff */
[----:B------:R-:W-:Y:S01]  /*7980*/  LEA.HI.X.SX32 R29, R6, R2, 0x1, P6 ;  /* 0x00000002061d7211 */ /* 0x000fe200030f0eff */
[----:B------:R-:W-:-:S05]  /*7990*/  @!P0 IMAD.MOV.U32 R6, RZ, RZ, R41 ;  /* 0x000000ffff068224 */ /* 0x000fca00078e0029 */
[----:B------:R0:W2:Y:S02]  /*79a0*/  @!P0 LDG.E.U16 R22, desc[UR20][R6.64] ;  /* 0x0000001406168981 */ /* 0x0000a4000c1e1500 */
[----:B0-----:R-:W-:Y:S02]  /*79b0*/  @!P5 IMAD.MOV.U32 R6, RZ, RZ, R27 ;  /* 0x000000ffff06d224 */ /* 0x001fe400078e001b */
[----:B------:R-:W-:-:S05]  /*79c0*/  @!P5 IMAD.MOV.U32 R7, RZ, RZ, R29 ;  /* 0x000000ffff07d224 */ /* 0x000fca00078e001d */
[----:B------:R0:W3:Y:S04]  /*79d0*/  @!P5 LDG.E.U16 R23, desc[UR20][R6.64] ;  /* 0x000000140617d981 */ /* 0x0000e8000c1e1500 */
[----:B------:R-:W-:Y:S04]  /*79e0*/  STL [R1+0xb38], R41 ;  /* 0x000b382901007387 */ /* 0x000fe80000100800 */
[----:B------:R-:W-:Y:S04]  /*79f0*/  STL [R1+0xb40], R27 ;  /* 0x000b401b01007387 */ /* 0x000fe80000100800 */
[----:B------:R-:W-:Y:S04]  /*7a00*/  STL [R1+0xb34], R43 ;  /* 0x000b342b01007387 */ /* 0x000fe80000100800 */
[----:B------:R-:W-:Y:S01]  /*7a10*/  STL [R1+0xb3c], R29 ;  /* 0x000b3c1d01007387 */ /* 0x000fe20000100800 */
[----:B0-----:R-:W-:-:S02]  /*7a20*/  VIADD R6, R12, 0xffffffea ;  /* 0xffffffea0c067836 */ /* 0x001fc40000000000 */
[----:B------:R-:W-:Y:S02]  /*7a30*/  VIADD R7, R12, 0xffffffe9 ;  /* 0xffffffe90c077836 */ /* 0x000fe40000000000 */
[----:B------:R-:W-:Y:S01]  /*7a40*/  IMAD R5, R70, 0x13, RZ ;  /* 0x0000001346057824 */ /* 0x000fe200078e02ff */
[----:B------:R-:W-:Y:S02]  /*7a50*/  ISETP.GE.U32.AND P5, PT, R6, 0x7fffff6b, PT ;  /* 0x7fffff6b0600780c */ /* 0x000fe40003fa6070 */
[----:B------:R-:W-:Y:S02]  /*7a60*/  PRMT R37, RZ, 0x7610, R37 ;  /* 0x00007610ff257816 */ /* 0x000fe40000000025 */
[----:B------:R-:W-:Y:S01]  /*7a70*/  PRMT R25, RZ, 0x7610, R25 ;  /* 0x00007610ff197816 */ /* 0x000fe20000000019 */
[----:B--2---:R0:W-:Y:S02]  /*7a80*/  STL [R1+0x350], R22 ;  /* 0x0003501601007387 */ /* 0x0041e40000100800 */
[----:B0-----:R-:W-:-:S05]  /*7a90*/  IMAD R22, R70, 0x24, RZ ;  /* 0x0000002446167824 */ /* 0x001fca00078e02ff */
[----:B------:R-:W-:Y:S01]  /*7aa0*/  IADD3 R41, P0, PT, R22, R3, RZ ;  /* 0x0000000316297210 */ /* 0x000fe20007f1e0ff */
[----:B---3--:R0:W-:Y:S03]  /*7ab0*/  STL [R1+0x34c], R23 ;  /* 0x00034c1701007387 */ /* 0x0081e60000100800 */
[----:B------:R-:W-:Y:S01]  /*7ac0*/  LEA.HI.X.SX32 R8, R8, R2, 0x1, P0 ;  /* 0x0000000208087211 */ /* 0x000fe200000f0eff */
[----:B0-----:R-:W-:Y:S01]  /*7ad0*/  IMAD R23, R70, 0x26, RZ ;  /* 0x0000002646177824 */ /* 0x001fe200078e02ff */
[----:B------:R-:W-:Y:S01]  /*7ae0*/  ISETP.GE.U32.AND P0, PT, R7, 0x7fffff6a, PT ;  /* 0x7fffff6a0700780c */ /* 0x000fe20003f06070 */
[----:B------:R-:W-:-:S03]  /*7af0*/  @!P3 IMAD.MOV.U32 R6, RZ, RZ, R41 ;  /* 0x000000ffff06b224 */ /* 0x000fc600078e0029 */
[----:B------:R-:W-:Y:S01]  /*7b00*/  IADD3 R27, P6, PT, R23, R3, RZ ;  /* 0x00000003171b7210 */ /* 0x000fe20007fde0ff */
[----:B------:R-:W-:-:S03]  /*7b10*/  @!P3 IMAD.MOV.U32 R7, RZ, RZ, R8 ;  /* 0x000000ffff07b224 */ /* 0x000fc600078e0008 */
[----:B------:R-:W-:Y:S02]  /*7b20*/  LEA.HI.X.SX32 R29, R5, R2, 0x1, P6 ;  /* 0x00000002051d7211 */ /* 0x000fe400030f0eff */
[----:B------:R0:W2:Y:S02]  /*7b30*/  @!P3 LDG.E.U16 R37, desc[UR20][R6.64] ;  /* 0x000000140625b981 */ /* 0x0000a4000c1e1500 */
[----:B0-----:R-:W-:Y:S02]  /*7b40*/  @!P4 IMAD.MOV.U32 R6, RZ, RZ, R27 ;  /* 0x000000ffff06c224 */ /* 0x001fe400078e001b */
[----:B------:R-:W-:-:S05]  /*7b50*/  @!P4 IMAD.MOV.U32 R7, RZ, RZ, R29 ;  /* 0x000000ffff07c224 */ /* 0x000fca00078e001d */
[----:B------:R0:W3:Y:S01]  /*7b60*/  @!P4 LDG.E.U16 R25, desc[UR20][R6.64] ;  /* 0x000000140619c981 */ /* 0x0000e2000c1e1500 */
[----:B------:R-:W-:-:S03]  /*7b70*/  VIADD R15, R12, 0xffffffeb ;  /* 0xffffffeb0c0f7836 */ /* 0x000fc60000000000 */
[----:B------:R-:W-:Y:S04]  /*7b80*/  STL [R1+0xea8], R41 ;  /* 0x000ea82901007387 */ /* 0x000fe80000100800 */
[----:B------:R-:W-:Y:S01]  /*7b90*/  STL [R1+0xeb0], R27 ;  /* 0x000eb01b01007387 */ /* 0x000fe20000100800 */
[----:B------:R-:W-:-:S03]  /*7ba0*/  ISETP.GE.U32.AND P1, PT, R15, 0x7fffff6c, PT ;  /* 0x7fffff6c0f00780c */ /* 0x000fc60003f26070 */
[----:B------:R1:W-:Y:S04]  /*7bb0*/  STL [R1+0xb44], R8 ;  /* 0x000b440801007387 */ /* 0x0003e80000100800 */
[----:B------:R-:W-:Y:S01]  /*7bc0*/  STL [R1+0xeac], R29 ;  /* 0x000eac1d01007387 */ /* 0x000fe20000100800 */
[----:B-1----:R-:W-:Y:S02]  /*7bd0*/  IMAD R8, R70, 0x28, RZ ;  /* 0x0000002846087824 */ /* 0x002fe400078e02ff */
[C---:B0-----:R-:W-:Y:S02]  /*7be0*/  VIADD R6, R12.reuse, 0xffffffe8 ;  /* 0xffffffe80c067836 */ /* 0x041fe40000000000 */
[----:B------:R-:W-:Y:S01]  /*7bf0*/  VIADD R7, R12, 0xffffffe7 ;  /* 0xffffffe70c077836 */ /* 0x000fe20000000000 */
[----:B------:R-:W-:-:S02]  /*7c00*/  PRMT R34, RZ, 0x7610, R34 ;  /* 0x00007610ff227816 */ /* 0x000fc40000000022 */
[----:B------:R-:W-:Y:S01]  /*7c10*/  ISETP.GE.U32.AND P4, PT, R6, 0x7fffff69, PT ;  /* 0x7fffff690600780c */ /* 0x000fe20003f86070 */
[----:B---3--:R-:W-:Y:S04]  /*7c20*/  STL [R1+0x344], R25 ;  /* 0x0003441901007387 */ /* 0x008fe80000100800 */
[----:B--2---:R0:W-:Y:S02]  /*7c30*/  STL [R1+0x348], R37 ;  /* 0x0003482501007387 */ /* 0x0041e40000100800 */
[----:B0-----:R-:W-:-:S04]  /*7c40*/  IADD3 R37, P3, PT, R8, R3, RZ ;  /* 0x0000000308257210 */ /* 0x001fc80007f7e0ff */
[----:B------:R-:W-:Y:S01]  /*7c50*/  LEA.HI.X.SX32 R13, R13, R2, 0x1, P3 ;  /* 0x000000020d0d7211 */ /* 0x000fe200018f0eff */
[----:B------:R-:W-:Y:S01]  /*7c60*/  @!P1 IMAD.MOV.U32 R6, RZ, RZ, R37 ;  /* 0x000000ffff069224 */ /* 0x000fe200078e0025 */
[----:B------:R-:W-:-:S03]  /*7c70*/  ISETP.GE.U32.AND P3, PT, R7, 0x7fffff68, PT ;  /* 0x7fffff680700780c */ /* 0x000fc60003f66070 */
[----:B------:R-:W-:-:S05]  /*7c80*/  @!P1 IMAD.MOV.U32 R7, RZ, RZ, R13 ;  /* 0x000000ffff079224 */ /* 0x000fca00078e000d */
[----:B------:R0:W2:Y:S01]  /*7c90*/  @!P1 LDG.E.U16 R34, desc[UR20][R6.64] ;  /* 0x0000001406229981 */ /* 0x0000a2000c1e1500 */
[C---:B------:R-:W-:Y:S02]  /*7ca0*/  IMAD R25, R70.reuse, 0x2a, RZ ;  /* 0x0000002a46197824 */ /* 0x040fe400078e02ff */
[----:B------:R-:W-:-:S03]  /*7cb0*/  IMAD R5, R70, 0x15, RZ ;  /* 0x0000001546057824 */ /* 0x000fc600078e02ff */
[----:B------:R-:W-:-:S04]  /*7cc0*/  IADD3 R27, P6, PT, R25, R3, RZ ;  /* 0x00000003191b7210 */ /* 0x000fc80007fde0ff */
[----:B------:R-:W-:Y:S01]  /*7cd0*/  LEA.HI.X.SX32 R29, R5, R2, 0x1, P6 ;  /* 0x00000002051d7211 */ /* 0x000fe200030f0eff */
[----:B0-----:R-:W-:Y:S01]  /*7ce0*/  @!P5 IMAD.MOV.U32 R6, RZ, RZ, R27 ;  /* 0x000000ffff06d224 */ /* 0x001fe200078e001b */
[----:B------:R-:W-:-:S03]  /*7cf0*/  PRMT R20, RZ, 0x7610, R20 ;  /* 0x00007610ff147816 */ /* 0x000fc60000000014 */
[----:B------:R-:W-:Y:S01]  /*7d00*/  @!P5 IMAD.MOV.U32 R7, RZ, RZ, R29 ;  /* 0x000000ffff07d224 */ /* 0x000fe200078e001d */
[----:B------:R-:W-:Y:S04]  /*7d10*/  STL [R1+0xe9c], R37 ;  /* 0x000e9c2501007387 */ /* 0x000fe80000100800 */
[----:B------:R0:W3:Y:S04]  /*7d20*/  @!P5 LDG.E.U16 R20, desc[UR20][R6.64] ;  /* 0x000000140614d981 */ /* 0x0000e8000c1e1500 */
[----:B------:R-:W-:Y:S04]  /*7d30*/  STL [R1+0xea4], R27 ;  /* 0x000ea41b01007387 */ /* 0x000fe80000100800 */
[----:B------:R1:W-:Y:S04]  /*7d40*/  STL [R1+0xe98], R13 ;  /* 0x000e980d01007387 */ /* 0x0003e80000100800 */
[----:B------:R-:W-:Y:S01]  /*7d50*/  STL [R1+0xea0], R29 ;  /* 0x000ea01d01007387 */ /* 0x000fe20000100800 */
[----:B-1----:R-:W-:-:S02]  /*7d60*/  IMAD R13, R70, 0x2c, RZ ;  /* 0x0000002c460d7824 */ /* 0x002fc400078e02ff */
[C---:B0-----:R-:W-:Y:S02]  /*7d70*/  VIADD R6, R12.reuse, 0xffffffe6 ;  /* 0xffffffe60c067836 */ /* 0x041fe40000000000 */
[----:B------:R-:W-:Y:S01]  /*7d80*/  VIADD R7, R12, 0xffffffe5 ;  /* 0xffffffe50c077836 */ /* 0x000fe20000000000 */
[----:B------:R-:W-:Y:S02]  /*7d90*/  PRMT R31, RZ, 0x7610, R31 ;  /* 0x00007610ff1f7816 */ /* 0x000fe4000000001f */
[----:B------:R-:W-:Y:S01]  /*7da0*/  ISETP.GE.U32.AND P5, PT, R6, 0x7fffff67, PT ;  /* 0x7fffff670600780c */ /* 0x000fe20003fa6070 */
        /* <DEDUP_REMOVED lines=8> */
[----:B------:R-:W-:Y:S01]  /*7e30*/  IMAD R5, R70, 0x17, RZ ;  /* 0x0000001746057824 */ /* 0x000fe200078e02ff */
[----:B---3--:R1:W-:Y:S04]  /*7e40*/  STL [R1+0x33c], R20 ;  /* 0x00033c1401007387 */ /* 0x0083e80000100800 */
[----:B------:R-:W-:Y:S01]  /*7e50*/  STL [R1+0xe8c], R34 ;  /* 0x000e8c2201007387 */ /* 0x000fe20000100800 */
[----:B-1----:R-:W-:-:S04]  /*7e60*/  IADD3 R20, P6, PT, R27, R3, RZ ;  /* 0x000000031b147210 */ /* 0x002fc80007fde0ff */
[----:B------:R-:W-:Y:S01]  /*7e70*/  LEA.HI.X.SX32 R29, R5, R2, 0x1, P6 ;  /* 0x00000002051d7211 */ /* 0x000fe200030f0eff */
[----:B------:R-:W-:Y:S01]  /*7e80*/  STL [R1+0xe94], R20 ;  /* 0x000e941401007387 */ /* 0x000fe20000100800 */
[----:B------:R-:W-:-:S03]  /*7e90*/  PRMT R15, RZ, 0x7610, R15 ;  /* 0x00007610ff0f7816 */ /* 0x000fc6000000000f */
[----:B------:R1:W-:Y:S01]  /*7ea0*/  STL [R1+0xe88], R14 ;  /* 0x000e880e01007387 */ /* 0x0003e20000100800 */
[----:B0-----:R-:W-:Y:S02]  /*7eb0*/  @!P4 IMAD.MOV.U32 R7, RZ, RZ, R29 ;  /* 0x000000ffff07c224 */ /* 0x001fe400078e001d */
[----:B------:R-:W-:Y:S01]  /*7ec0*/  @!P4 IMAD.MOV.U32 R6, RZ, RZ, R20 ;  /* 0x000000ffff06c224 */ /* 0x000fe200078e0014 */
[----:B------:R0:W-:Y:S01]  /*7ed0*/  STL [R1+0xe90], R29 ;  /* 0x000e901d01007387 */ /* 0x0001e20000100800 */
[----:B------:R-:W-:-:S03]  /*7ee0*/  IMAD R5, R70, 0x19, RZ ;  /* 0x0000001946057824 */ /* 0x000fc600078e02ff */
[----:B------:R3:W5:Y:S01]  /*7ef0*/  @!P4 LDG.E.U16 R15, desc[UR20][R6.64] ;  /* 0x00000014060fc981 */ /* 0x000762000c1e1500 */
[C---:B-1----:R-:W-:Y:S02]  /*7f00*/  IMAD R14, R70.reuse, 0x30, RZ ;  /* 0x00000030460e7824 */ /* 0x042fe400078e02ff */
[----:B0-----:R-:W-:-:S03]  /*7f10*/  IMAD R29, R70, 0x32, RZ ;  /* 0x00000032461d7824 */ /* 0x001fc600078e02ff */
[-C--:B------:R-:W-:Y:S01]  /*7f20*/  IADD3 R34, P0, PT, R14, R3.reuse, RZ ;  /* 0x000000030e227210 */ /* 0x080fe20007f1e0ff */
[C---:B---3--:R-:W-:Y:S01]  /*7f30*/  VIADD R6, R12.reuse, 0xffffffe4 ;  /* 0xffffffe40c067836 */ /* 0x048fe20000000000 */
[----:B------:R-:W-:Y:S01]  /*7f40*/  IADD3 R20, P6, PT, R29, R3, RZ ;  /* 0x000000031d147210 */ /* 0x000fe20007fde0ff */
[----:B------:R-:W-:Y:S01]  /*7f50*/  VIADD R7, R12, 0xffffffe3 ;  /* 0xffffffe30c077836 */ /* 0x000fe20000000000 */
[----:B------:R-:W-:Y:S01]  /*7f60*/  LEA.HI.X.SX32 R9, R9, R2, 0x1, P0 ;  /* 0x0000000209097211 */ /* 0x000fe200000f0eff */
[----:B------:R-:W-:Y:S01]  /*7f70*/  STL [R1+0xe7c], R34 ;  /* 0x000e7c2201007387 */ /* 0x000fe20000100800 */
[----:B------:R-:W-:Y:S01]  /*7f80*/  ISETP.GE.U32.AND P4, PT, R6, 0x7fffff65, PT ;  /* 0x7fffff650600780c */ /* 0x000fe20003f86070 */
[----:B------:R-:W-:Y:S01]  /*7f90*/  @!P3 IMAD.MOV.U32 R6, RZ, RZ, R34 ;  /* 0x000000ffff06b224 */ /* 0x000fe200078e0022 */
[----:B------:R-:W-:Y:S01]  /*7fa0*/  PRMT R33, RZ, 0x7610, R33 ;  /* 0x00007610ff217816 */ /* 0x000fe20000000021 */
[----:B------:R-:W-:Y:S01]  /*7fb0*/  STL [R1+0xe84], R20 ;  /* 0x000e841401007387 */ /* 0x000fe20000100800 */
[----:B------:R-:W-:Y:S01]  /*7fc0*/  ISETP.GE.U32.AND P0, PT, R7, 0x7fffff64, PT ;  /* 0x7fffff640700780c */ /* 0x000fe20003f06070 */
[----:B------:R-:W-:-:S02]  /*7fd0*/  @!P3 IMAD.MOV.U32 R7, RZ, RZ, R9 ;  /* 0x000000ffff07b224 */ /* 0x000fc400078e0009 */
[----:B------:R0:W-:Y:S01]  /*7fe0*/  STL [R1+0xe78], R9 ;  /* 0x000e780901007387 */ /* 0x0001e20000100800 */
[----:B------:R-:W-:-:S03]  /*7ff0*/  PRMT R16, RZ, 0x7610, R16 ;  /* 0x00007610ff107816 */ /* 0x000fc60000000010 */
[----:B------:R1:W3:Y:S01]  /*8000*/  @!P3 LDG.E.U16 R33, desc[UR20][R6.64] ;  /* 0x000000140621b981 */ /* 0x0002e2000c1e1500 */
[----:B0-----:R-:W-:Y:S02]  /*8010*/  IMAD R9, R70, 0x34, RZ ;  /* 0x0000003446097824 */ /* 0x001fe400078e02ff */
[----:B-1----:R-:W-:-:S03]  /*8020*/  @!P5 IMAD.MOV.U32 R6, RZ, RZ, R20 ;  /* 0x000000ffff06d224 */ /* 0x002fc600078e0014 */
[----:B------:R-:W-:-:S04]  /*8030*/  IADD3 R34, P3, PT, R9, R3, RZ ;  /* 0x0000000309227210 */ /* 0x000fc80007f7e0ff */
[-C--:B------:R-:W-:Y:S02]  /*8040*/  LEA.HI.X.SX32 R37, R17, R2.reuse, 0x1, P3 ;  /* 0x0000000211257211 */ /* 0x080fe400018f0eff */
[----:B------:R-:W-:Y:S01]  /*8050*/  PRMT R32, RZ, 0x7610, R32 ;  /* 0x00007610ff207816 */ /* 0x000fe20000000020 */
[----:B--2---:R0:W-:Y:S02]  /*8060*/  STL [R1+0x338], R31 ;  /* 0x0003381f01007387 */ /* 0x0041e40000100800 */
[----:B0-----:R-:W-:-:S05]  /*8070*/  LEA.HI.X.SX32 R31, R5, R2, 0x1, P6 ;  /* 0x00000002051f7211 */ /* 0x001fca00030f0eff */
[----:B------:R-:W-:-:S05]  /*8080*/  @!P5 IMAD.MOV.U32 R7, RZ, RZ, R31 ;  /* 0x000000ffff07d224 */ /* 0x000fca00078e001f */
[----:B------:R0:W5:Y:S02]  /*8090*/  @!P5 LDG.E.U16 R16, desc[UR20][R6.64] ;  /* 0x000000140610d981 */ /* 0x000164000c1e1500 */
[C---:B0-----:R-:W-:Y:S02]  /*80a0*/  VIADD R6, R12.reuse, 0xffffffe2 ;  /* 0xffffffe20c067836 */ /* 0x041fe40000000000 */
[----:B------:R-:W-:-:S03]  /*80b0*/  VIADD R7, R12, 0xffffffe1 ;  /* 0xffffffe10c077836 */ /* 0x000fc60000000000 */
[----:B------:R-:W-:Y:S01]  /*80c0*/  ISETP.GE.U32.AND P5, PT, R6, 0x7fffff63, PT ;  /* 0x7fffff630600780c */ /* 0x000fe20003fa6070 */
[----:B------:R-:W-:Y:S01]  /*80d0*/  @!P1 IMAD.MOV.U32 R6, RZ, RZ, R34 ;  /* 0x000000ffff069224 */ /* 0x000fe200078e0022 */
[----:B------:R-:W-:Y:S01]  /*80e0*/  ISETP.GE.U32.AND P3, PT, R7, 0x7fffff62, PT ;  /* 0x7fffff620700780c */ /* 0x000fe20003f66070 */
[----:B------:R-:W-:-:S05]  /*80f0*/  @!P1 IMAD.MOV.U32 R7, RZ, RZ, R37 ;  /* 0x000000ffff079224 */ /* 0x000fca00078e0025 */
[----:B------:R0:W2:Y:S04]  /*8100*/  @!P1 LDG.E.U16 R32, desc[UR20][R6.64] ;  /* 0x0000001406209981 */ /* 0x0000a8000c1e1500 */
[----:B------:R1:W-:Y:S01]  /*8110*/  STL [R1+0xe80], R31 ;  /* 0x000e801f01007387 */ /* 0x0003e20000100800 */
[C---:B------:R-:W-:Y:S02]  /*8120*/  IMAD R5, R70.reuse, 0x1b, RZ ;  /* 0x0000001b46057824 */ /* 0x040fe400078e02ff */
[----:B-1----:R-:W-:Y:S01]  /*8130*/  IMAD R31, R70, 0x36, RZ ;  /* 0x00000036461f7824 */ /* 0x002fe200078e02ff */
[----:B------:R-:W-:Y:S04]  /*8140*/  STL [R1+0xe6c], R34 ;  /* 0x000e6c2201007387 */ /* 0x000fe80000100800 */
[----:B------:R-:W-:-:S05]  /*8150*/  IADD3 R20, P6, PT, R31, R3, RZ ;  /* 0x000000031f147210 */ /* 0x000fca0007fde0ff */
[----:B------:R-:W-:Y:S04]  /*8160*/  STL [R1+0xe74], R20 ;  /* 0x000e741401007387 */ /* 0x000fe80000100800 */
[----:B------:R-:W-:Y:S04]  /*8170*/  STL [R1+0xe68], R37 ;  /* 0x000e682501007387 */ /* 0x000fe80000100800 */
[----:B---3--:R1:W-:Y:S01]  /*8180*/  STL [R1+0x334], R33 ;  /* 0x0003342101007387 */ /* 0x0083e20000100800 */
[----:B------:R-:W-:Y:S02]  /*8190*/  PRMT R17, RZ, 0x7610, R17 ;  /* 0x00007610ff117816 */ /* 0x000fe40000000011 */
[----:B-1----:R-:W-:Y:S01]  /*81a0*/  LEA.HI.X.SX32 R33, R5, R2, 0x1, P6 ;  /* 0x0000000205217211 */ /* 0x002fe200030f0eff */
[----:B0-----:R-:W-:-:S04]  /*81b0*/  @!P4 IMAD.MOV.U32 R6, RZ, RZ, R20 ;  /* 0x000000ffff06c224 */ /* 0x001fc800078e0014 */
[----:B------:R0:W-:Y:S01]  /*81c0*/  STL [R1+0xe70], R33 ;  /* 0x000e702101007387 */ /* 0x0001e20000100800 */
[----:B------:R-:W-:Y:S02]  /*81d0*/  @!P4 IMAD.MOV.U32 R7, RZ, RZ, R33 ;  /* 0x000000ffff07c224 */ /* 0x000fe400078e0021 */
[----:B------:R-:W-:-:S03]  /*81e0*/  IMAD R5, R70, 0x1d, RZ ;  /* 0x0000001d46057824 */ /* 0x000fc600078e02ff */
[----:B------:R1:W5:Y:S01]  /*81f0*/  @!P4 LDG.E.U16 R17, desc[UR20][R6.64] ;  /* 0x000000140611c981 */ /* 0x000362000c1e1500 */
[----:B0-----:R-:W-:Y:S01]  /*8200*/  IMAD R33, R70, 0x3a, RZ ;  /* 0x0000003a46217824 */ /* 0x001fe200078e02ff */
[----:B------:R-:W-:Y:S01]  /*8210*/  PRMT R35, RZ, 0x7610, R35 ;  /* 0x00007610ff237816 */ /* 0x000fe20000000023 */
[C---:B-1----:R-:W-:Y:S02]  /*8220*/  VIADD R6, R12.reuse, 0xffffffe0 ;  /* 0xffffffe00c067836 */ /* 0x042fe40000000000 */
[----:B------:R-:W-:Y:S01]  /*8230*/  VIADD R7, R12, 0xffffffdf ;  /* 0xffffffdf0c077836 */ /* 0x000fe20000000000 */
[----:B------:R-:W-:Y:S02]  /*8240*/  IADD3 R20, P6, PT, R33, R3, RZ ;  /* 0x0000000321147210 */ /* 0x000fe40007fde0ff */
[----:B------:R-:W-:Y:S02]  /*8250*/  ISETP.GE.U32.AND P4, PT, R6, 0x7fffff61, PT ;  /* 0x7fffff610600780c */ /* 0x000fe40003f86070 */
[----:B------:R-:W-:Y:S01]  /*8260*/  LEA.HI.X.SX32 R37, R5, R2, 0x1, P6 ;  /* 0x0000000205257211 */ /* 0x000fe200030f0eff */
[C---:B------:R-:W-:Y:S01]  /*8270*/  IMAD R34, R70.reuse, 0x3c, RZ ;  /* 0x0000003c46227824 */ /* 0x040fe200078e02ff */
[----:B------:R-:W-:Y:S01]  /*8280*/  PRMT R39, RZ, 0x7610, R39 ;  /* 0x00007610ff277816 */ /* 0x000fe20000000027 */
[----:B--2---:R0:W-:Y:S02]  /*8290*/  STL [R1+0x330], R32 ;  /* 0x0003302001007387 */ /* 0x0041e40000100800 */
[----:B0-----:R-:W-:-:S05]  /*82a0*/  IMAD R32, R70, 0x38, RZ ;  /* 0x0000003846207824 */ /* 0x001fca00078e02ff */
[----:B------:R-:W-:-:S04]  /*82b0*/  IADD3 R41, P1, PT, R32, R3, RZ ;  /* 0x0000000320297210 */ /* 0x000fc80007f3e0ff */
[----:B------:R-:W-:Y:S01]  /*82c0*/  LEA.HI.X.SX32 R43, R18, R2, 0x1, P1 ;  /* 0x00000002122b7211 */ /* 0x000fe200008f0eff */
[----:B------:R-:W-:Y:S01]  /*82d0*/  @!P0 IMAD.MOV.U32 R6, RZ, RZ, R41 ;  /* 0x000000ffff068224 */ /* 0x000fe200078e0029 */
[----:B------:R-:W-:-:S03]  /*82e0*/  ISETP.GE.U32.AND P1, PT, R7, 0x7fffff60, PT ;  /* 0x7fffff600700780c */ /* 0x000fc60003f26070 */
[----:B------:R-:W-:Y:S01]  /*82f0*/  @!P0 IMAD.MOV.U32 R7, RZ, RZ, R43 ;  /* 0x000000ffff078224 */ /* 0x000fe200078e002b */
[----:B------:R-:W-:-:S04]  /*8300*/  PRMT R18, RZ, 0x7610, R18 ;  /* 0x00007610ff127816 */ /* 0x000fc80000000012 */
[----:B------:R0:W2:Y:S02]  /*8310*/  @!P0 LDG.E.U16 R35, desc[UR20][R6.64] ;  /* 0x0000001406238981 */ /* 0x0000a4000c1e1500 */
[----:B0-----:R-:W-:Y:S02]  /*8320*/  @!P5 IMAD.MOV.U32 R6, RZ, RZ, R20 ;  /* 0x000000ffff06d224 */ /* 0x001fe400078e0014 */
[----:B------:R-:W-:Y:S01]  /*8330*/  @!P5 IMAD.MOV.U32 R7, RZ, RZ, R37 ;  /* 0x000000ffff07d224 */ /* 0x000fe200078e0025 */
[----:B------:R0:W-:Y:S04]  /*8340*/  STL [R1+0xe5c], R41 ;  /* 0x000e5c2901007387 */ /* 0x0001e80000100800 */
[----:B------:R1:W5:Y:S04]  /*8350*/  @!P5 LDG.E.U16 R18, desc[UR20][R6.64] ;  /* 0x000000140612d981 */ /* 0x000368000c1e1500 */
[----:B------:R-:W-:Y:S01]  /*8360*/  STL [R1+0xe64], R20 ;  /* 0x000e641401007387 */ /* 0x000fe20000100800 */
[----:B0-----:R-:W-:Y:S01]  /*8370*/  IADD3 R41, P0, PT, R34, R3, RZ ;  /* 0x0000000322297210 */ /* 0x001fe20007f1e0ff */
[----:B-1----:R-:W-:-:S02]  /*8380*/  VIADD R6, R12, 0xffffffde ;  /* 0xffffffde0c067836 */ /* 0x002fc40000000000 */
[----:B------:R0:W-:Y:S03]  /*8390*/  STL [R1+0xe58], R43 ;  /* 0x000e582b01007387 */ /* 0x0001e60000100800 */
[----:B------:R-:W-:Y:S01]  /*83a0*/  ISETP.GE.U32.AND P5, PT, R6, 0x7fffff5f, PT ;  /* 0x7fffff5f0600780c */ /* 0x000fe20003fa6070 */
[----:B------:R-:W-:Y:S01]  /*83b0*/  VIADD R6, R12, 0xffffffdd ;  /* 0xffffffdd0c067836 */ /* 0x000fe20000000000 */
[----:B0-----:R-:W-:-:S04]  /*83c0*/  LEA.HI.X.SX32 R43, R19, R2, 0x1, P0 ;  /* 0x00000002132b7211 */ /* 0x001fc800000f0eff */
[----:B------:R-:W-:Y:S01]  /*83d0*/  ISETP.GE.U32.AND P0, PT, R6, 0x7fffff5e, PT ;  /* 0x7fffff5e0600780c */ /* 0x000fe20003f06070 */
[----:B------:R-:W-:Y:S02]  /*83e0*/  @!P3 IMAD.MOV.U32 R6, RZ, RZ, R41 ;  /* 0x000000ffff06b224 */ /* 0x000fe400078e0029 */
[----:B------:R-:W-:-:S05]  /*83f0*/  @!P3 IMAD.MOV.U32 R7, RZ, RZ, R43 ;  /* 0x000000ffff07b224 */ /* 0x000fca00078e002b */
[----:B------:R0:W3:Y:S04]  /*8400*/  @!P3 LDG.E.U16 R39, desc[UR20][R6.64] ;  /* 0x000000140627b981 */ /* 0x0000e8000c1e1500 */
[----:B------:R-:W-:Y:S01]  /*8410*/  STL [R1+0xe60], R37 ;  /* 0x000e602501007387 */ /* 0x000fe20000100800 */
[C---:B------:R-:W-:Y:S01]  /*8420*/  IMAD R5, R70.reuse, 0x1f, RZ ;  /* 0x0000001f46057824 */ /* 0x040fe200078e02ff */
[----:B------:R-:W-:Y:S02]  /*8430*/  PRMT R19, RZ, 0x7610, R19 ;  /* 0x00007610ff137816 */ /* 0x000fe40000000013 */
[----:B------:R-:W-:Y:S01]  /*8440*/  PRMT R38, RZ, 0x7610, R38 ;  /* 0x00007610ff267816 */ /* 0x000fe20000000026 */
[----:B--2---:R1:W-:Y:S02]  /*8450*/  STL [R1+0x32c], R35 ;  /* 0x00032c2301007387 */ /* 0x0043e40000100800 */
[----:B-1----:R-:W-:-:S05]  /*8460*/  IMAD R35, R70, 0x3e, RZ ;  /* 0x0000003e46237824 */ /* 0x002fca00078e02ff */
[----:B------:R-:W-:Y:S01]  /*8470*/  IADD3 R20, P6, PT, R35, R3, RZ ;  /* 0x0000000323147210 */ /* 0x000fe20007fde0ff */
[----:B------:R-:W-:Y:S03]  /*8480*/  STL [R1+0xe4c], R41 ;  /* 0x000e4c2901007387 */ /* 0x000fe60000100800 */
[----:B------:R-:W-:Y:S01]  /*8490*/  LEA.HI.X.SX32 R37, R5, R2, 0x1, P6 ;  /* 0x0000000205257211 */ /* 0x000fe200030f0eff */
[----:B------:R-:W-:Y:S01]  /*84a0*/  STL [R1+0xe54], R20 ;  /* 0x000e541401007387 */ /* 0x000fe20000100800 */
[----:B0-----:R-:W-:-:S03]  /*84b0*/  @!P4 IMAD.MOV.U32 R6, RZ, RZ, R20 ;  /* 0x000000ffff06c224 */ /* 0x001fc600078e0014 */
[----:B------:R0:W-:Y:S01]  /*84c0*/  STL [R1+0xe48], R43 ;  /* 0x000e482b01007387 */ /* 0x0001e20000100800 */
[----:B------:R-:W-:Y:S02]  /*84d0*/  @!P4 IMAD.MOV.U32 R7, RZ, RZ, R37 ;  /* 0x000000ffff07c224 */ /* 0x000fe400078e0025 */
[C---:B------:R-:W-:Y:S01]  /*84e0*/  IMAD.SHL.U32 R5, R70.reuse, 0x20, RZ ;  /* 0x0000002046057824 */ /* 0x040fe200078e00ff */
[----:B------:R1:W-:Y:S04]  /*84f0*/  STL [R1+0xe50], R37 ;  /* 0x000e502501007387 */ /* 0x0003e80000100800 */
[----:B------:R2:W5:Y:S01]  /*8500*/  @!P4 LDG.E.U16 R19, desc[UR20][R6.64] ;  /* 0x000000140613c981 */ /* 0x000562000c1e1500 */
[C---:B0-----:R-:W-:Y:S01]  /*8510*/  LEA R43, P3, R70.reuse, R3, 0x6 ;  /* 0x00000003462b7211 */ /* 0x041fe200078630ff */
[----:B-1----:R-:W-:-:S03]  /*8520*/  IMAD R37, R70, 0x42, RZ ;  /* 0x0000004246257824 */ /* 0x002fc600078e02ff */
[----:B------:R-:W-:Y:S01]  /*8530*/  LEA.HI.X.SX32 R45, R5, R2, 0x1, P3 ;  /* 0x00000002052d7211 */ /* 0x000fe200018f0eff */
[----:B--2---:R-:W-:Y:S02]  /*8540*/  IMAD R6, R70, 0x21, RZ ;  /* 0x0000002146067824 */ /* 0x004fe400078e02ff */
[----:B------:R-:W-:Y:S01]  /*8550*/  VIADD R7, R12, 0xffffffdc ;  /* 0xffffffdc0c077836 */ /* 0x000fe20000000000 */
[----:B---3--:R0:W-:Y:S04]  /*8560*/  STL [R1+0x328], R39 ;  /* 0x0003282701007387 */ /* 0x0081e80000100800 */
[----:B------:R-:W-:Y:S01]  /*8570*/  ISETP.GE.U32.AND P4, PT, R7, 0x7fffff5d, PT ;  /* 0x7fffff5d0700780c */ /* 0x000fe20003f86070 */
[----:B------:R-:W-:Y:S01]  /*8580*/  @!P1 IMAD.MOV.U32 R7, RZ, RZ, R45 ;  /* 0x000000ffff079224 */ /* 0x000fe200078e002d */
[----:B0-----:R-:W-:-:S04]  /*8590*/  IADD3 R39, P6, PT, R37, R3, RZ ;  /* 0x0000000325277210 */ /* 0x001fc80007fde0ff */
[----:B------:R-:W-:Y:S01]  /*85a0*/  LEA.HI.X.SX32 R41, R6, R2, 0x1, P6 ;  /* 0x0000000206297211 */ /* 0x000fe200030f0eff */
[----:B------:R-:W-:-:S05]  /*85b0*/  @!P1 IMAD.MOV.U32 R6, RZ, RZ, R43 ;  /* 0x000000ffff069224 */ /* 0x000fca00078e002b */
[----:B------:R0:W2:Y:S01]  /*85c0*/  @!P1 LDG.E.U16 R38, desc[UR20][R6.64] ;  /* 0x0000001406269981 */ /* 0x0000a2000c1e1500 */
[----:B------:R-:W-:-:S03]  /*85d0*/  VIADD R20, R12, 0xffffffdb ;  /* 0xffffffdb0c147836 */ /* 0x000fc60000000000 */
[----:B------:R-:W-:Y:S04]  /*85e0*/  STL [R1+0xe3c], R43 ;  /* 0x000e3c2b01007387 */ /* 0x000fe80000100800 */
[----:B------:R-:W-:Y:S01]  /*85f0*/  STL [R1+0xe44], R39 ;  /* 0x000e442701007387 */ /* 0x000fe20000100800 */
[----:B------:R-:W-:-:S03]  /*8600*/  ISETP.GE.U32.AND P3, PT, R20, 0x7fffff5c, PT ;  /* 0x7fffff5c1400780c */ /* 0x000fc60003f66070 */
[----:B------:R-:W-:Y:S01]  /*8610*/  STL [R1+0xe38], R45 ;  /* 0x000e382d01007387 */ /* 0x000fe20000100800 */
[----:B------:R-:W-:-:S03]  /*8620*/  PRMT R20, RZ, 0x7610, R20 ;  /* 0x00007610ff147816 */ /* 0x000fc60000000014 */
[----:B------:R-:W-:Y:S01]  /*8630*/  STL [R1+0xe40], R41 ;  /* 0x000e402901007387 */ /* 0x000fe20000100800 */
[----:B0-----:R-:W-:Y:S02]  /*8640*/  @!P5 IMAD.MOV.U32 R6, RZ, RZ, R39 ;  /* 0x000000ffff06d224 */ /* 0x001fe400078e0027 */
[----:B------:R-:W-:-:S05]  /*8650*/  @!P5 IMAD.MOV.U32 R7, RZ, RZ, R41 ;  /* 0x000000ffff07d224 */ /* 0x000fca00078e0029 */
[----:B------:R0:W5:Y:S01]  /*8660*/  @!P5 LDG.E.U16 R20, desc[UR20][R6.64] ;  /* 0x000000140614d981 */ /* 0x000162000c1e1500 */
[----:B------:R-:W-:Y:S01]  /*8670*/  PRMT R40, RZ, 0x7610, R40 ;  /* 0x00007610ff287816 */ /* 0x000fe20000000028 */
[C---:B0-----:R-:W-:Y:S02]  /*8680*/  VIADD R6, R12.reuse, 0xffffffda ;  /* 0xffffffda0c067836 */ /* 0x041fe40000000000 */
[----:B------:R-:W-:-:S03]  /*8690*/  VIADD R7, R12, 0xffffffd9 ;  /* 0xffffffd90c077836 */ /* 0x000fc60000000000 */
[----:B------:R-:W-:Y:S01]  /*86a0*/  ISETP.GE.U32.AND P5, PT, R6, 0x7fffff5b, PT ;  /* 0x7fffff5b0600780c */ /* 0x000fe20003fa6070 */
[----:B--2---:R0:W-:Y:S02]  /*86b0*/  STL [R1+0x324], R38 ;  /* 0x0003242601007387 */ /* 0x0041e40000100800 */
[----:B0-----:R-:W-:-:S05]  /*86c0*/  IMAD R38, R70, 0x44, RZ ;  /* 0x0000004446267824 */ /* 0x001fca00078e02ff */
[----:B------:R-:W-:-:S04]  /*86d0*/  IADD3 R45, P1, PT, R38, R3, RZ ;  /* 0x00000003262d7210 */ /* 0x000fc80007f3e0ff */
[----:B------:R-:W-:Y:S01]  /*86e0*/  LEA.HI.X.SX32 R48, R21, R2, 0x1, P1 ;  /* 0x0000000215307211 */ /* 0x000fe200008f0eff */
[----:B------:R-:W-:Y:S01]  /*86f0*/  @!P0 IMAD.MOV.U32 R6, RZ, RZ, R45 ;  /* 0x000000ffff068224 */ /* 0x000fe200078e002d */
[----:B------:R-:W-:-:S03]  /*8700*/  ISETP.GE.U32.AND P1, PT, R7, 0x7fffff5a, PT ;  /* 0x7fffff5a0700780c */ /* 0x000fc60003f26070 */
[----:B------:R-:W-:-:S05]  /*8710*/  @!P0 IMAD.MOV.U32 R7, RZ, RZ, R48 ;  /* 0x000000ffff078224 */ /* 0x000fca00078e0030 */
[----:B------:R0:W2:Y:S01]  /*8720*/  @!P0 LDG.E.U16 R40, desc[UR20][R6.64] ;  /* 0x0000001406288981 */ /* 0x0000a2000c1e1500 */
[C---:B------:R-:W-:Y:S02]  /*8730*/  IMAD R39, R70.reuse, 0x46, RZ ;  /* 0x0000004646277824 */ /* 0x040fe400078e02ff */
[----:B------:R-:W-:-:S03]  /*8740*/  IMAD R5, R70, 0x23, RZ ;  /* 0x0000002346057824 */ /* 0x000fc600078e02ff */
[----:B------:R-:W-:Y:S01]  /*8750*/  IADD3 R41, P6, PT, R39, R3, RZ ;  /* 0x0000000327297210 */ /* 0x000fe20007fde0ff */
[----:B------:R-:W-:Y:S03]  /*8760*/  STL [R1+0xb4c], R45 ;  /* 0x000b4c2d01007387 */ /* 0x000fe60000100800 */
[----:B------:R-:W-:Y:S01]  /*8770*/  LEA.HI.X.SX32 R43, R5, R2, 0x1, P6 ;  /* 0x00000002052b7211 */ /* 0x000fe200030f0eff */
[----:B------:R-:W-:Y:S04]  /*8780*/  STL [R1+0xb54], R41 ;  /* 0x000b542901007387 */ /* 0x000fe80000100800 */
        /* <DEDUP_REMOVED lines=95> */
[----:B------:R1:W-:Y:S04]  /*8d80*/  STL [R1+0xb94], R52 ;  /* 0x000b943401007387 */ /* 0x0003e80000100800 */
[----:B------:R-:W-:Y:S01]  /*8d90*/  STL [R1+0xb88], R71 ;  /* 0x000b884701007387 */ /* 0x000fe20000100800 */
[----:B------:R-:W-:-:S03]  /*8da0*/  PRMT R25, RZ, 0x7610, R25 ;  /* 0x00007610ff197816 */ /* 0x000fc60000000019 */
[----:B------:R3:W-:Y:S01]  /*8db0*/  STL [R1+0xb90], R56 ;  /* 0x000b903801007387 */ /* 0x0007e20000100800 */
[----:B0-----:R-:W-:Y:S02]  /*8dc0*/  @!P4 IMAD.MOV.U32 R6, RZ, RZ, R52 ;  /* 0x000000ffff06c224 */ /* 0x001fe400078e0034 */
[----:B------:R-:W-:Y:S02]  /*8dd0*/  @!P4 IMAD.MOV.U32 R7, RZ, RZ, R56 ;  /* 0x000000ffff07c224 */ /* 0x000fe400078e0038 */
[----:B-1----:R-:W-:-:S03]  /*8de0*/  IMAD R52, R70, 0x5a, RZ ;  /* 0x0000005a46347824 */ /* 0x002fc600078e02ff */
[----:B------:R0:W5:Y:S01]  /*8df0*/  @!P4 LDG.E.U16 R25, desc[UR20][R6.64] ;  /* 0x000000140619c981 */ /* 0x000162000c1e1500 */
[----:B------:R-:W-:Y:S01]  /*8e00*/  IMAD R5, R70, 0x2d, RZ ;  /* 0x0000002d46057824 */ /* 0x000fe200078e02ff */
[----:B---3--:R-:W-:Y:S02]  /*8e10*/  IADD3 R56, P6, PT, R52, R3, RZ ;  /* 0x0000000334387210 */ /* 0x008fe40007fde0ff */
[----:B------:R-:W-:Y:S01]  /*8e20*/  PRMT R64, RZ, 0x7610, R64 ;  /* 0x00007610ff407816 */ /* 0x000fe20000000040 */
[C---:B0-----:R-:W-:Y:S02]  /*8e30*/  VIADD R6, R12.reuse, 0xffffffd0 ;  /* 0xffffffd00c067836 */ /* 0x041fe40000000000 */
[----:B------:R-:W-:Y:S01]  /*8e40*/  VIADD R7, R12, 0xffffffcf ;  /* 0xffffffcf0c077836 */ /* 0x000fe20000000000 */
[----:B------:R-:W-:Y:S02]  /*8e50*/  LEA.HI.X.SX32 R60, R5, R2, 0x1, P6 ;  /* 0x00000002053c7211 */ /* 0x000fe400030f0eff */
[----:B------:R-:W-:-:S02]  /*8e60*/  ISETP.GE.U32.AND P4, PT, R6, 0x7fffff51, PT ;  /* 0x7fffff510600780c */ /* 0x000fc40003f86070 */
[----:B------:R-:W-:Y:S02]  /*8e70*/  PRMT R26, RZ, 0x7610, R26 ;  /* 0x00007610ff1a7816 */ /* 0x000fe4000000001a */
[----:B------:R-:W-:Y:S01]  /*8e80*/  PRMT R58, RZ, 0x7610, R58 ;  /* 0x00007610ff3a7816 */ /* 0x000fe2000000003a */
[----:B--2---:R0:W-:Y:S02]  /*8e90*/  STL [R1+0x308], R50 ;  /* 0x0003083201007387 */ /* 0x0041e40000100800 */
[----:B0-----:R-:W-:-:S05]  /*8ea0*/  IMAD R50, R70, 0x58, RZ ;  /* 0x0000005846327824 */ /* 0x001fca00078e02ff */
[----:B------:R-:W-:-:S04]  /*8eb0*/  IADD3 R71, P3, PT, R50, R3, RZ ;  /* 0x0000000332477210 */ /* 0x000fc80007f7e0ff */
[----:B------:R-:W-:Y:S01]  /*8ec0*/  LEA.HI.X.SX32 R13, R13, R2, 0x1, P3 ;  /* 0x000000020d0d7211 */ /* 0x000fe200018f0eff */
[----:B------:R-:W-:Y:S01]  /*8ed0*/  @!P1 IMAD.MOV.U32 R6, RZ, RZ, R71 ;  /* 0x000000ffff069224 */ /* 0x000fe200078e0047 */
[----:B------:R-:W-:Y:S01]  /*8ee0*/  ISETP.GE.U32.AND P3, PT, R7, 0x7fffff50, PT ;  /* 0x7fffff500700780c */ /* 0x000fe20003f66070 */
[----:B------:R-:W-:Y:S02]  /*8ef0*/  STL [R1+0xb9c], R71 ;  /* 0x000b9c4701007387 */ /* 0x000fe40000100800 */
[----:B------:R-:W-:Y:S02]  /*8f00*/  @!P1 IMAD.MOV.U32 R7, RZ, RZ, R13 ;  /* 0x000000ffff079224 */ /* 0x000fe400078e000d */
[----:B------:R-:W-:Y:S04]  /*8f10*/  STL [R1+0xba4], R56 ;  /* 0x000ba43801007387 */ /* 0x000fe80000100800 */
[----:B------:R0:W-:Y:S04]  /*8f20*/  STL [R1+0xb98], R13 ;  /* 0x000b980d01007387 */ /* 0x0001e80000100800 */
[----:B------:R1:W2:Y:S01]  /*8f30*/  @!P1 LDG.E.U16 R64, desc[UR20][R6.64] ;  /* 0x0000001406409981 */ /* 0x0002a2000c1e1500 */
[----:B0-----:R-:W-:-:S02]  /*8f40*/  IMAD R13, R70, 0x5c, RZ ;  /* 0x0000005c460d7824 */ /* 0x001fc400078e02ff */
[----:B-1----:R-:W-:Y:S02]  /*8f50*/  @!P5 IMAD.MOV.U32 R6, RZ, RZ, R56 ;  /* 0x000000ffff06d224 */ /* 0x002fe400078e0038 */
[----:B------:R-:W-:Y:S01]  /*8f60*/  @!P5 IMAD.MOV.U32 R7, RZ, RZ, R60 ;  /* 0x000000ffff07d224 */ /* 0x000fe200078e003c */
[----:B------:R-:W-:-:S04]  /*8f70*/  IADD3 R71, P1, PT, R13, R3, RZ ;  /* 0x000000030d477210 */ /* 0x000fc80007f3e0ff */
[----:B------:R0:W5:Y:S01]  /*8f80*/  @!P5 LDG.E.U16 R26, desc[UR20][R6.64] ;  /* 0x00000014061ad981 */ /* 0x000162000c1e1500 */
[----:B------:R-:W-:Y:S01]  /*8f90*/  LEA.HI.X.SX32 R92, R27, R2, 0x1, P1 ;  /* 0x000000021b5c7211 */ /* 0x000fe200008f0eff */
[C---:B0-----:R-:W-:Y:S02]  /*8fa0*/  VIADD R6, R12.reuse, 0xffffffce ;  /* 0xffffffce0c067836 */ /* 0x041fe40000000000 */
[----:B------:R-:W-:-:S03]  /*8fb0*/  VIADD R7, R12, 0xffffffcd ;  /* 0xffffffcd0c077836 */ /* 0x000fc60000000000 */
[----:B------:R-:W-:Y:S01]  /*8fc0*/  ISETP.GE.U32.AND P5, PT, R6, 0x7fffff4f, PT ;  /* 0x7fffff4f0600780c */ /* 0x000fe20003fa6070 */
[----:B------:R-:W-:Y:S01]  /*8fd0*/  @!P0 IMAD.MOV.U32 R6, RZ, RZ, R71 ;  /* 0x000000ffff068224 */ /* 0x000fe200078e0047 */
[----:B------:R-:W-:Y:S01]  /*8fe0*/  ISETP.GE.U32.AND P1, PT, R7, 0x7fffff4e, PT ;  /* 0x7fffff4e0700780c */ /* 0x000fe20003f26070 */
[----:B------:R-:W-:-:S05]  /*8ff0*/  @!P0 IMAD.MOV.U32 R7, RZ, RZ, R92 ;  /* 0x000000ffff078224 */ /* 0x000fca00078e005c */
[----:B------:R0:W3:Y:S01]  /*9000*/  @!P0 LDG.E.U16 R58, desc[UR20][R6.64] ;  /* 0x00000014063a8981 */ /* 0x0000e2000c1e1500 */
[----:B------:R-:W-:-:S03]  /*9010*/  IMAD R56, R70, 0x5e, RZ ;  /* 0x0000005e46387824 */ /* 0x000fc600078e02ff */
[----:B------:R1:W-:Y:S01]  /*9020*/  STL [R1+0xba0], R60 ;  /* 0x000ba03c01007387 */ /* 0x0003e20000100800 */
[----:B------:R-:W-:-:S03]  /*9030*/  IMAD R5, R70, 0x2f, RZ ;  /* 0x0000002f46057824 */ /* 0x000fc600078e02ff */
[----:B------:R-:W-:Y:S01]  /*9040*/  STL [R1+0xbac], R71 ;  /* 0x000bac4701007387 */ /* 0x000fe20000100800 */
[----:B-1----:R-:W-:-:S05]  /*9050*/  IADD3 R60, P6, PT, R56, R3, RZ ;  /* 0x00000003383c7210 */ /* 0x002fca0007fde0ff */
[----:B------:R1:W-:Y:S04]  /*9060*/  STL [R1+0xbb4], R60 ;  /* 0x000bb43c01007387 */ /* 0x0003e80000100800 */
[----:B------:R-:W-:Y:S01]  /*9070*/  STL [R1+0xba8], R92 ;  /* 0x000ba85c01007387 */ /* 0x000fe20000100800 */
[----:B------:R-:W-:Y:S01]  /*9080*/  PRMT R27, RZ, 0x7610, R27 ;  /* 0x00007610ff1b7816 */ /* 0x000fe2000000001b */
[----:B0-----:R-:W-:Y:S02]  /*9090*/  @!P4 IMAD.MOV.U32 R6, RZ, RZ, R60 ;  /* 0x000000ffff06c224 */ /* 0x001fe400078e003c */
[----:B-1----:R-:W-:Y:S01]  /*90a0*/  IMAD R60, R70, 0x62, RZ ;  /* 0x00000062463c7824 */ /* 0x002fe200078e02ff */
[----:B------:R-:W-:Y:S02]  /*90b0*/  PRMT R82, RZ, 0x7610, R82 ;  /* 0x00007610ff527816 */ /* 0x000fe40000000052 */
[----:B------:R-:W-:-:S02]  /*90c0*/  PRMT R28, RZ, 0x7610, R28 ;  /* 0x00007610ff1c7816 */ /* 0x000fc4000000001c */
[----:B------:R-:W-:Y:S01]  /*90d0*/  PRMT R66, RZ, 0x7610, R66 ;  /* 0x00007610ff427816 */ /* 0x000fe20000000042 */
[----:B--2---:R0:W-:Y:S02]  /*90e0*/  STL [R1+0x304], R64 ;  /* 0x0003044001007387 */ /* 0x0041e40000100800 */
[----:B0-----:R-:W-:-:S05]  /*90f0*/  LEA.HI.X.SX32 R64, R5, R2, 0x1, P6 ;  /* 0x0000000205407211 */ /* 0x001fca00030f0eff */
[----:B------:R0:W-:Y:S01]  /*9100*/  STL [R1+0xbb0], R64 ;  /* 0x000bb04001007387 */ /* 0x0001e20000100800 */
[----:B------:R-:W-:Y:S02]  /*9110*/  @!P4 IMAD.MOV.U32 R7, RZ, RZ, R64 ;  /* 0x000000ffff07c224 */ /* 0x000fe400078e0040 */
[----:B------:R-:W-:-:S03]  /*9120*/  IMAD R5, R70, 0x31, RZ ;  /* 0x0000003146057824 */ /* 0x000fc600078e02ff */
[----:B------:R1:W5:Y:S01]  /*9130*/  @!P4 LDG.E.U16 R27, desc[UR20][R6.64] ;  /* 0x00000014061bc981 */ /* 0x000362000c1e1500 */
[----:B0-----:R-:W-:Y:S01]  /*9140*/  IADD3 R64, P6, PT, R60, R3, RZ ;  /* 0x000000033c407210 */ /* 0x001fe20007fde0ff */
[C---:B-1----:R-:W-:Y:S02]  /*9150*/  VIADD R6, R12.reuse, 0xffffffcc ;  /* 0xffffffcc0c067836 */ /* 0x042fe40000000000 */
[----:B---3--:R0:W-:Y:S01]  /*9160*/  STL [R1+0x300], R58 ;  /* 0x0003003a01007387 */ /* 0x0081e20000100800 */
[----:B------:R-:W-:Y:S02]  /*9170*/  VIADD R7, R12, 0xffffffcb ;  /* 0xffffffcb0c077836 */ /* 0x000fe40000000000 */
[----:B0-----:R-:W-:-:S05]  /*9180*/  IMAD R58, R70, 0x60, RZ ;  /* 0x00000060463a7824 */ /* 0x001fca00078e02ff */
[----:B------:R-:W-:-:S04]  /*9190*/  IADD3 R92, P0, PT, R58, R3, RZ ;  /* 0x000000033a5c7210 */ /* 0x000fc80007f1e0ff */
[-C--:B------:R-:W-:Y:S02]  /*91a0*/  LEA.HI.X.SX32 R14, R14, R2.reuse, 0x1, P0 ;  /* 0x000000020e0e7211 */ /* 0x080fe400000f0eff */
[----:B------:R-:W-:Y:S01]  /*91b0*/  ISETP.GE.U32.AND P4, PT, R6, 0x7fffff4d, PT ;  /* 0x7fffff4d0600780c */ /* 0x000fe20003f86070 */
[----:B------:R-:W-:Y:S01]  /*91c0*/  @!P3 IMAD.MOV.U32 R6, RZ, RZ, R92 ;  /* 0x000000ffff06b224 */ /* 0x000fe200078e005c */
[----:B------:R-:W-:Y:S01]  /*91d0*/  ISETP.GE.U32.AND P0, PT, R7, 0x7fffff4c, PT ;  /* 0x7fffff4c0700780c */ /* 0x000fe20003f06070 */
[----:B------:R-:W-:Y:S01]  /*91e0*/  @!P3 IMAD.MOV.U32 R7, RZ, RZ, R14 ;  /* 0x000000ffff07b224 */ /* 0x000fe200078e000e */
[----:B------:R-:W-:Y:S01]  /*91f0*/  STL [R1+0xbbc], R92 ;  /* 0x000bbc5c01007387 */ /* 0x000fe20000100800 */
[----:B------:R-:W-:-:S03]  /*9200*/  LEA.HI.X.SX32 R71, R5, R2, 0x1, P6 ;  /* 0x0000000205477211 */ /* 0x000fc600030f0eff */
[----:B------:R-:W-:Y:S04]  /*9210*/  STL [R1+0xbc4], R64 ;  /* 0x000bc44001007387 */ /* 0x000fe80000100800 */
[----:B------:R0:W-:Y:S04]  /*9220*/  STL [R1+0xbb8], R14 ;  /* 0x000bb80e01007387 */ /* 0x0001e80000100800 */
[----:B------:R1:W2:Y:S01]  /*9230*/  @!P3 LDG.E.U16 R82, desc[UR20][R6.64] ;  /* 0x000000140652b981 */ /* 0x0002a2000c1e1500 */
[----:B0-----:R-:W-:Y:S02]  /*9240*/  IMAD R14, R70, 0x64, RZ ;  /* 0x00000064460e7824 */ /* 0x001fe400078e02ff */
[----:B-1----:R-:W-:-:S02]  /*9250*/  @!P5 IMAD.MOV.U32 R6, RZ, RZ, R64 ;  /* 0x000000ffff06d224 */ /* 0x002fc400078e0040 */
        /* <DEDUP_REMOVED lines=16> */
[----:B------:R-:W-:Y:S04]  /*9360*/  STL [R1+0xbd4], R71 ;  /* 0x000bd44701007387 */ /* 0x000fe80000100800 */
[----:B------:R-:W-:Y:S01]  /*9370*/  STL [R1+0xbc8], R93 ;  /* 0x000bc85d01007387 */ /* 0x000fe20000100800 */
[----:B------:R-:W-:Y:S01]  /*9380*/  PRMT R29, RZ, 0x7610, R29 ;  /* 0x00007610ff1d7816 */ /* 0x000fe2000000001d */
[----:B0-----:R-:W-:Y:S02]  /*9390*/  @!P4 IMAD.MOV.U32 R6, RZ, RZ, R71 ;  /* 0x000000ffff06c224 */ /* 0x001fe400078e0047 */
[----:B--2---:R0:W-:Y:S02]  /*93a0*/  STL [R1+0x2fc], R82 ;  /* 0x0002fc5201007387 */ /* 0x0041e40000100800 */
[----:B0-----:R-:W-:-:S05]  /*93b0*/  LEA.HI.X.SX32 R82, R5, R2, 0x1, P6 ;  /* 0x0000000205527211 */ /* 0x001fca00030f0eff */
[----:B------:R-:W-:Y:S01]  /*93c0*/  STL [R1+0xbd0], R82 ;  /* 0x000bd05201007387 */ /* 0x000fe20000100800 */
[----:B------:R-:W-:-:S05]  /*93d0*/  @!P4 IMAD.MOV.U32 R7, RZ, RZ, R82 ;  /* 0x000000ffff07c224 */ /* 0x000fca00078e0052 */
[----:B------:R0:W5:Y:S02]  /*93e0*/  @!P4 LDG.E.U16 R29, desc[UR20][R6.64] ;  /* 0x00000014061dc981 */ /* 0x000164000c1e1500 */
[C---:B0-----:R-:W-:Y:S02]  /*93f0*/  VIADD R6, R12.reuse, 0xffffffc8 ;  /* 0xffffffc80c067836 */ /* 0x041fe40000000000 */
[----:B---3--:R0:W-:Y:S01]  /*9400*/  STL [R1+0x2f8], R66 ;  /* 0x0002f84201007387 */ /* 0x0081e20000100800 */
[----:B------:R-:W-:Y:S02]  /*9410*/  VIADD R7, R12, 0xffffffc7 ;  /* 0xffffffc70c077836 */ /* 0x000fe40000000000 */
[----:B0-----:R-:W-:-:S05]  /*9420*/  IMAD R66, R70, 0x68, RZ ;  /* 0x0000006846427824 */ /* 0x001fca00078e02ff */
[----:B------:R-:W-:-:S04]  /*9430*/  IADD3 R93, P1, PT, R66, R3, RZ ;  /* 0x00000003425d7210 */ /* 0x000fc80007f3e0ff */
[----:B------:R-:W-:Y:S02]  /*9440*/  LEA.HI.X.SX32 R12, R9, R2, 0x1, P1 ;  /* 0x00000002090c7211 */ /* 0x000fe400008f0eff */
[----:B------:R-:W-:Y:S01]  /*9450*/  ISETP.GE.U32.AND P4, PT, R6, 0x7fffff49, PT ;  /* 0x7fffff490600780c */ /* 0x000fe20003f86070 */
[----:B------:R-:W-:Y:S01]  /*9460*/  @!P0 IMAD.MOV.U32 R6, RZ, RZ, R93 ;  /* 0x000000ffff068224 */ /* 0x000fe200078e005d */
[----:B------:R-:W-:Y:S02]  /*9470*/  PRMT R9, RZ, 0x7610, R9 ;  /* 0x00007610ff097816 */ /* 0x000fe40000000009 */
[----:B------:R-:W-:Y:S01]  /*9480*/  ISETP.GE.U32.AND P1, PT, R7, 0x7fffff48, PT ;  /* 0x7fffff480700780c */ /* 0x000fe20003f26070 */
[----:B------:R-:W-:-:S05]  /*9490*/  @!P0 IMAD.MOV.U32 R7, RZ, RZ, R12 ;  /* 0x000000ffff078224 */ /* 0x000fca00078e000c */
[----:B------:R0:W2:Y:S01]  /*94a0*/  @!P0 LDG.E.U16 R9, desc[UR20][R6.64] ;  /* 0x0000001406098981 */ /* 0x0000a2000c1e1500 */
[----:B------:R-:W-:-:S05]  /*94b0*/  IMAD R82, R70, 0x6a, RZ ;  /* 0x0000006a46527824 */ /* 0x000fca00078e02ff */
[----:B------:R-:W-:Y:S01]  /*94c0*/  IADD3 R71, P6, PT, R82, R3, RZ ;  /* 0x0000000352477210 */ /* 0x000fe20007fde0ff */
[----:B------:R1:W-:Y:S04]  /*94d0*/  STL [R1+0xbdc], R93 ;  /* 0x000bdc5d01007387 */ /* 0x0003e80000100800 */
[----:B------:R-:W-:Y:S04]  /*94e0*/  STL [R1+0xbe4], R71 ;  /* 0x000be44701007387 */ /* 0x000fe80000100800 */
[----:B------:R3:W-:Y:S01]  /*94f0*/  STL [R1+0xbd8], R12 ;  /* 0x000bd80c01007387 */ /* 0x0007e20000100800 */
[----:B------:R-:W-:-:S03]  /*9500*/  IMAD R5, R70, 0x35, RZ ;  /* 0x0000003546057824 */ /* 0x000fc600078e02ff */
[----:B-1----:R-:W5:Y:S01]  /*9510*/  LDL.LU R93, [R1+0x1318] ;  /* 0x00131800015d7983 */ /* 0x002f620000300800 */
[----:B---3--:R-:W1:Y:S01]  /*9520*/  LDC R12, c[0x0][0x3a0] ;  /* 0x0000e800ff0c7b82 */ /* 0x008e620000000800 */
[----:B------:R-:W-:Y:S01]  /*9530*/  LEA.HI.X.SX32 R92, R5, R2, 0x1, P6 ;  /* 0x00000002055c7211 */ /* 0x000fe200030f0eff */
[----:B0-----:R-:W-:Y:S01]  /*9540*/  @!P5 IMAD.MOV.U32 R6, RZ, RZ, R71 ;  /* 0x000000ffff06d224 */ /* 0x001fe200078e0047 */
[----:B------:R-:W-:-:S03]  /*9550*/  PRMT R30, RZ, 0x7610, R30 ;  /* 0x00007610ff1e7816 */ /* 0x000fc6000000001e */
[----:B------:R-:W-:Y:S01]  /*9560*/  STL [R1+0xbe0], R92 ;  /* 0x000be05c01007387 */ /* 0x000fe20000100800 */
[----:B------:R-:W-:-:S05]  /*9570*/  @!P5 IMAD.MOV.U32 R7, RZ, RZ, R92 ;  /* 0x000000ffff07d224 */ /* 0x000fca00078e005c */
[----:B------:R1:W5:Y:S01]  /*9580*/  @!P5 LDG.E.U16 R30, desc[UR20][R6.64] ;  /* 0x00000014061ed981 */ /* 0x000362000c1e1500 */
[----:B------:R-:W-:Y:S01]  /*9590*/  PRMT R86, RZ, 0x7610, R86 ;  /* 0x00007610ff567816 */ /* 0x000fe20000000056 */
[C---:B-1----:R-:W-:Y:S02]  /*95a0*/  VIADD R6, R12.reuse, 0xffffffc6 ;  /* 0xffffffc60c067836 */ /* 0x042fe40000000000 */
        /* <DEDUP_REMOVED lines=10> */
[----:B------:R-:W-:-:S05]  /*9650*/  IMAD R71, R70, 0x6e, RZ ;  /* 0x0000006e46477824 */ /* 0x000fca00078e02ff */
[----:B------:R-:W-:Y:S01]  /*9660*/  IADD3 R71, P6, PT, R71, R3, RZ ;  /* 0x0000000347477210 */ /* 0x000fe20007fde0ff */
[----:B------:R-:W-:Y:S04]  /*9670*/  STL [R1+0xbec], R92 ;  /* 0x000bec5c01007387 */ /* 0x000fe80000100800 */
[----:B------:R-:W-:Y:S04]  /*9680*/  STL [R1+0xbf4], R71 ;  /* 0x000bf44701007387 */ /* 0x000fe80000100800 */
[----:B------:R1:W-:Y:S01]  /*9690*/  STL [R1+0xbe8], R12 ;  /* 0x000be80c01007387 */ /* 0x0003e20000100800 */
[----:B------:R-:W-:Y:S01]  /*96a0*/  IMAD R5, R70, 0x37, RZ ;  /* 0x0000003746057824 */ /* 0x000fe200078e02ff */
[----:B-1----:R-:W1:Y:S04]  /*96b0*/  LDC R12, c[0x0][0x3a0] ;  /* 0x0000e800ff0c7b82 */ /* 0x002e680000000800 */
[----:B------:R-:W-:Y:S01]  /*96c0*/  LEA.HI.X.SX32 R5, R5, R2, 0x1, P6 ;  /* 0x0000000205057211 */ /* 0x000fe200030f0eff */
[----:B0-----:R-:W-:Y:S01]  /*96d0*/  @!P4 IMAD.MOV.U32 R6, RZ, RZ, R71 ;  /* 0x000000ffff06c224 */ /* 0x001fe200078e0047 */
[----:B------:R-:W-:-:S03]  /*96e0*/  PRMT R31, RZ, 0x7610, R31 ;  /* 0x00007610ff1f7816 */ /* 0x000fc6000000001f */
[----:B------:R0:W-:Y:S01]  /*96f0*/  STL [R1+0xbf0], R5 ;  /* 0x000bf00501007387 */ /* 0x0001e20000100800 */
[----:B------:R-:W-:Y:S02]  /*9700*/  @!P4 IMAD.MOV.U32 R7, RZ, RZ, R5 ;  /* 0x000000ffff07c224 */ /* 0x000fe400078e0005 */
[----:B------:R-:W-:-:S03]  /*9710*/  IMAD R71, R70, 0x72, RZ ;  /* 0x0000007246477824 */ /* 0x000fc600078e02ff */
[----:B------:R1:W5:Y:S02]  /*9720*/  @!P4 LDG.E.U16 R31, desc[UR20][R6.64] ;  /* 0x00000014061fc981 */ /* 0x000364000c1e1500 */
[----:B------:R-:W-:Y:S01]  /*9730*/  IADD3 R71, P4, PT, R71, R3, RZ ;  /* 0x0000000347477210 */ /* 0x000fe20007f9e0ff */
[----:B0-----:R-:W-:Y:S01]  /*9740*/  IMAD R5, R70, 0x39, RZ ;  /* 0x0000003946057824 */ /* 0x001fe200078e02ff */
[----:B------:R-:W-:Y:S01]  /*9750*/  PRMT R85, RZ, 0x7610, R85 ;  /* 0x00007610ff557816 */ /* 0x000fe20000000055 */
[C---:B-1----:R-:W-:Y:S02]  /*9760*/  VIADD R6, R12.reuse, 0xffffffc4 ;  /* 0xffffffc40c067836 */ /* 0x042fe40000000000 */
[----:B------:R-:W-:Y:S01]  /*9770*/  VIADD R7, R12, 0xffffffc3 ;  /* 0xffffffc30c077836 */ /* 0x000fe20000000000 */
[----:B------:R-:W-:-:S04]  /*9780*/  LEA.HI.X.SX32 R5, R5, R2, 0x1, P4 ;  /* 0x0000000205057211 */ /* 0x000fc800020f0eff */
[----:B------:R-:W-:Y:S01]  /*9790*/  ISETP.GE.U32.AND P4, PT, R7, 0x7fffff44, PT ;  /* 0x7fffff440700780c */ /* 0x000fe20003f86070 */
[----:B--2---:R0:W-:Y:S02]  /*97a0*/  STL [R1+0x2d8], R86 ;  /* 0x0002d85601007387 */ /* 0x0041e40000100800 */
[----:B0-----:R-:W-:-:S05]  /*97b0*/  IMAD R86, R70, 0x70, RZ ;  /* 0x0000007046567824 */ /* 0x001fca00078e02ff */
[----:B------:R-:W-:-:S04]  /*97c0*/  IADD3 R86, P3, PT, R86, R3, RZ ;  /* 0x0000000356567210 */ /* 0x000fc80007f7e0ff */
[----:B------:R-:W-:Y:S02]  /*97d0*/  LEA.HI.X.SX32 R92, R32, R2, 0x1, P3 ;  /* 0x00000002205c7211 */ /* 0x000fe400018f0eff */
[----:B------:R-:W-:Y:S01]  /*97e0*/  ISETP.GE.U32.AND P3, PT, R6, 0x7fffff45, PT ;  /* 0x7fffff450600780c */ /* 0x000fe20003f66070 */
[----:B------:R-:W-:Y:S02]  /*97f0*/  @!P1 IMAD.MOV.U32 R6, RZ, RZ, R86 ;  /* 0x000000ffff069224 */ /* 0x000fe400078e0056 */
[----:B------:R-:W-:-:S05]  /*9800*/  @!P1 IMAD.MOV.U32 R7, RZ, RZ, R92 ;  /* 0x000000ffff079224 */ /* 0x000fca00078e005c */
[----:B------:R0:W2:Y:S04]  /*9810*/  @!P1 LDG.E.U16 R85, desc[UR20][R6.64] ;  /* 0x0000001406559981 */ /* 0x0000a8000c1e1500 */
[----:B------:R-:W-:Y:S04]  /*9820*/  STL [R1+0xbfc], R86 ;  /* 0x000bfc5601007387 */ /* 0x000fe80000100800 */
        /* <DEDUP_REMOVED lines=25> */
[----:B------:R3:W-:Y:S01]  /*99c0*/  STL [R1+0xc08], R86 ;  /* 0x000c085601007387 */ /* 0x0007e20000100800 */
[----:B------:R-:W-:-:S03]  /*99d0*/  PRMT R33, RZ, 0x7610, R33 ;  /* 0x00007610ff217816 */ /* 0x000fc60000000021 */
[----:B------:R4:W-:Y:S01]  /*99e0*/  STL [R1+0xc10], R5 ;  /* 0x000c100501007387 */ /* 0x0009e20000100800 */
[----:B0-----:R-:W-:Y:S02]  /*99f0*/  @!P3 IMAD.MOV.U32 R6, RZ, RZ, R71 ;  /* 0x000000ffff06b224 */ /* 0x001fe400078e0047 */
[----:B------:R-:W-:Y:S02]  /*9a00*/  @!P3 IMAD.MOV.U32 R7, RZ, RZ, R5 ;  /* 0x000000ffff07b224 */ /* 0x000fe400078e0005 */
[----:B-1----:R-:W-:-:S03]  /*9a10*/  IMAD R71, R70, 0x7a, RZ ;  /* 0x0000007a46477824 */ /* 0x002fc600078e02ff */
[----:B------:R0:W5:Y:S02]  /*9a20*/  @!P3 LDG.E.U16 R33, desc[UR20][R6.64] ;  /* 0x000000140621b981 */ /* 0x000164000c1e1500 */
[----:B---3--:R-:W-:Y:S01]  /*9a30*/  IADD3 R86, P6, PT, R71, R3, RZ ;  /* 0x0000000347567210 */ /* 0x008fe20007fde0ff */
[C---:B0-----:R-:W-:Y:S02]  /*9a40*/  VIADD R6, R12.reuse, 0xffffffc0 ;  /* 0xffffffc00c067836 */ /* 0x041fe40000000000 */
[----:B------:R-:W-:Y:S02]  /*9a50*/  VIADD R7, R12, 0xffffffbf ;  /* 0xffffffbf0c077836 */ /* 0x000fe40000000000 */
[----:B----4-:R-:W-:Y:S01]  /*9a60*/  IMAD R5, R70, 0x3d, RZ ;  /* 0x0000003d46057824 */ /* 0x010fe200078e02ff */
[----:B------:R-:W-:Y:S02]  /*9a70*/  ISETP.GE.U32.AND P3, PT, R6, 0x7fffff41, PT ;  /* 0x7fffff410600780c */ /* 0x000fe40003f66070 */
[----:B------:R-:W-:-:S02]  /*9a80*/  PRMT R8, RZ, 0x7610, R8 ;  /* 0x00007610ff087816 */ /* 0x000fc40000000008 */
[----:B------:R-:W-:Y:S01]  /*9a90*/  LEA.HI.X.SX32 R5, R5, R2, 0x1, P6 ;  /* 0x0000000205057211 */ /* 0x000fe200030f0eff */
[C---:B------:R-:W-:Y:S01]  /*9aa0*/  IMAD R85, R70.reuse, 0x7c, RZ ;  /* 0x0000007c46557824 */ /* 0x040fe200078e02ff */
[----:B------:R-:W-:Y:S01]  /*9ab0*/  PRMT R84, RZ, 0x7610, R84 ;  /* 0x00007610ff547816 */ /* 0x000fe20000000054 */
[----:B--2---:R0:W-:Y:S02]  /*9ac0*/  STL [R1+0x2d0], R69 ;  /* 0x0002d04501007387 */ /* 0x0041e40000100800 */
[----:B0-----:R-:W-:-:S05]  /*9ad0*/  IMAD R69, R70, 0x78, RZ ;  /* 0x0000007846457824 */ /* 0x001fca00078e02ff */
[----:B------:R-:W-:-:S04]  /*9ae0*/  IADD3 R92, P0, PT, R69, R3, RZ ;  /* 0x00000003455c7210 */ /* 0x000fc80007f1e0ff */
[----:B------:R-:W-:Y:S01]  /*9af0*/  LEA.HI.X.SX32 R12, R34, R2, 0x1, P0 ;  /* 0x00000002220c7211 */ /* 0x000fe200000f0eff */
[----:B------:R-:W-:Y:S01]  /*9b00*/  STL [R1+0xc1c], R92 ;  /* 0x000c1c5c01007387 */ /* 0x000fe20000100800 */
[----:B------:R-:W-:-:S03]  /*9b10*/  ISETP.GE.U32.AND P0, PT, R7, 0x7fffff40, PT ;  /* 0x7fffff400700780c */ /* 0x000fc60003f06070 */
[----:B------:R-:W-:Y:S01]  /*9b20*/  STL [R1+0xc24], R86 ;  /* 0x000c245601007387 */ /* 0x000fe20000100800 */
[----:B------:R-:W-:-:S03]  /*9b30*/  @!P4 IMAD.MOV.U32 R7, RZ, RZ, R12 ;  /* 0x000000ffff07c224 */ /* 0x000fc600078e000c */
[----:B------:R0:W-:Y:S02]  /*9b40*/  STL [R1+0xc18], R12 ;  /* 0x000c180c01007387 */ /* 0x0001e40000100800 */
[----:B0-----:R-:W0:Y:S01]  /*9b50*/  LDC R12, c[0x0][0x3a0] ;  /* 0x0000e800ff0c7b82 */ /* 0x001e220000000800 */
[----:B------:R-:W-:Y:S01]  /*9b60*/  @!P4 IMAD.MOV.U32 R6, RZ, RZ, R92 ;  /* 0x000000ffff06c224 */ /* 0x000fe200078e005c */
[----:B------:R-:W-:-:S04]  /*9b70*/  PRMT R34, RZ, 0x7610, R34 ;  /* 0x00007610ff227816 */ /* 0x000fc80000000022 */
[----:B------:R1:W2:Y:S02]  /*9b80*/  @!P4 LDG.E.U16 R8, desc[UR20][R6.64] ;  /* 0x000000140608c981 */ /* 0x0002a4000c1e1500 */
[----:B-1----:R-:W-:Y:S02]  /*9b90*/  @!P5 IMAD.MOV.U32 R6, RZ, RZ, R86 ;  /* 0x000000ffff06d224 */ /* 0x002fe400078e0056 */
[----:B------:R-:W-:-:S05]  /*9ba0*/  @!P5 IMAD.MOV.U32 R7, RZ, RZ, R5 ;  /* 0x000000ffff07d224 */ /* 0x000fca00078e0005 */
[----:B------:R0:W5:Y:S01]  /*9bb0*/  @!P5 LDG.E.U16 R34, desc[UR20][R6.64] ;  /* 0x000000140622d981 */ /* 0x000162000c1e1500 */
[----:B------:R-:W-:Y:S01]  /*9bc0*/  IADD3 R85, P4, PT, R85, R3, RZ ;  /* 0x0000000355557210 */ /* 0x000fe20007f9e0ff */
[----:B0-----:R-:W-:-:S05]  /*9bd0*/  VIADD R6, R12, 0xffffffbe ;  /* 0xffffffbe0c067836 */ /* 0x001fca0000000000 */
[----:B------:R-:W-:Y:S01]  /*9be0*/  ISETP.GE.U32.AND P5, PT, R6, 0x7fffff3f, PT ;  /* 0x7fffff3f0600780c */ /* 0x000fe20003fa6070 */
[----:B------:R-:W-:Y:S01]  /*9bf0*/  VIADD R6, R12, 0xffffffbd ;  /* 0xffffffbd0c067836 */ /* 0x000fe20000000000 */
[----:B------:R-:W-:-:S04]  /*9c00*/  LEA.HI.X.SX32 R7, R35, R2, 0x1, P4 ;  /* 0x0000000223077211 */ /* 0x000fc800020f0eff */
[----:B------:R-:W-:Y:S01]  /*9c10*/  ISETP.GE.U32.AND P4, PT, R6, 0x7fffff3e, PT ;  /* 0x7fffff3e0600780c */ /* 0x000fe20003f86070 */
[----:B------:R-:W-:-:S05]  /*9c20*/  @!P1 IMAD.MOV.U32 R6, RZ, RZ, R85 ;  /* 0x000000ffff069224 */ /* 0x000fca00078e0055 */
[----:B------:R0:W3:Y:S04]  /*9c30*/  @!P1 LDG.E.U16 R84, desc[UR20][R6.64] ;  /* 0x0000001406549981 */ /* 0x0000e8000c1e1500 */
[----:B------:R1:W-:Y:S04]  /*9c40*/  STL [R1+0xc20], R5 ;  /* 0x000c200501007387 */ /* 0x0003e80000100800 */
[----:B------:R-:W5:Y:S01]  /*9c50*/  LDL.LU R92, [R1+0x1314] ;  /* 0x00131400015c7983 */ /* 0x000f620000300800 */
[----:B-1----:R-:W-:Y:S01]  /*9c60*/  IMAD R5, R70, 0x3f, RZ ;  /* 0x0000003f46057824 */ /* 0x002fe200078e02ff */
[----:B------:R-:W-:-:S02]  /*9c70*/  PRMT R35, RZ, 0x7610, R35 ;  /* 0x00007610ff237816 */ /* 0x000fc40000000023 */
        /* <DEDUP_REMOVED lines=8> */
[----:B------:R0:W-:Y:S04]  /*9d00*/  STL [R1+0xc28], R7 ;  /* 0x000c280701007387 */ /* 0x0001e80000100800 */
[----:B------:R1:W-:Y:S01]  /*9d10*/  STL [R1+0xc30], R5 ;  /* 0x000c300501007387 */ /* 0x0003e20000100800 */
[----:B0-----:R-:W-:Y:S01]  /*9d20*/  @!P3 IMAD.MOV.U32 R7, RZ, RZ, R5 ;  /* 0x000000ffff07b224 */ /* 0x001fe200078e0005 */
[C---:B------:R-:W-:Y:S01]  /*9d30*/  LEA R85, P1, R70.reuse, R3, 0x7 ;  /* 0x0000000346557211 */ /* 0x040fe200078238ff */
[----:B-1----:R-:W-:-:S03]  /*9d40*/  IMAD R5, R70, 0x82, RZ ;  /* 0x0000008246057824 */ /* 0x002fc600078e02ff */
[----:B------:R0:W5:Y:S04]  /*9d50*/  @!P3 LDG.E.U16 R35, desc[UR20][R6.64] ;  /* 0x000000140623b981 */ /* 0x000168000c1e1500 */
[----:B---3--:R1:W-:Y:S01]  /*9d60*/  STL [R1+0x2c8], R84 ;  /* 0x0002c85401007387 */ /* 0x0083e20000100800 */
[C---:B0-----:R-:W-:Y:S02]  /*9d70*/  IMAD.SHL.U32 R6, R70.reuse, 0x40, RZ ;  /* 0x0000004046067824 */ /* 0x041fe400078e00ff */
[----:B------:R-:W-:Y:S01]  /*9d80*/  IMAD R7, R70, 0x41, RZ ;  /* 0x0000004146077824 */ /* 0x000fe200078e02ff */
[----:B-1----:R-:W-:Y:S02]  /*9d90*/  IADD3 R84, P6, PT, R5, R3, RZ ;  /* 0x0000000305547210 */ /* 0x002fe40007fde0ff */
[-C--:B------:R-:W-:Y:S01]  /*9da0*/  LEA.HI.X.SX32 R6, R6, R2.reuse, 0x1, P1 ;  /* 0x0000000206067211 */ /* 0x080fe200008f0eff */
[----:B------:R-:W-:Y:S01]  /*9db0*/  IMAD.MOV.U32 R5, RZ, RZ, R85 ;  /* 0x000000ffff057224 */ /* 0x000fe200078e0055 */
[----:B------:R0:W-:Y:S04]  /*9dc0*/  STL [R1+0xc3c], R85 ;  /* 0x000c3c5501007387 */ /* 0x0001e80000100800 */
[----:B------:R-:W-:Y:S04]  /*9dd0*/  STL [R1+0xc44], R84 ;  /* 0x000c445401007387 */ /* 0x000fe80000100800 */
[----:B------:R1:W-:Y:S01]  /*9de0*/  STL [R1+0xc38], R6 ;  /* 0x000c380601007387 */ /* 0x0003e20000100800 */
[----:B0-----:R-:W-:Y:S01]  /*9df0*/  LEA.HI.X.SX32 R85, R7, R2, 0x1, P6 ;  /* 0x0000000207557211 */ /* 0x001fe200030f0eff */
[----:B------:R-:W-:-:S02]  /*9e00*/  @!P0 IMAD.MOV.U32 R7, RZ, RZ, R6 ;  /* 0x000000ffff078224 */ /* 0x000fc400078e0006 */
[----:B-1----:R-:W-:-:S05]  /*9e10*/  @!P0 IMAD.MOV.U32 R6, RZ, RZ, R5 ;  /* 0x000000ffff068224 */ /* 0x002fca00078e0005 */
[----:B------:R0:W2:Y:S01]  /*9e20*/  @!P0 LDG.E.U16 R91, desc[UR20][R6.64] ;  /* 0x00000014065b8981 */ /* 0x0000a2000c1e1500 */
[----:B------:R-:W-:Y:S02]  /*9e30*/  IMAD.MOV.U32 R86, RZ, RZ, R36 ;  /* 0x000000ffff567224 */ /* 0x000fe400078e0024 */
[C---:B------:R-:W-:Y:S02]  /*9e40*/  VIADD R8, R12.reuse, 0xffffffbc ;  /* 0xffffffbc0c087836 */ /* 0x040fe40000000000 */
[----:B------:R-:W-:-:S03]  /*9e50*/  VIADD R36, R12, 0xffffffbb ;  /* 0xffffffbb0c247836 */ /* 0x000fc60000000000 */
[----:B------:R-:W-:Y:S01]  /*9e60*/  ISETP.GE.U32.AND P3, PT, R8, 0x7fffff3d, PT ;  /* 0x7fffff3d0800780c */ /* 0x000fe20003f66070 */
[----:B------:R-:W-:Y:S01]  /*9e70*/  IMAD R8, R70, 0x84, RZ ;  /* 0x0000008446087824 */ /* 0x000fe200078e02ff */
[----:B------:R-:W-:Y:S01]  /*9e80*/  ISETP.GE.U32.AND P1, PT, R36, 0x7fffff3c, PT ;  /* 0x7fffff3c2400780c */ /* 0x000fe20003f26070 */
[----:B0-----:R-:W-:Y:S01]  /*9e90*/  @!P5 IMAD.MOV.U32 R6, RZ, RZ, R84 ;  /* 0x000000ffff06d224 */ /* 0x001fe200078e0054 */
[----:B------:R-:W-:Y:S01]  /*9ea0*/  PRMT R36, RZ, 0x7610, R36 ;  /* 0x00007610ff247816 */ /* 0x000fe20000000024 */
[----:B------:R-:W-:Y:S01]  /*9eb0*/  @!P5 IMAD.MOV.U32 R7, RZ, RZ, R85 ;  /* 0x000000ffff07d224 */ /* 0x000fe200078e0055 */
[----:B------:R0:W-:Y:S01]  /*9ec0*/  STL [R1+0xc40], R85 ;  /* 0x000c405501007387 */ /* 0x0001e20000100800 */
[----:B------:R-:W-:-:S03]  /*9ed0*/  IMAD R5, R70, 0x86, RZ ;  /* 0x0000008646057824 */ /* 0x000fc600078e02ff */
[----:B------:R1:W5:Y:S02]  /*9ee0*/  @!P5 LDG.E.U16 R36, desc[UR20][R6.64] ;  /* 0x000000140624d981 */ /* 0x000364000c1e1500 */
[----:B------:R-:W-:Y:S02]  /*9ef0*/  IADD3 R84, P6, PT, R5, R3, RZ ;  /* 0x0000000305547210 */ /* 0x000fe40007fde0ff */
[----:B------:R-:W-:Y:S01]  /*9f00*/  PRMT R5, RZ, 0x7610, R5 ;  /* 0x00007610ff057816 */ /* 0x000fe20000000005 */
[----:B-1----:R-:W-:Y:S02]  /*9f10*/  IMAD R6, R70, 0x43, RZ ;  /* 0x0000004346067824 */ /* 0x002fe400078e02ff */
[----:B------:R-:W-:-:S03]  /*9f20*/  VIADD R7, R12, 0xffffffba ;  /* 0xffffffba0c077836 */ /* 0x000fc60000000000 */
[----:B0-----:R-:W-:Y:S02]  /*9f30*/  LEA.HI.X.SX32 R85, R6, R2, 0x1, P6 ;  /* 0x0000000206557211 */ /* 0x001fe400030f0eff */
[----:B------:R-:W-:Y:S01]  /*9f40*/  ISETP.GE.U32.AND P5, PT, R7, 0x7fffff3b, PT ;  /* 0x7fffff3b0700780c */ /* 0x000fe20003fa6070 */
[----:B--2---:R0:W-:Y:S02]  /*9f50*/  STL [R1+0x2c4], R91 ;  /* 0x0002c45b01007387 */ /* 0x0041e40000100800 */
[----:B0-----:R-:W-:Y:S01]  /*9f60*/  IADD3 R91, P0, PT, R8, R3, RZ ;  /* 0x00000003085b7210 */ /* 0x001fe20007f1e0ff */
[----:B------:R-:W-:-:S03]  /*9f70*/  VIADD R8, R12, 0xffffffb9 ;  /* 0xffffffb90c087836 */ /* 0x000fc60000000000 */
[----:B------:R-:W-:Y:S01]  /*9f80*/  LEA.HI.X.SX32 R12, R37, R2, 0x1, P0 ;  /* 0x00000002250c7211 */ /* 0x000fe200000f0eff */
[----:B------:R-:W-:-:S04]  /*9f90*/  @!P4 IMAD.MOV.U32 R6, RZ, RZ, R91 ;  /* 0x000000ffff06c224 */ /* 0x000fc800078e005b */
[----:B------:R-:W-:-:S05]  /*9fa0*/  @!P4 IMAD.MOV.U32 R7, RZ, RZ, R12 ;  /* 0x000000ffff07c224 */ /* 0x000fca00078e000c */
[----:B------:R0:W2:Y:S04]  /*9fb0*/  @!P4 LDG.E.U16 R5, desc[UR20][R6.64] ;  /* 0x000000140605c981 */ /* 0x0000a8000c1e1500 */
[----:B------:R-:W-:Y:S04]  /*9fc0*/  STL [R1+0xc4c], R91 ;  /* 0x000c4c5b01007387 */ /* 0x000fe80000100800 */
[----:B------:R-:W-:Y:S04]  /*9fd0*/  STL [R1+0xc54], R84 ;  /* 0x000c545401007387 */ /* 0x000fe80000100800 */
[----:B------:R1:W-:Y:S01]  /*9fe0*/  STL [R1+0xc48], R12 ;  /* 0x000c480c01007387 */ /* 0x0003e20000100800 */
[----:B------:R-:W-:Y:S01]  /*9ff0*/  PRMT R37, RZ, 0x7610, R37 ;  /* 0x00007610ff257816 */ /* 0x000fe20000000025 */
[----:B0-----:R-:W-:Y:S01]  /*a000*/  @!P3 IMAD.MOV.U32 R6, RZ, RZ, R84 ;  /* 0x000000ffff06b224 */ /* 0x001fe200078e0054 */
[----:B------:R-:W-:Y:S01]  /*a010*/  ISETP.GE.U32.AND P0, PT, R8, 0x7fffff3a, PT ;  /* 0x7fffff3a0800780c */ /* 0x000fe20003f06070 */
[----:B-1----:R-:W0:Y:S01]  /*a020*/  LDC R12, c[0x0][0x3a0] ;  /* 0x0000e800ff0c7b82 */ /* 0x002e220000000800 */
[----:B------:R-:W-:Y:S01]  /*a030*/  @!P3 IMAD.MOV.U32 R7, RZ, RZ, R85 ;  /* 0x000000ffff07b224 */ /* 0x000fe200078e0055 */
[----:B------:R-:W5:Y:S01]  /*a040*/  LDL.LU R91, [R1+0x1310] ;  /* 0x00131000015b7983 */ /* 0x000f620000300800 */
[----:B------:R-:W-:-:S03]  /*a050*/  IMAD R8, R70, 0x88, RZ ;  /* 0x0000008846087824 */ /* 0x000fc600078e02ff */
[----:B------:R1:W-:Y:S04]  /*a060*/  STL [R1+0xc50], R85 ;  /* 0x000c505501007387 */ /* 0x0003e80000100800 */
[----:B------:R3:W5:Y:S01]  /*a070*/  @!P3 LDG.E.U16 R37, desc[UR20][R6.64] ;  /* 0x000000140625b981 */ /* 0x000762000c1e1500 */
[----:B-1----:R-:W-:Y:S01]  /*a080*/  IADD3 R85, P3, PT, R8, R3, RZ ;  /* 0x0000000308557210 */ /* 0x002fe20007f7e0ff */
[----:B---3--:R-:W-:Y:S02]  /*a090*/  IMAD R6, R70, 0x45, RZ ;  /* 0x0000004546067824 */ /* 0x008fe400078e02ff */
[----:B0-----:R-:W-:Y:S01]  /*a0a0*/  VIADD R7, R12, 0xffffffb8 ;  /* 0xffffffb80c077836 */ /* 0x001fe20000000000 */
[----:B------:R-:W-:-:S04]  /*a0b0*/  PRMT R90, RZ, 0x7610, R90 ;  /* 0x00007610ff5a7816 */ /* 0x000fc8000000005a */
[----:B------:R-:W-:Y:S01]  /*a0c0*/  ISETP.GE.U32.AND P4, PT, R7, 0x7fffff39, PT ;  /* 0x7fffff390700780c */ /* 0x000fe20003f86070 */
[----:B--2---:R0:W-:Y:S04]  /*a0d0*/  STL [R1+0x2c0], R5 ;  /* 0x0002c00501007387 */ /* 0x0041e80000100800 */
[----:B------:R1:W-:Y:S01]  /*a0e0*/  STL [R1+0xc5c], R85 ;  /* 0x000c5c5501007387 */ /* 0x0003e20000100800 */
[----:B0-----:R-:W-:-:S05]  /*a0f0*/  IMAD R5, R70, 0x8a, RZ ;  /* 0x0000008a46057824 */ /* 0x001fca00078e02ff */
[----:B------:R-:W-:Y:S01]  /*a100*/  IADD3 R84, P6, PT, R5, R3, RZ ;  /* 0x0000000305547210 */ /* 0x000fe20007fde0ff */
[----:B------:R-:W-:Y:S01]  /*a110*/  IMAD.MOV.U32 R5, RZ, RZ, R85 ;  /* 0x000000ffff057224 */ /* 0x000fe200078e0055 */
[----:B-1----:R-:W-:-:S05]  /*a120*/  LEA.HI.X.SX32 R85, R38, R2, 0x1, P3 ;  /* 0x0000000226557211 */ /* 0x002fca00018f0eff */
[----:B------:R0:W-:Y:S01]  /*a130*/  STL [R1+0xc58], R85 ;  /* 0x000c585501007387 */ /* 0x0001e20000100800 */
[----:B------:R-:W-:Y:S01]  /*a140*/  IMAD.MOV.U32 R7, RZ, RZ, R85 ;  /* 0x000000ffff077224 */ /* 0x000fe200078e0055 */
[----:B0-----:R-:W-:Y:S01]  /*a150*/  LEA.HI.X.SX32 R85, R6, R2, 0x1, P6 ;  /* 0x0000000206557211 */ /* 0x001fe200030f0eff */
[----:B------:R-:W-:-:S05]  /*a160*/  @!P1 IMAD.MOV.U32 R6, RZ, RZ, R5 ;  /* 0x000000ffff069224 */ /* 0x000fca00078e0005 */
[----:B------:R0:W2:Y:S01]  /*a170*/  @!P1 LDG.E.U16 R90, desc[UR20][R6.64] ;  /* 0x00000014065a9981 */ /* 0x0000a2000c1e1500 */
[----:B------:R-:W-:Y:S01]  /*a180*/  VIADD R8, R12, 0xffffffb7 ;  /* 0xffffffb70c087836 */ /* 0x000fe20000000000 */
[----:B------:R-:W-:-:S04]  /*a190*/  PRMT R38, RZ, 0x7610, R38 ;  /* 0x00007610ff267816 */ /* 0x000fc80000000026 */
[----:B------:R-:W-:Y:S01]  /*a1a0*/  ISETP.GE.U32.AND P3, PT, R8, 0x7fffff38, PT ;  /* 0x7fffff380800780c */ /* 0x000fe20003f66070 */
[C---:B------:R-:W-:Y:S01]  /*a1b0*/  IMAD R8, R70.reuse, 0x8c, RZ ;  /* 0x0000008c46087824 */ /* 0x040fe200078e02ff */
[----:B------:R1:W-:Y:S01]  /*a1c0*/  STL [R1+0xc64], R84 ;  /* 0x000c645401007387 */ /* 0x0003e20000100800 */
[----:B0-----:R-:W-:Y:S02]  /*a1d0*/  @!P5 IMAD.MOV.U32 R6, RZ, RZ, R84 ;  /* 0x000000ffff06d224 */ /* 0x001fe400078e0054 */
[----:B------:R-:W-:Y:S01]  /*a1e0*/  @!P5 IMAD.MOV.U32 R7, RZ, RZ, R85 ;  /* 0x000000ffff07d224 */ /* 0x000fe200078e0055 */
[----:B------:R0:W-:Y:S01]  /*a1f0*/  STL [R1+0xc60], R85 ;  /* 0x000c605501007387 */ /* 0x0001e20000100800 */
[----:B------:R-:W-:-:S03]  /*a200*/  IMAD R5, R70, 0x8e, RZ ;  /* 0x0000008e46057824 */ /* 0x000fc600078e02ff */
[----:B------:R3:W5:Y:S02]  /*a210*/  @!P5 LDG.E.U16 R38, desc[UR20][R6.64] ;  /* 0x000000140626d981 */ /* 0x000764000c1e1500 */
[----:B-1----:R-:W-:Y:S02]  /*a220*/  IADD3 R84, P6, PT, R5, R3, RZ ;  /* 0x0000000305547210 */ /* 0x002fe40007fde0ff */
[----:B------:R-:W-:Y:S01]  /*a230*/  PRMT R5, RZ, 0x7610, R5 ;  /* 0x00007610ff057816 */ /* 0x000fe20000000005 */
[----:B---3--:R-:W-:Y:S02]  /*a240*/  IMAD R6, R70, 0x47, RZ ;  /* 0x0000004746067824 */ /* 0x008fe400078e02ff */
        /* <DEDUP_REMOVED lines=13> */
[----:B------:R-:W-:Y:S01]  /*a320*/  ISETP.GE.U32.AND P1, PT, R8, 0x7fffff36, PT ;  /* 0x7fffff360800780c */ /* 0x000fe20003f26070 */
[----:B-1----:R-:W1:Y:S01]  /*a330*/  LDC R12, c[0x0][0x3a0] ;  /* 0x0000e800ff0c7b82 */ /* 0x002e620000000800 */
[----:B------:R-:W-:Y:S01]  /*a340*/  IMAD R8, R70, 0x90, RZ ;  /* 0x0000009046087824 */ /* 0x000fe200078e02ff */
[----:B------:R-:W5:Y:S01]  /*a350*/  LDL.LU R90, [R1+0x130c] ;  /* 0x00130c00015a7983 */ /* 0x000f620000300800 */
[----:B------:R-:W-:Y:S01]  /*a360*/  PRMT R39, RZ, 0x7610, R39 ;  /* 0x00007610ff277816 */ /* 0x000fe20000000027 */
[----:B0-----:R-:W-:-:S02]  /*a370*/  @!P4 IMAD.MOV.U32 R6, RZ, RZ, R84 ;  /* 0x000000ffff06c224 */ /* 0x001fc400078e0054 */
[----:B------:R0:W-:Y:S01]  /*a380*/  STL [R1+0xc70], R85 ;  /* 0x000c705501007387 */ /* 0x0001e20000100800 */
[----:B------:R-:W-:-:S05]  /*a390*/  @!P4 IMAD.MOV.U32 R7, RZ, RZ, R85 ;  /* 0x000000ffff07c224 */ /* 0x000fca00078e0055 */
[----:B------:R3:W5:Y:S01]  /*a3a0*/  @!P4 LDG.E.U16 R39, desc[UR20][R6.64] ;  /* 0x000000140627c981 */ /* 0x000762000c1e1500 */
[----:B0-----:R-:W-:Y:S01]  /*a3b0*/  IADD3 R85, P0, PT, R8, R3, RZ ;  /* 0x0000000308557210 */ /* 0x001fe20007f1e0ff */
[----:B---3--:R-:W-:Y:S02]  /*a3c0*/  IMAD R6, R70, 0x49, RZ ;  /* 0x0000004946067824 */ /* 0x008fe400078e02ff */
[----:B-1----:R-:W-:Y:S01]  /*a3d0*/  VIADD R7, R12, 0xffffffb4 ;  /* 0xffffffb40c077836 */ /* 0x002fe20000000000 */
        /* <DEDUP_REMOVED lines=152> */
[C---:B-1----:R-:W-:Y:S02]  /*ad60*/  VIADD R7, R12.reuse, 0xffffffa8 ;  /* 0xffffffa80c077836 */ /* 0x042fe40000000000 */
[----:B------:R-:W-:Y:S01]  /*ad70*/  VIADD R8, R12, 0xffffffa7 ;  /* 0xffffffa70c087836 */ /* 0x000fe20000000000 */
[----:B------:R-:W-:Y:S02]  /*ad80*/  PRMT R47, RZ, 0x7610, R47 ;  /* 0x00007610ff2f7816 */ /* 0x000fe4000000002f */
[----:B------:R-:W-:Y:S02]  /*ad90*/  ISETP.GE.U32.AND P4, PT, R7, 0x7fffff29, PT ;  /* 0x7fffff290700780c */ /* 0x000fe40003f86070 */
[----:B------:R-:W-:-:S02]  /*ada0*/  PRMT R49, RZ, 0x7610, R49 ;  /* 0x00007610ff317816 */ /* 0x000fc40000000031 */
[----:B------:R-:W-:Y:S02]  /*adb0*/  PRMT R51, RZ, 0x7610, R51 ;  /* 0x00007610ff337816 */ /* 0x000fe40000000033 */
[----:B------:R-:W-:Y:S02]  /*adc0*/  PRMT R53, RZ, 0x7610, R53 ;  /* 0x00007610ff357816 */ /* 0x000fe40000000035 */
[----:B------:R-:W-:Y:S02]  /*add0*/  PRMT R55, RZ, 0x7610, R55 ;  /* 0x00007610ff377816 */ /* 0x000fe40000000037 */
[----:B------:R-:W-:Y:S02]  /*ade0*/  PRMT R54, RZ, 0x7610, R54 ;  /* 0x00007610ff367816 */ /* 0x000fe40000000036 */
[----:B------:R-:W-:Y:S02]  /*adf0*/  PRMT R57, RZ, 0x7610, R57 ;  /* 0x00007610ff397816 */ /* 0x000fe40000000039 */
[----:B------:R-:W-:-:S02]  /*ae00*/  PRMT R59, RZ, 0x7610, R59 ;  /* 0x00007610ff3b7816 */ /* 0x000fc4000000003b */
[----:B------:R-:W-:Y:S02]  /*ae10*/  PRMT R61, RZ, 0x7610, R61 ;  /* 0x00007610ff3d7816 */ /* 0x000fe4000000003d */
[----:B------:R-:W-:Y:S02]  /*ae20*/  PRMT R63, RZ, 0x7610, R63 ;  /* 0x00007610ff3f7816 */ /* 0x000fe4000000003f */
[----:B------:R-:W-:Y:S02]  /*ae30*/  PRMT R62, RZ, 0x7610, R62 ;  /* 0x00007610ff3e7816 */ /* 0x000fe4000000003e */
[----:B------:R-:W-:Y:S02]  /*ae40*/  PRMT R65, RZ, 0x7610, R65 ;  /* 0x00007610ff417816 */ /* 0x000fe40000000041 */
[----:B------:R-:W-:Y:S01]  /*ae50*/  PRMT R67, RZ, 0x7610, R67 ;  /* 0x00007610ff437816 */ /* 0x000fe20000000043 */
[----:B--2---:R0:W-:Y:S04]  /*ae60*/  STL [R1+0x244], R5 ;  /* 0x0002440501007387 */ /* 0x0041e80000100800 */
[----:B------:R1:W-:Y:S01]  /*ae70*/  STL [R1+0xcdc], R85 ;  /* 0x000cdc5501007387 */ /* 0x0003e20000100800 */
[----:B0-----:R-:W-:-:S05]  /*ae80*/  IMAD R5, R70, 0xaa, RZ ;  /* 0x000000aa46057824 */ /* 0x001fca00078e02ff */
[----:B------:R-:W-:Y:S01]  /*ae90*/  IADD3 R84, P6, PT, R5, R3, RZ ;  /* 0x0000000305547210 */ /* 0x000fe20007fde0ff */
[----:B------:R-:W-:Y:S01]  /*aea0*/  IMAD.MOV.U32 R5, RZ, RZ, R85 ;  /* 0x000000ffff057224 */ /* 0x000fe200078e0055 */
[----:B-1----:R-:W-:Y:S02]  /*aeb0*/  LEA.HI.X.SX32 R85, R46, R2, 0x1, P0 ;  /* 0x000000022e557211 */ /* 0x002fe400000f0eff */
[----:B------:R-:W-:-:S03]  /*aec0*/  ISETP.GE.U32.AND P0, PT, R8, 0x7fffff28, PT ;  /* 0x7fffff280800780c */ /* 0x000fc60003f06070 */
[----:B------:R0:W-:Y:S01]  /*aed0*/  STL [R1+0xcd8], R85 ;  /* 0x000cd85501007387 */ /* 0x0001e20000100800 */
[----:B------:R-:W-:Y:S02]  /*aee0*/  IMAD.MOV.U32 R7, RZ, RZ, R85 ;  /* 0x000000ffff077224 */ /* 0x000fe400078e0055 */
[----:B------:R-:W-:Y:S01]  /*aef0*/  IMAD R8, R70, 0xac, RZ ;  /* 0x000000ac46087824 */ /* 0x000fe200078e02ff */
[----:B------:R-:W-:Y:S01]  /*af00*/  STL [R1+0xce4], R84 ;  /* 0x000ce45401007387 */ /* 0x000fe20000100800 */
[----:B0-----:R-:W-:Y:S01]  /*af10*/  LEA.HI.X.SX32 R85, R6, R2, 0x1, P6 ;  /* 0x0000000206557211 */ /* 0x001fe200030f0eff */
[----:B------:R-:W-:Y:S01]  /*af20*/  @!P3 IMAD.MOV.U32 R6, RZ, RZ, R5 ;  /* 0x000000ffff06b224 */ /* 0x000fe200078e0005 */
[----:B------:R-:W-:Y:S01]  /*af30*/  PRMT R46, RZ, 0x7610, R46 ;  /* 0x00007610ff2e7816 */ /* 0x000fe2000000002e */
[----:B------:R-:W-:Y:S02]  /*af40*/  IMAD R5, R70, 0xae, RZ ;  /* 0x000000ae46057824 */ /* 0x000fe400078e02ff */
[----:B------:R0:W-:Y:S04]  /*af50*/  STL [R1+0xce0], R85 ;  /* 0x000ce05501007387 */ /* 0x0001e80000100800 */
[----:B------:R1:W5:Y:S02]  /*af60*/  @!P3 LDG.E.U16 R47, desc[UR20][R6.64] ;  /* 0x00000014062fb981 */ /* 0x000364000c1e1500 */
[----:B-1----:R-:W-:-:S02]  /*af70*/  @!P5 IMAD.MOV.U32 R6, RZ, RZ, R84 ;  /* 0x000000ffff06d224 */ /* 0x002fc400078e0054 */
[----:B------:R-:W-:Y:S01]  /*af80*/  @!P5 IMAD.MOV.U32 R7, RZ, RZ, R85 ;  /* 0x000000ffff07d224 */ /* 0x000fe200078e0055 */
[-C--:B0-----:R-:W-:Y:S02]  /*af90*/  IADD3 R85, P3, PT, R8, R3.reuse, RZ ;  /* 0x0000000308557210 */ /* 0x081fe40007f7e0ff */
[----:B------:R-:W-:Y:S02]  /*afa0*/  IADD3 R84, P6, PT, R5, R3, RZ ;  /* 0x0000000305547210 */ /* 0x000fe40007fde0ff */
[----:B------:R0:W5:Y:S01]  /*afb0*/  @!P5 LDG.E.U16 R46, desc[UR20][R6.64] ;  /* 0x00000014062ed981 */ /* 0x000162000c1e1500 */
[----:B------:R-:W-:-:S03]  /*afc0*/  IMAD.MOV.U32 R5, RZ, RZ, R85 ;  /* 0x000000ffff057224 */ /* 0x000fc600078e0055 */
[----:B------:R1:W-:Y:S01]  /*afd0*/  STL [R1+0xcec], R85 ;  /* 0x000cec5501007387 */ /* 0x0003e20000100800 */
[C---:B------:R-:W-:Y:S02]  /*afe0*/  VIADD R8, R12.reuse, 0xffffffa5 ;  /* 0xffffffa50c087836 */ /* 0x040fe40000000000 */
[----:B0-----:R-:W-:Y:S02]  /*aff0*/  VIADD R7, R12, 0xffffffa6 ;  /* 0xffffffa60c077836 */ /* 0x001fe40000000000 */
[----:B------:R-:W-:Y:S01]  /*b000*/  IMAD R6, R70, 0x57, RZ ;  /* 0x0000005746067824 */ /* 0x000fe200078e02ff */
[----:B-1----:R-:W-:Y:S02]  /*b010*/  LEA.HI.X.SX32 R85, R48, R2, 0x1, P3 ;  /* 0x0000000230557211 */ /* 0x002fe400018f0eff */
[----:B------:R-:W-:-:S03]  /*b020*/  ISETP.GE.U32.AND P5, PT, R7, 0x7fffff27, PT ;  /* 0x7fffff270700780c */ /* 0x000fc60003fa6070 */
[----:B------:R0:W-:Y:S01]  /*b030*/  STL [R1+0xce8], R85 ;  /* 0x000ce85501007387 */ /* 0x0001e20000100800 */
[----:B------:R-:W-:Y:S01]  /*b040*/  IMAD.MOV.U32 R7, RZ, RZ, R85 ;  /* 0x000000ffff077224 */ /* 0x000fe200078e0055 */
[----:B------:R-:W-:Y:S01]  /*b050*/  ISETP.GE.U32.AND P3, PT, R8, 0x7fffff26, PT ;  /* 0x7fffff260800780c */ /* 0x000fe20003f66070 */
        /* <DEDUP_REMOVED lines=72> */
[----:B------:R-:W-:Y:S02]  /*b4e0*/  @!P1 IMAD.MOV.U32 R6, RZ, RZ, R5 ;  /* 0x000000ffff069224 */ /* 0x000fe400078e0005 */
        /* <DEDUP_REMOVED lines=56> */
[----:B0-----:R-:W-:Y:S02]  /*b870*/  VIADD R7, R12, 0xffffff9a ;  /* 0xffffff9a0c077836 */ /* 0x001fe40000000000 */
[----:B------:R-:W-:Y:S01]  /*b880*/  IMAD R6, R70, 0x63, RZ ;  /* 0x0000006346067824 */ /* 0x000fe200078e02ff */
[----:B-1----:R-:W-:Y:S01]  /*b890*/  LEA.HI.X.SX32 R85, R60, R2, 0x1, P3 ;  /* 0x000000023c557211 */ /* 0x002fe200018f0eff */
[----:B------:R-:W-:Y:S01]  /*b8a0*/  VIADD R8, R12, 0xffffff99 ;  /* 0xffffff990c087836 */ /* 0x000fe20000000000 */
[----:B------:R-:W-:-:S03]  /*b8b0*/  ISETP.GE.U32.AND P5, PT, R7, 0x7fffff1b, PT ;  /* 0x7fffff1b0700780c */ /* 0x000fc60003fa6070 */
[----:B------:R0:W-:Y:S01]  /*b8c0*/  STL [R1+0xd48], R85 ;  /* 0x000d485501007387 */ /* 0x0001e20000100800 */
[----:B------:R-:W-:Y:S01]  /*b8d0*/  IMAD.MOV.U32 R7, RZ, RZ, R85 ;  /* 0x000000ffff077224 */ /* 0x000fe200078e0055 */
[----:B------:R-:W-:Y:S01]  /*b8e0*/  ISETP.GE.U32.AND P3, PT, R8, 0x7fffff1a, PT ;  /* 0x7fffff1a0800780c */ /* 0x000fe20003f66070 */
[----:B------:R-:W-:Y:S01]  /*b8f0*/  IMAD R8, R70, 0xc8, RZ ;  /* 0x000000c846087824 */ /* 0x000fe200078e02ff */
[----:B------:R-:W-:Y:S02]  /*b900*/  PRMT R60, RZ, 0x7610, R60 ;  /* 0x00007610ff3c7816 */ /* 0x000fe4000000003c */
[----:B0-----:R-:W-:Y:S01]  /*b910*/  LEA.HI.X.SX32 R85, R6, R2, 0x1, P6 ;  /* 0x0000000206557211 */ /* 0x001fe200030f0eff */
[----:B------:R-:W-:Y:S01]  /*b920*/  @!P1 IMAD.MOV.U32 R6, RZ, RZ, R5 ;  /* 0x000000ffff069224 */ /* 0x000fe200078e0005 */
[----:B------:R-:W-:Y:S01]  /*b930*/  STL [R1+0xd54], R84 ;  /* 0x000d545401007387 */ /* 0x000fe20000100800 */
[----:B------:R-:W-:-:S03]  /*b940*/  IMAD R5, R70, 0xca, RZ ;  /* 0x000000ca46057824 */ /* 0x000fc600078e02ff */
[----:B------:R0:W5:Y:S04]  /*b950*/  @!P1 LDG.E.U16 R61, desc[UR20][R6.64] ;  /* 0x00000014063d9981 */ /* 0x000168000c1e1500 */
[----:B------:R1:W-:Y:S01]  /*b960*/  STL [R1+0xd50], R85 ;  /* 0x000d505501007387 */ /* 0x0003e20000100800 */
[----:B0-----:R-:W-:Y:S02]  /*b970*/  @!P4 IMAD.MOV.U32 R6, RZ, RZ, R84 ;  /* 0x000000ffff06c224 */ /* 0x001fe400078e0054 */
[----:B------:R-:W-:Y:S02]  /*b980*/  @!P4 IMAD.MOV.U32 R7, RZ, RZ, R85 ;  /* 0x000000ffff07c224 */ /* 0x000fe400078e0055 */
[----:B-1----:R-:W-:Y:S01]  /*b990*/  IMAD.MOV.U32 R85, RZ, RZ, R86 ;  /* 0x000000ffff557224 */ /* 0x002fe200078e0056 */
[----:B------:R-:W-:-:S02]  /*b9a0*/  IADD3 R86, P1, PT, R8, R3, RZ ;  /* 0x0000000308567210 */ /* 0x000fc40007f3e0ff */
[----:B------:R0:W5:Y:S01]  /*b9b0*/  @!P4 LDG.E.U16 R60, desc[UR20][R6.64] ;  /* 0x00000014063cc981 */ /* 0x000162000c1e1500 */
[----:B------:R-:W-:Y:S02]  /*b9c0*/  IADD3 R84, P6, PT, R5, R3, RZ ;  /* 0x0000000305547210 */ /* 0x000fe40007fde0ff */
[----:B------:R-:W-:Y:S01]  /*b9d0*/  LEA.HI.X.SX32 R5, R14, R2, 0x1, P1 ;  /* 0x000000020e057211 */ /* 0x000fe200008f0eff */
[----:B------:R1:W-:Y:S01]  /*b9e0*/  STL [R1+0xd5c], R86 ;  /* 0x000d5c5601007387 */ /* 0x0003e20000100800 */
[----:B------:R-:W-:Y:S02]  /*b9f0*/  IMAD.MOV.U32 R14, RZ, RZ, R86 ;  /* 0x000000ffff0e7224 */ /* 0x000fe400078e0056 */
[----:B0-----:R-:W-:Y:S02]  /*ba00*/  VIADD R7, R12, 0xffffff98 ;  /* 0xffffff980c077836 */ /* 0x001fe40000000000 */
[----:B------:R-:W-:Y:S02]  /*ba10*/  IMAD R6, R70, 0x65, RZ ;  /* 0x0000006546067824 */ /* 0x000fe400078e02ff */
[----:B------:R-:W-:Y:S01]  /*ba20*/  VIADD R8, R12, 0xffffff97 ;  /* 0xffffff970c087836 */ /* 0x000fe20000000000 */
[----:B-1----:R-:W5:Y:S01]  /*ba30*/  LDL.LU R86, [R1+0x12fc] ;  /* 0x0012fc0001567983 */ /* 0x002f620000300800 */
[----:B------:R-:W-:Y:S01]  /*ba40*/  ISETP.GE.U32.AND P4, PT, R7, 0x7fffff19, PT ;  /* 0x7fffff190700780c */ /* 0x000fe20003f86070 */
[----:B------:R-:W-:-:S02]  /*ba50*/  IMAD.MOV.U32 R7, RZ, RZ, R5 ;  /* 0x000000ffff077224 */ /* 0x000fc400078e0005 */
[----:B------:R0:W-:Y:S01]  /*ba60*/  STL [R1+0xd58], R5 ;  /* 0x000d580501007387 */ /* 0x0001e20000100800 */
[----:B------:R-:W-:Y:S01]  /*ba70*/  ISETP.GE.U32.AND P1, PT, R8, 0x7fffff18, PT ;  /* 0x7fffff180800780c */ /* 0x000fe20003f26070 */
[----:B------:R-:W-:Y:S02]  /*ba80*/  IMAD R8, R70, 0xcc, RZ ;  /* 0x000000cc46087824 */ /* 0x000fe400078e02ff */
[----:B------:R1:W-:Y:S01]  /*ba90*/  STL [R1+0xd64], R84 ;  /* 0x000d645401007387 */ /* 0x0003e20000100800 */
[----:B0-----:R-:W-:Y:S01]  /*baa0*/  LEA.HI.X.SX32 R5, R6, R2, 0x1, P6 ;  /* 0x0000000206057211 */ /* 0x001fe200030f0eff */
[----:B------:R-:W-:-:S04]  /*bab0*/  @!P0 IMAD.MOV.U32 R6, RZ, RZ, R14 ;  /* 0x000000ffff068224 */ /* 0x000fc800078e000e */
[----:B------:R0:W-:Y:S04]  /*bac0*/  STL [R1+0xd60], R5 ;  /* 0x000d600501007387 */ /* 0x0001e80000100800 */
[----:B------:R2:W5:Y:S02]  /*bad0*/  @!P0 LDG.E.U16 R63, desc[UR20][R6.64] ;  /* 0x00000014063f8981 */ /* 0x000564000c1e1500 */
[----:B--2---:R-:W-:Y:S02]  /*bae0*/  @!P5 IMAD.MOV.U32 R7, RZ, RZ, R5 ;  /* 0x000000ffff07d224 */ /* 0x004fe400078e0005 */
[----:B------:R-:W-:Y:S01]  /*baf0*/  @!P5 IMAD.MOV.U32 R6, RZ, RZ, R84 ;  /* 0x000000ffff06d224 */ /* 0x000fe200078e0054 */
[----:B-1----:R-:W-:Y:S01]  /*bb00*/  IADD3 R84, P0, PT, R8, R3, RZ ;  /* 0x0000000308547210 */ /* 0x002fe20007f1e0ff */
[----:B0-----:R-:W-:-:S03]  /*bb10*/  IMAD R5, R70, 0xce, RZ ;  /* 0x000000ce46057824 */ /* 0x001fc600078e02ff */
[----:B------:R0:W5:Y:S02]  /*bb20*/  @!P5 LDG.E.U16 R62, desc[UR20][R6.64] ;  /* 0x00000014063ed981 */ /* 0x000164000c1e1500 */
[----:B------:R-:W-:Y:S01]  /*bb30*/  IADD3 R14, P6, PT, R5, R3, RZ ;  /* 0x00000003050e7210 */ /* 0x000fe20007fde0ff */
[----:B------:R-:W-:Y:S01]  /*bb40*/  IMAD.MOV.U32 R5, RZ, RZ, R84 ;  /* 0x000000ffff057224 */ /* 0x000fe200078e0054 */
[----:B------:R1:W-:Y:S01]  /*bb50*/  STL [R1+0xd6c], R84 ;  /* 0x000d6c5401007387 */ /* 0x0003e20000100800 */
[C---:B------:R-:W-:Y:S02]  /*bb60*/  VIADD R8, R12.reuse, 0xffffff95 ;  /* 0xffffff950c087836 */ /* 0x040fe40000000000 */
[----:B0-----:R-:W-:Y:S02]  /*bb70*/  VIADD R7, R12, 0xffffff96 ;  /* 0xffffff960c077836 */ /* 0x001fe40000000000 */
[----:B------:R-:W-:Y:S01]  /*bb80*/  IMAD R6, R70, 0x67, RZ ;  /* 0x0000006746067824 */ /* 0x000fe200078e02ff */
[----:B-1----:R-:W-:-:S02]  /*bb90*/  LEA.HI.X.SX32 R84, R64, R2, 0x1, P0 ;  /* 0x0000000240547211 */ /* 0x002fc400000f0eff */
        /* <DEDUP_REMOVED lines=13> */
[----:B------:R-:W-:Y:S02]  /*bc70*/  @!P4 IMAD.MOV.U32 R6, RZ, RZ, R14 ;  /* 0x000000ffff06c224 */ /* 0x000fe400078e000e */
[----:B0-----:R-:W-:Y:S01]  /*bc80*/  IMAD.MOV.U32 R84, RZ, RZ, R85 ;  /* 0x000000ffff547224 */ /* 0x001fe200078e0055 */
[-C--:B------:R-:W-:Y:S02]  /*bc90*/  IADD3 R85, P3, PT, R8, R3.reuse, RZ ;  /* 0x0000000308557210 */ /* 0x080fe40007f7e0ff */
[----:B------:R0:W5:Y:S01]  /*bca0*/  @!P4 LDG.E.U16 R64, desc[UR20][R6.64] ;  /* 0x000000140640c981 */ /* 0x000162000c1e1500 */
[----:B------:R-:W-:Y:S02]  /*bcb0*/  IADD3 R14, P6, PT, R5, R3, RZ ;  /* 0x00000003050e7210 */ /* 0x000fe40007fde0ff */
[----:B------:R-:W-:Y:S01]  /*bcc0*/  IMAD.MOV.U32 R5, RZ, RZ, R85 ;  /* 0x000000ffff057224 */ /* 0x000fe200078e0055 */
[----:B------:R1:W-:Y:S01]  /*bcd0*/  STL [R1+0xd7c], R85 ;  /* 0x000d7c5501007387 */ /* 0x0003e20000100800 */
[----:B0-----:R-:W-:-:S02]  /*bce0*/  VIADD R7, R12, 0xffffff94 ;  /* 0xffffff940c077836 */ /* 0x001fc40000000000 */
        /* <DEDUP_REMOVED lines=16> */
[----:B------:R-:W-:Y:S01]  /*bdf0*/  @!P5 IMAD.MOV.U32 R7, RZ, RZ, R85 ;  /* 0x000000ffff07d224 */ /* 0x000fe200078e0055 */
[----:B-1----:R-:W-:Y:S01]  /*be00*/  IADD3 R85, P1, PT, R8, R3, RZ ;  /* 0x0000000308557210 */ /* 0x002fe20007f3e0ff */
[----:B------:R-:W-:-:S03]  /*be10*/  VIADD R8, R12, 0xffffff91 ;  /* 0xffffff910c087836 */ /* 0x000fc60000000000 */
[----:B------:R0:W5:Y:S01]  /*be20*/  @!P5 LDG.E.U16 R66, desc[UR20][R6.64] ;  /* 0x000000140642d981 */ /* 0x000162000c1e1500 */
[----:B------:R-:W-:Y:S02]  /*be30*/  IADD3 R14, P6, PT, R5, R3, RZ ;  /* 0x00000003050e7210 */ /* 0x000fe40007fde0ff */
[----:B------:R-:W-:Y:S01]  /*be40*/  PRMT R83, RZ, 0x7610, R83 ;  /* 0x00007610ff537816 */ /* 0x000fe20000000053 */
[----:B0-----:R-:W-:Y:S02]  /*be50*/  IMAD R6, R70, 0x6b, RZ ;  /* 0x0000006b46067824 */ /* 0x001fe400078e02ff */
[----:B------:R-:W-:Y:S01]  /*be60*/  VIADD R7, R12, 0xffffff92 ;  /* 0xffffff920c077836 */ /* 0x000fe20000000000 */
[-C--:B------:R-:W-:Y:S02]  /*be70*/  LEA.HI.X.SX32 R12, R82, R2.reuse, 0x1, P1 ;  /* 0x00000002520c7211 */ /* 0x080fe400008f0eff */
[----:B------:R-:W-:Y:S01]  /*be80*/  LEA.HI.X.SX32 R82, R6, R2, 0x1, P6 ;  /* 0x0000000206527211 */ /* 0x000fe200030f0eff */
[----:B------:R-:W-:Y:S01]  /*be90*/  @!P0 IMAD.MOV.U32 R6, RZ, RZ, R85 ;  /* 0x000000ffff068224 */ /* 0x000fe200078e0055 */
[----:B------:R-:W-:Y:S01]  /*bea0*/  ISETP.GE.U32.AND P5, PT, R7, 0x7fffff13, PT ;  /* 0x7fffff130700780c */ /* 0x000fe20003fa6070 */
[----:B------:R-:W-:Y:S01]  /*beb0*/  @!P0 IMAD.MOV.U32 R7, RZ, RZ, R12 ;  /* 0x000000ffff078224 */ /* 0x000fe200078e000c */
[----:B------:R-:W-:-:S04]  /*bec0*/  PRMT R5, RZ, 0x7610, R5 ;  /* 0x00007610ff057816 */ /* 0x000fc80000000005 */
[----:B------:R0:W2:Y:S02]  /*bed0*/  @!P0 LDG.E.U16 R83, desc[UR20][R6.64] ;  /* 0x0000001406538981 */ /* 0x0000a4000c1e1500 */
[----:B0-----:R-:W-:Y:S02]  /*bee0*/  @!P4 IMAD.MOV.U32 R6, RZ, RZ, R14 ;  /* 0x000000ffff06c224 */ /* 0x001fe400078e000e */
[----:B------:R-:W-:-:S05]  /*bef0*/  @!P4 IMAD.MOV.U32 R7, RZ, RZ, R82 ;  /* 0x000000ffff07c224 */ /* 0x000fca00078e0052 */
[----:B------:R0:W3:Y:S04]  /*bf00*/  @!P4 LDG.E.U16 R5, desc[UR20][R6.64] ;  /* 0x000000140605c981 */ /* 0x0000e8000c1e1500 */
[----:B------:R-:W-:Y:S04]  /*bf10*/  STL [R1+0xd8c], R85 ;  /* 0x000d8c5501007387 */ /* 0x000fe80000100800 */
[----:B------:R-:W-:Y:S04]  /*bf20*/  STL [R1+0xd94], R14 ;  /* 0x000d940e01007387 */ /* 0x000fe80000100800 */
[----:B------:R1:W-:Y:S01]  /*bf30*/  STL [R1+0xd88], R12 ;  /* 0x000d880c01007387 */ /* 0x0003e20000100800 */
[----:B------:R-:W-:Y:S01]  /*bf40*/  ISETP.GE.U32.AND P1, PT, R8, 0x7fffff12, PT ;  /* 0x7fffff120800780c */ /* 0x000fe20003f26070 */
[----:B-1----:R-:W1:Y:S02]  /*bf50*/  LDC R12, c[0x0][0x3a0] ;  /* 0x0000e800ff0c7b82 */ /* 0x002e640000000800 */
[----:B------:R-:W5:Y:S01]  /*bf60*/  LDL.LU R85, [R1+0x12f8] ;  /* 0x0012f80001557983 */ /* 0x000f620000300800 */
[----:B------:R-:W-:-:S03]  /*bf70*/  IMAD R8, R70, 0xd8, RZ ;  /* 0x000000d846087824 */ /* 0x000fc600078e02ff */
[----:B------:R4:W-:Y:S01]  /*bf80*/  STL [R1+0xd90], R82 ;  /* 0x000d905201007387 */ /* 0x0009e20000100800 */
[----:B0-----:R-:W-:Y:S02]  /*bf90*/  IMAD R6, R70, 0x6d, RZ ;  /* 0x0000006d46067824 */ /* 0x001fe400078e02ff */
[----:B----4-:R-:W-:Y:S01]  /*bfa0*/  IMAD.MOV.U32 R82, RZ, RZ, R84 ;  /* 0x000000ffff527224 */ /* 0x010fe200078e0054 */
[----:B------:R-:W-:Y:S01]  /*bfb0*/  IADD3 R84, P0, PT, R8, R3, RZ ;  /* 0x0000000308547210 */ /* 0x000fe20007f1e0ff */
[C---:B-1----:R-:W-:Y:S02]  /*bfc0*/  VIADD R7, R12.reuse, 0xffffff90 ;  /* 0xffffff900c077836 */ /* 0x042fe40000000000 */
[----:B------:R-:W-:Y:S01]  /*bfd0*/  VIADD R8, R12, 0xffffff8f ;  /* 0xffffff8f0c087836 */ /* 0x000fe20000000000 */
[----:B------:R-:W-:Y:S02]  /*bfe0*/  LEA.HI.X.SX32 R12, R9, R2, 0x1, P0 ;  /* 0x00000002090c7211 */ /* 0x000fe400000f0eff */
[----:B------:R-:W-:-:S03]  /*bff0*/  ISETP.GE.U32.AND P4, PT, R7, 0x7fffff11, PT ;  /* 0x7fffff110700780c */ /* 0x000fc60003f86070 */
[----:B------:R-:W-:Y:S01]  /*c000*/  @!P3 IMAD.MOV.U32 R7, RZ, RZ, R12 ;  /* 0x000000ffff07b224 */ /* 0x000fe200078e000c */
[----:B------:R-:W-:Y:S01]  /*c010*/  PRMT R13, RZ, 0x7610, R13 ;  /* 0x00007610ff0d7816 */ /* 0x000fe2000000000d */
[----:B---3--:R0:W-:Y:S02]  /*c020*/  STL [R1+0x1d4], R5 ;  /* 0x0001d40501007387 */ /* 0x0081e40000100800 */
[----:B0-----:R-:W-:Y:S02]  /*c030*/  IMAD R5, R70, 0xda, RZ ;  /* 0x000000da46057824 */ /* 0x001fe400078e02ff */
[----:B------:R-:W-:Y:S03]  /*c040*/  STL [R1+0xd9c], R84 ;  /* 0x000d9c5401007387 */ /* 0x000fe60000100800 */
[----:B------:R-:W-:Y:S02]  /*c050*/  IADD3 R14, P6, PT, R5, R3, RZ ;  /* 0x00000003050e7210 */ /* 0x000fe40007fde0ff */
[----:B------:R-:W-:-:S03]  /*c060*/  PRMT R5, RZ, 0x7610, R5 ;  /* 0x00007610ff057816 */ /* 0x000fc60000000005 */
[----:B------:R-:W-:Y:S04]  /*c070*/  STL [R1+0xda4], R14 ;  /* 0x000da40e01007387 */ /* 0x000fe80000100800 */
[----:B------:R0:W-:Y:S04]  /*c080*/  STL [R1+0xd98], R12 ;  /* 0x000d980c01007387 */ /* 0x0001e80000100800 */
[----:B--2---:R1:W-:Y:S01]  /*c090*/  STL [R1+0x1d8], R83 ;  /* 0x0001d85301007387 */ /* 0x0043e20000100800 */
[----:B0-----:R-:W0:Y:S01]  /*c0a0*/  LDC R12, c[0x0][0x3a0] ;  /* 0x0000e800ff0c7b82 */ /* 0x001e220000000800 */
[----:B-1----:R-:W-:Y:S01]  /*c0b0*/  LEA.HI.X.SX32 R83, R6, R2, 0x1, P6 ;  /* 0x0000000206537211 */ /* 0x002fe200030f0eff */
[----:B------:R-:W-:Y:S01]  /*c0c0*/  @!P3 IMAD.MOV.U32 R6, RZ, RZ, R84 ;  /* 0x000000ffff06b224 */ /* 0x000fe200078e0054 */
[----:B------:R-:W-:Y:S01]  /*c0d0*/  ISETP.GE.U32.AND P0, PT, R8, 0x7fffff10, PT ;  /* 0x7fffff100800780c */ /* 0x000fe20003f06070 */
[----:B------:R-:W5:Y:S04]  /*c0e0*/  LDL.LU R84, [R1+0x12f4] ;  /* 0x0012f40001547983 */ /* 0x000f680000300800 */
[----:B------:R1:W2:Y:S02]  /*c0f0*/  @!P3 LDG.E.U16 R5, desc[UR20][R6.64] ;  /* 0x000000140605b981 */ /* 0x0002a4000c1e1500 */
[----:B-1----:R-:W-:-:S02]  /*c100*/  @!P5 IMAD.MOV.U32 R6, RZ, RZ, R14 ;  /* 0x000000ffff06d224 */ /* 0x002fc400078e000e */
[----:B------:R-:W-:-:S05]  /*c110*/  @!P5 IMAD.MOV.U32 R7, RZ, RZ, R83 ;  /* 0x000000ffff07d224 */ /* 0x000fca00078e0053 */
[----:B------:R1:W3:Y:S01]  /*c120*/  @!P5 LDG.E.U16 R13, desc[UR20][R6.64] ;  /* 0x00000014060dd981 */ /* 0x0002e2000c1e1500 */
[----:B------:R-:W-:-:S03]  /*c130*/  IMAD R8, R70, 0xdc, RZ ;  /* 0x000000dc46087824 */ /* 0x000fc600078e02ff */
[----:B------:R4:W-:Y:S01]  /*c140*/  STL [R1+0xda0], R83 ;  /* 0x000da05301007387 */ /* 0x0009e20000100800 */
[C---:B------:R-:W-:Y:S02]  /*c150*/  IMAD R14, R70.reuse, 0x6e, RZ ;  /* 0x0000006e460e7824 */ /* 0x040fe400078e02ff */
[----:B-1----:R-:W-:Y:S01]  /*c160*/  IMAD R6, R70, 0x6f, RZ ;  /* 0x0000006f46067824 */ /* 0x002fe200078e02ff */
[----:B----4-:R-:W-:Y:S01]  /*c170*/  IADD3 R83, P3, PT, R8, R3, RZ ;  /* 0x0000000308537210 */ /* 0x010fe20007f7e0ff */
[C---:B0-----:R-:W-:Y:S02]  /*c180*/  VIADD R7, R12.reuse, 0xffffff8e ;  /* 0xffffff8e0c077836 */ /* 0x041fe40000000000 */
[----:B------:R-:W-:Y:S01]  /*c190*/  VIADD R8, R12, 0xffffff8d ;  /* 0xffffff8d0c087836 */ /* 0x000fe20000000000 */
[----:B------:R-:W-:Y:S02]  /*c1a0*/  LEA.HI.X.SX32 R12, R14, R2, 0x1, P3 ;  /* 0x000000020e0c7211 */ /* 0x000fe400018f0eff */
[----:B------:R-:W-:-:S02]  /*c1b0*/  ISETP.GE.U32.AND P5, PT, R7, 0x7fffff0f, PT ;  /* 0x7fffff0f0700780c */ /* 0x000fc40003fa6070 */
[----:B------:R-:W-:Y:S01]  /*c1c0*/  PRMT R80, RZ, 0x7610, R80 ;  /* 0x00007610ff507816 */ /* 0x000fe20000000050 */
[----:B------:R-:W-:Y:S01]  /*c1d0*/  @!P1 IMAD.MOV.U32 R7, RZ, RZ, R12 ;  /* 0x000000ffff079224 */ /* 0x000fe200078e000c */
[----:B--2---:R0:W-:Y:S02]  /*c1e0*/  STL [R1+0x1e0], R5 ;  /* 0x0001e00501007387 */ /* 0x0041e40000100800 */
[----:B0-----:R-:W-:Y:S02]  /*c1f0*/  IMAD R5, R70, 0xde, RZ ;  /* 0x000000de46057824 */ /* 0x001fe400078e02ff */
[----:B---3--:R0:W-:Y:S03]  /*c200*/  STL [R1+0x1dc], R13 ;  /* 0x0001dc0d01007387 */ /* 0x0081e60000100800 */
[----:B0-----:R-:W-:-:S04]  /*c210*/  IADD3 R13, P6, PT, R5, R3, RZ ;  /* 0x00000003050d7210 */ /* 0x001fc80007fde0ff */
[----:B------:R-:W-:Y:S01]  /*c220*/  LEA.HI.X.SX32 R14, R6, R2, 0x1, P6 ;  /* 0x00000002060e7211 */ /* 0x000fe200030f0eff */
        /* <DEDUP_REMOVED lines=14> */
[C---:B0-----:R-:W-:Y:S02]  /*c310*/  IMAD R6, R70.reuse, 0x71, RZ ;  /* 0x0000007146067824 */ /* 0x041fe400078e02ff */
[----:B----4-:R-:W-:Y:S01]  /*c320*/  IMAD R14, R70, 0x70, RZ ;  /* 0x00000070460e7824 */ /* 0x010fe200078e02ff */
[----:B------:R-:W-:Y:S01]  /*c330*/  PRMT R81, RZ, 0x7610, R81 ;  /* 0x00007610ff517816 */ /* 0x000fe20000000051 */
[----:B-1----:R-:W-:-:S05]  /*c340*/  VIADD R7, R12, 0xffffff8c ;  /* 0xffffff8c0c077836 */ /* 0x002fca0000000000 */
[----:B------:R-:W-:Y:S01]  /*c350*/  ISETP.GE.U32.AND P4, PT, R7, 0x7fffff0d, PT ;  /* 0x7fffff0d0700780c */ /* 0x000fe20003f86070 */
[----:B--2---:R0:W-:Y:S02]  /*c360*/  STL [R1+0x1f0], R80 ;  /* 0x0001f05001007387 */ /* 0x0041e40000100800 */
[----:B0-----:R-:W-:Y:S01]  /*c370*/  IMAD.MOV.U32 R80, RZ, RZ, R82 ;  /* 0x000000ffff507224 */ /* 0x001fe200078e0052 */
[----:B------:R-:W-:Y:S01]  /*c380*/  IADD3 R82, P1, PT, R8, R3, RZ ;  /* 0x0000000308527210 */ /* 0x000fe20007f3e0ff */
[----:B------:R-:W-:Y:S01]  /*c390*/  VIADD R8, R12, 0xffffff8b ;  /* 0xffffff8b0c087836 */ /* 0x000fe20000000000 */
[----:B---3--:R0:W-:Y:S02]  /*c3a0*/  STL [R1+0x1e8], R5 ;  /* 0x0001e80501007387 */ /* 0x0081e40000100800 */
[----:B------:R-:W-:Y:S01]  /*c3b0*/  LEA.HI.X.SX32 R12, R14, R2, 0x1, P1 ;  /* 0x000000020e0c7211 */ /* 0x000fe200008f0eff */
[----:B0-----:R-:W-:-:S05]  /*c3c0*/  IMAD R5, R70, 0xe2, RZ ;  /* 0x000000e246057824 */ /* 0x001fca00078e02ff */
[----:B------:R-:W-:Y:S01]  /*c3d0*/  IADD3 R13, P6, PT, R5, R3, RZ ;  /* 0x00000003050d7210 */ /* 0x000fe20007fde0ff */
[----:B------:R-:W-:-:S03]  /*c3e0*/  @!P0 IMAD.MOV.U32 R7, RZ, RZ, R12 ;  /* 0x000000ffff078224 */ /* 0x000fc600078e000c */
        /* <DEDUP_REMOVED lines=11> */
[----:B-1----:R-:W1:Y:S01]  /*c4a0*/  LDC R12, c[0x0][0x3a0] ;  /* 0x0000e800ff0c7b82 */ /* 0x002e620000000800 */
[C---:B------:R-:W-:Y:S01]  /*c4b0*/  IMAD R8, R70.reuse, 0xe4, RZ ;  /* 0x000000e446087824 */ /* 0x040fe200078e02ff */
[----:B------:R-:W5:Y:S04]  /*c4c0*/  LDL.LU R82, [R1+0x12ec] ;  /* 0x0012ec0001527983 */ /* 0x000f680000300800 */
[----:B------:R4:W-:Y:S01]  /*c4d0*/  STL [R1+0xdc0], R14 ;  /* 0x000dc00e01007387 */ /* 0x0009e20000100800 */
[----:B0-----:R-:W-:-:S02]  /*c4e0*/  IMAD R6, R70, 0x73, RZ ;  /* 0x0000007346067824 */ /* 0x001fc400078e02ff */
[----:B----4-:R-:W-:Y:S01]  /*c4f0*/  IMAD R14, R70, 0x72, RZ ;  /* 0x00000072460e7824 */ /* 0x010fe200078e02ff */
[----:B------:R-:W-:Y:S01]  /*c500*/  PRMT R78, RZ, 0x7610, R78 ;  /* 0x00007610ff4e7816 */ /* 0x000fe2000000004e */
[----:B-1----:R-:W-:-:S05]  /*c510*/  VIADD R7, R12, 0xffffff8a ;  /* 0xffffff8a0c077836 */ /* 0x002fca0000000000 */
[----:B------:R-:W-:Y:S01]  /*c520*/  ISETP.GE.U32.AND P5, PT, R7, 0x7fffff0b, PT ;  /* 0x7fffff0b0700780c */ /* 0x000fe20003fa6070 */
[----:B---3--:R0:W-:Y:S04]  /*c530*/  STL [R1+0x1f8], R5 ;  /* 0x0001f80501007387 */ /* 0x0081e80000100800 */
[----:B--2---:R1:W-:Y:S01]  /*c540*/  STL [R1+0x1fc], R81 ;  /* 0x0001fc5101007387 */ /* 0x0043e20000100800 */
[----:B0-----:R-:W-:Y:S01]  /*c550*/  IMAD R5, R70, 0xe6, RZ ;  /* 0x000000e646057824 */ /* 0x001fe200078e02ff */
[----:B-1----:R-:W-:Y:S01]  /*c560*/  IADD3 R81, P0, PT, R8, R3, RZ ;  /* 0x0000000308517210 */ /* 0x002fe20007f1e0ff */
[----:B------:R-:W-:-:S03]  /*c570*/  VIADD R8, R12, 0xffffff89 ;  /* 0xffffff890c087836 */ /* 0x000fc60000000000 */
[----:B------:R-:W-:Y:S02]  /*c580*/  IADD3 R13, P6, PT, R5, R3, RZ ;  /* 0x00000003050d7210 */ /* 0x000fe40007fde0ff */
[-C--:B------:R-:W-:Y:S02]  /*c590*/  LEA.HI.X.SX32 R12, R14, R2.reuse, 0x1, P0 ;  /* 0x000000020e0c7211 */ /* 0x080fe400000f0eff */
[----:B------:R-:W-:Y:S01]  /*c5a0*/  LEA.HI.X.SX32 R14, R6, R2, 0x1, P6 ;  /* 0x00000002060e7211 */ /* 0x000fe200030f0eff */
[----:B------:R-:W-:Y:S02]  /*c5b0*/  @!P3 IMAD.MOV.U32 R6, RZ, RZ, R81 ;  /* 0x000000ffff06b224 */ /* 0x000fe400078e0051 */
        /* <DEDUP_REMOVED lines=68> */
[----:B------:R-:W-:Y:S01]  /*ca00*/  IMAD R8, R70, 0xf0, RZ ;  /* 0x000000f046087824 */ /* 0x000fe200078e02ff */
[----:B------:R-:W5:Y:S04]  /*ca10*/  LDL.LU R79, [R1+0x12e0] ;  /* 0x0012e000014f7983 */ /* 0x000f680000300800 */
[----:B------:R-:W-:Y:S01]  /*ca20*/  STL [R1+0xdf0], R14 ;  /* 0x000df00e01007387 */ /* 0x000fe20000100800 */
[----:B------:R-:W-:-:S02]  /*ca30*/  IMAD.MOV.U32 R13, RZ, RZ, R78 ;  /* 0x000000ffff0d7224 */ /* 0x000fc400078e004e */
[----:B0-----:R-:W-:Y:S02]  /*ca40*/  IMAD R6, R70, 0x79, RZ ;  /* 0x0000007946067824 */ /* 0x001fe400078e02ff */
[----:B-1----:R-:W-:-:S05]  /*ca50*/  VIADD R7, R12, 0xffffff84 ;  /* 0xffffff840c077836 */ /* 0x002fca0000000000 */
[----:B------:R-:W-:Y:S01]  /*ca60*/  ISETP.GE.U32.AND P4, PT, R7, 0x7fffff05, PT ;  /* 0x7fffff050700780c */ /* 0x000fe20003f86070 */
[----:B---3--:R0:W-:Y:S04]  /*ca70*/  STL [R1+0x218], R5 ;  /* 0x0002180501007387 */ /* 0x0081e80000100800 */
[----:B--2---:R1:W-:Y:S01]  /*ca80*/  STL [R1+0x21c], R72 ;  /* 0x00021c4801007387 */ /* 0x0043e20000100800 */
[----:B0-----:R-:W-:Y:S01]  /*ca90*/  IMAD R5, R70, 0xf2, RZ ;  /* 0x000000f246057824 */ /* 0x001fe200078e02ff */
[----:B-1----:R-:W-:-:S04]  /*caa0*/  IADD3 R72, P0, PT, R8, R3, RZ ;  /* 0x0000000308487210 */ /* 0x002fc80007f1e0ff */
[----:B------:R-:W-:Y:S02]  /*cab0*/  IADD3 R14, P6, PT, R5, R3, RZ ;  /* 0x00000003050e7210 */ /* 0x000fe40007fde0ff */
[-C--:B------:R-:W-:Y:S01]  /*cac0*/  LEA.HI.X.SX32 R78, R69, R2.reuse, 0x1, P0 ;  /* 0x00000002454e7211 */ /* 0x080fe200000f0eff */
[----:B------:R-:W-:Y:S01]  /*cad0*/  VIADD R8, R12, 0xffffff83 ;  /* 0xffffff830c087836 */ /* 0x000fe20000000000 */
[----:B------:R-:W-:Y:S02]  /*cae0*/  PRMT R12, RZ, 0x7610, R12 ;  /* 0x00007610ff0c7816 */ /* 0x000fe4000000000c */
[----:B------:R-:W-:Y:S01]  /*caf0*/  LEA.HI.X.SX32 R69, R6, R2, 0x1, P6 ;  /* 0x0000000206457211 */ /* 0x000fe200030f0eff */
[----:B------:R-:W-:Y:S02]  /*cb00*/  @!P3 IMAD.MOV.U32 R6, RZ, RZ, R72 ;  /* 0x000000ffff06b224 */ /* 0x000fe400078e0048 */
[----:B------:R-:W-:-:S05]  /*cb10*/  @!P3 IMAD.MOV.U32 R7, RZ, RZ, R78 ;  /* 0x000000ffff07b224 */ /* 0x000fca00078e004e */
[----:B------:R0:W2:Y:S01]  /*cb20*/  @!P3 LDG.E.U16 R12, desc[UR20][R6.64] ;  /* 0x00000014060cb981 */ /* 0x0000a2000c1e1500 */
[----:B------:R-:W-:Y:S01]  /*cb30*/  PRMT R5, RZ, 0x7610, R5 ;  /* 0x00007610ff057816 */ /* 0x000fe20000000005 */
[----:B0-----:R-:W-:Y:S02]  /*cb40*/  @!P5 IMAD.MOV.U32 R6, RZ, RZ, R14 ;  /* 0x000000ffff06d224 */ /* 0x001fe400078e000e */
[----:B------:R-:W-:-:S05]  /*cb50*/  @!P5 IMAD.MOV.U32 R7, RZ, RZ, R69 ;  /* 0x000000ffff07d224 */ /* 0x000fca00078e0045 */
[----:B------:R0:W3:Y:S04]  /*cb60*/  @!P5 LDG.E.U16 R5, desc[UR20][R6.64] ;  /* 0x000000140605d981 */ /* 0x0000e8000c1e1500 */
[----:B------:R-:W-:Y:S04]  /*cb70*/  STL [R1+0xdfc], R72 ;  /* 0x000dfc4801007387 */ /* 0x000fe80000100800 */
[----:B------:R-:W-:Y:S04]  /*cb80*/  STL [R1+0xe04], R14 ;  /* 0x000e040e01007387 */ /* 0x000fe80000100800 */
[----:B------:R1:W-:Y:S04]  /*cb90*/  STL [R1+0xdf8], R78 ;  /* 0x000df84e01007387 */ /* 0x0003e80000100800 */
[----:B-1----:R-:W5:Y:S04]  /*cba0*/  LDL.LU R78, [R1+0x12dc] ;  /* 0x0012dc00014e7983 */ /* 0x002f680000300800 */
[----:B------:R-:W5:Y:S04]  /*cbb0*/  LDL.LU R72, [R1+0x12d8] ;  /* 0x0012d80001487983 */ /* 0x000f680000300800 */
[----:B------:R1:W-:Y:S01]  /*cbc0*/  STL [R1+0xe00], R69 ;  /* 0x000e004501007387 */ /* 0x0003e20000100800 */
[----:B------:R-:W-:Y:S01]  /*cbd0*/  ISETP.GE.U32.AND P0, PT, R8, 0x7fffff04, PT ;  /* 0x7fffff040800780c */ /* 0x000fe20003f06070 */
[----:B------:R-:W-:-:S02]  /*cbe0*/  IMAD R8, R70, 0xf4, RZ ;  /* 0x000000f446087824 */ /* 0x000fc400078e02ff */
[----:B0-----:R-:W-:-:S03]  /*cbf0*/  IMAD R6, R70, 0x7b, RZ ;  /* 0x0000007b46067824 */ /* 0x001fc600078e02ff */
[----:B-1----:R-:W-:-:S04]  /*cc00*/  IADD3 R69, P3, PT, R8, R3, RZ ;  /* 0x0000000308457210 */ /* 0x002fc80007f7e0ff */
[----:B------:R-:W-:Y:S02]  /*cc10*/  LEA.HI.X.SX32 R71, R71, R2, 0x1, P3 ;  /* 0x0000000247477211 */ /* 0x000fe400018f0eff */
[----:B------:R-:W-:Y:S01]  /*cc20*/  PRMT R9, RZ, 0x7610, R9 ;  /* 0x00007610ff097816 */ /* 0x000fe20000000009 */
[----:B--2---:R0:W-:Y:S02]  /*cc30*/  STL [R1+0x228], R12 ;  /* 0x0002280c01007387 */ /* 0x0041e40000100800 */
[----:B0-----:R-:W0:Y:S02]  /*cc40*/  LDC R12, c[0x0][0x3a0] ;  /* 0x0000e800ff0c7b82 */ /* 0x001e240000000800 */
[----:B---3--:R1:W-:Y:S02]  /*cc50*/  STL [R1+0x224], R5 ;  /* 0x0002240501007387 */ /* 0x0083e40000100800 */
[----:B-1----:R-:W-:-:S05]  /*cc60*/  IMAD R5, R70, 0xf6, RZ ;  /* 0x000000f646057824 */ /* 0x002fca00078e02ff */
[----:B------:R-:W-:Y:S01]  /*cc70*/  IADD3 R14, P6, PT, R5, R3, RZ ;  /* 0x00000003050e7210 */ /* 0x000fe20007fde0ff */
[C---:B0-----:R-:W-:Y:S02]  /*cc80*/  VIADD R7, R12.reuse, 0xffffff82 ;  /* 0xffffff820c077836 */ /* 0x041fe40000000000 */
[----:B------:R-:W-:Y:S01]  /*cc90*/  VIADD R8, R12, 0xffffff81 ;  /* 0xffffff810c087836 */ /* 0x000fe20000000000 */
[----:B------:R-:W-:Y:S02]  /*cca0*/  PRMT R12, RZ, 0x7610, R12 ;  /* 0x00007610ff0c7816 */ /* 0x000fe4000000000c */
[----:B------:R-:W-:Y:S01]  /*ccb0*/  ISETP.GE.U32.AND P5, PT, R7, 0x7fffff03, PT ;  /* 0x7fffff030700780c */ /* 0x000fe20003fa6070 */
[----:B------:R-:W-:Y:S01]  /*ccc0*/  @!P1 IMAD.MOV.U32 R7, RZ, RZ, R71 ;  /* 0x000000ffff079224 */ /* 0x000fe200078e0047 */
[----:B------:R-:W-:Y:S01]  /*ccd0*/  LEA.HI.X.SX32 R5, R6, R2, 0x1, P6 ;  /* 0x0000000206057211 */ /* 0x000fe200030f0eff */
[----:B------:R-:W-:-:S05]  /*cce0*/  @!P1 IMAD.MOV.U32 R6, RZ, RZ, R69 ;  /* 0x000000ffff069224 */ /* 0x000fca00078e0045 */
[----:B------:R0:W2:Y:S02]  /*ccf0*/  @!P1 LDG.E.U16 R12, desc[UR20][R6.64] ;  /* 0x00000014060c9981 */ /* 0x0000a4000c1e1500 */
[----:B0-----:R-:W-:Y:S02]  /*cd00*/  IMAD.MOV.U32 R7, RZ, RZ, R5 ;  /* 0x000000ffff077224 */ /* 0x001fe400078e0005 */
[----:B------:R-:W-:-:S05]  /*cd10*/  @!P4 IMAD.MOV.U32 R6, RZ, RZ, R14 ;  /* 0x000000ffff06c224 */ /* 0x000fca00078e000e */
[----:B------:R0:W3:Y:S04]  /*cd20*/  @!P4 LDG.E.U16 R9, desc[UR20][R6.64] ;  /* 0x000000140609c981 */ /* 0x0000e8000c1e1500 */
[----:B------:R-:W-:Y:S04]  /*cd30*/  STL [R1+0xe0c], R69 ;  /* 0x000e0c4501007387 */ /* 0x000fe80000100800 */
[----:B------:R-:W-:Y:S04]  /*cd40*/  STL [R1+0xe14], R14 ;  /* 0x000e140e01007387 */ /* 0x000fe80000100800 */
[----:B------:R1:W-:Y:S04]  /*cd50*/  STL [R1+0xe08], R71 ;  /* 0x000e084701007387 */ /* 0x0003e80000100800 */
[----:B------:R4:W-:Y:S04]  /*cd60*/  STL [R1+0xe10], R5 ;  /* 0x000e100501007387 */ /* 0x0009e80000100800 */
[----:B-1----:R-:W5:Y:S04]  /*cd70*/  LDL.LU R71, [R1+0x12d4] ;  /* 0x0012d40001477983 */ /* 0x002f680000300800 */
[----:B------:R-:W5:Y:S01]  /*cd80*/  LDL.LU R69, [R1+0x12d0] ;  /* 0x0012d00001457983 */ /* 0x000f620000300800 */
[----:B----4-:R-:W-:Y:S01]  /*cd90*/  IMAD R5, R70, 0xfa, RZ ;  /* 0x000000fa46057824 */ /* 0x010fe200078e02ff */
[----:B------:R-:W-:Y:S01]  /*cda0*/  ISETP.GE.U32.AND P3, PT, R8, 0x7fffff02, PT ;  /* 0x7fffff020800780c */ /* 0x000fe20003f66070 */
[----:B------:R-:W-:-:S02]  /*cdb0*/  IMAD R8, R70, 0xf8, RZ ;  /* 0x000000f846087824 */ /* 0x000fc400078e02ff */
[----:B0-----:R-:W-:-:S03]  /*cdc0*/  IMAD R6, R70, 0x7d, RZ ;  /* 0x0000007d46067824 */ /* 0x001fc600078e02ff */
[-C--:B------:R-:W-:Y:S02]  /*cdd0*/  IADD3 R14, P1, PT, R8, R3.reuse, RZ ;  /* 0x00000003080e7210 */ /* 0x080fe40007f3e0ff */
[----:B------:R-:W-:Y:S01]  /*cde0*/  PRMT R8, RZ, 0x7610, R8 ;  /* 0x00007610ff087816 */ /* 0x000fe20000000008 */
[----:B--2---:R0:W-:Y:S02]  /*cdf0*/  STL [R1+0x234], R12 ;  /* 0x0002340c01007387 */ /* 0x0041e40000100800 */
[----:B0-----:R-:W0:Y:S02]  /*ce00*/  LDC R12, c[0x0][0x3a0] ;  /* 0x0000e800ff0c7b82 */ /* 0x001e240000000800 */
[----:B---3--:R1:W-:Y:S02]  /*ce10*/  STL [R1+0x22c], R9 ;  /* 0x00022c0901007387 */ /* 0x0083e40000100800 */
[----:B-1----:R-:W-:Y:S01]  /*ce20*/  IADD3 R9, P4, PT, R5, R3, RZ ;  /* 0x0000000305097210 */ /* 0x002fe20007f9e0ff */
[----:B------:R-:W-:-:S02]  /*ce30*/  IMAD R5, R70, 0x7c, RZ ;  /* 0x0000007c46057824 */ /* 0x000fc400078e02ff */
[----:B0-----:R-:W-:-:S03]  /*ce40*/  VIADD R7, R12, 0xffffff80 ;  /* 0xffffff800c077836 */ /* 0x001fc60000000000 */
[-C--:B------:R-:W-:Y:S01]  /*ce50*/  LEA.HI.X.SX32 R5, R5, R2.reuse, 0x1, P1 ;  /* 0x0000000205057211 */ /* 0x080fe200008f0eff */
[----:B------:R0:W-:Y:S01]  /*ce60*/  STL [R1+0xe1c], R14 ;  /* 0x000e1c0e01007387 */ /* 0x0001e20000100800 */
[----:B------:R-:W-:Y:S01]  /*ce70*/  ISETP.GE.U32.AND P1, PT, R7, 0x7fffff01, PT ;  /* 0x7fffff010700780c */ /* 0x000fe20003f26070 */
[----:B------:R-:W-:Y:S01]  /*ce80*/  IMAD.MOV.U32 R7, RZ, RZ, R14 ;  /* 0x000000ffff077224 */ /* 0x000fe200078e000e */
[----:B0-----:R-:W-:Y:S01]  /*ce90*/  LEA.HI.X.SX32 R14, R6, R2, 0x1, P4 ;  /* 0x00000002060e7211 */ /* 0x001fe200020f0eff */
[----:B------:R-:W-:-:S05]  /*cea0*/  IMAD.MOV.U32 R6, RZ, RZ, R5 ;  /* 0x000000ffff067224 */ /* 0x000fca00078e0005 */
[----:B------:R-:W-:-:S04]  /*ceb0*/  @!P0 LOP3.LUT R7, R7, R6, RZ, 0x3c, !PT ;  /* 0x0000000607078212 */ /* 0x000fc800078e3cff */
[C---:B------:R-:W-:Y:S02]  /*cec0*/  @!P0 LOP3.LUT R6, R7.reuse, R6, RZ, 0x3c, !PT ;  /* 0x0000000607068212 */ /* 0x040fe400078e3cff */
[----:B------:R-:W-:Y:S02]  /*ced0*/  PRMT R12, RZ, 0x7610, R12 ;  /* 0x00007610ff0c7816 */ /* 0x000fe4000000000c */
[----:B------:R-:W-:-:S05]  /*cee0*/  @!P0 LOP3.LUT R7, R7, R6, RZ, 0x3c, !PT ;  /* 0x0000000607078212 */ /* 0x000fca00078e3cff */
[----:B------:R0:W2:Y:S02]  /*cef0*/  @!P0 LDG.E.U16 R12, desc[UR20][R6.64] ;  /* 0x00000014060c8981 */ /* 0x0000a4000c1e1500 */
[----:B0-----:R-:W-:Y:S02]  /*cf00*/  @!P5 IMAD.MOV.U32 R6, RZ, RZ, R9 ;  /* 0x000000ffff06d224 */ /* 0x001fe400078e0009 */
[----:B------:R-:W-:-:S05]  /*cf10*/  @!P5 IMAD.MOV.U32 R7, RZ, RZ, R14 ;  /* 0x000000ffff07d224 */ /* 0x000fca00078e000e */
[----:B------:R0:W3:Y:S04]  /*cf20*/  @!P5 LDG.E.U16 R8, desc[UR20][R6.64] ;  /* 0x000000140608d981 */ /* 0x0000e8000c1e1500 */
[----:B------:R1:W-:Y:S04]  /*cf30*/  STL [R1+0xe18], R5 ;  /* 0x000e180501007387 */ /* 0x0003e80000100800 */
[----:B------:R-:W-:Y:S04]  /*cf40*/  STL [R1+0xe24], R9 ;  /* 0x000e240901007387 */ /* 0x000fe80000100800 */
[----:B------:R4:W-:Y:S01]  /*cf50*/  STL [R1+0xe20], R14 ;  /* 0x000e200e01007387 */ /* 0x0009e20000100800 */
[----:B-1----:R-:W-:Y:S01]  /*cf60*/  IMAD R5, R70, 0xfc, RZ ;  /* 0x000000fc46057824 */ /* 0x002fe200078e02ff */
[----:B0-----:R-:W-:-:S04]  /*cf70*/  PRMT R6, RZ, 0x7610, R6 ;  /* 0x00007610ff067816 */ /* 0x001fc80000000006 */
[----:B------:R-:W-:Y:S01]  /*cf80*/  IADD3 R7, P4, PT, R5, R3, RZ ;  /* 0x0000000305077210 */ /* 0x000fe20007f9e0ff */
[----:B----4-:R-:W-:Y:S01]  /*cf90*/  IMAD R14, R70, 0x7e, RZ ;  /* 0x0000007e460e7824 */ /* 0x010fe200078e02ff */
[----:B--2---:R0:W-:Y:S02]  /*cfa0*/  STL [R1+0x24c], R12 ;  /* 0x00024c0c01007387 */ /* 0x0041e40000100800 */
[----:B0-----:R-:W0:Y:S02]  /*cfb0*/  LDC R12, c[0x0][0x3a0] ;  /* 0x0000e800ff0c7b82 */ /* 0x001e240000000800 */
[----:B------:R-:W-:Y:S04]  /*cfc0*/  STL [R1+0xe2c], R7 ;  /* 0x000e2c0701007387 */ /* 0x000fe80000100800 */
[----:B------:R1:W-:Y:S04]  /*cfd0*/  STL.S16 [R1+0x25c], R6 ;  /* 0x00025c0601007387 */ /* 0x0003e80000100600 */
[----:B---3--:R-:W-:Y:S01]  /*cfe0*/  STL [R1+0x248], R8 ;  /* 0x0002480801007387 */ /* 0x008fe20000100800 */
[----:B-1----:R-:W-:Y:S01]  /*cff0*/  LEA.HI.X.SX32 R6, R14, R2, 0x1, P4 ;  /* 0x000000020e067211 */ /* 0x002fe200020f0eff */
[----:B0-----:R-:W-:-:S02]  /*d000*/  VIADD R14, R12, 0x7f ;  /* 0x0000007f0c0e7836 */ /* 0x001fc40000000000 */
[----:B------:R-:W2:Y:S01]  /*d010*/  LDL R12, [R1+0x25c] ;  /* 0x00025c00010c7983 */ /* 0x000ea20000100800 */
[----:B------:R-:W-:-:S03]  /*d020*/  @!P3 LOP3.LUT R7, R7, R6, RZ, 0x3c, !PT ;  /* 0x000000060707b212 */ /* 0x000fc600078e3cff */
[----:B------:R0:W-:Y:S02]  /*d030*/  STL [R1+0xe28], R6 ;  /* 0x000e280601007387 */ /* 0x0001e40000100800 */
[----:B0-----:R-:W-:-:S04]  /*d040*/  @!P3 LOP3.LUT R6, R7, R6, RZ, 0x3c, !PT ;  /* 0x000000060706b212 */ /* 0x001fc800078e3cff */
[----:B------:R-:W-:-:S05]  /*d050*/  @!P3 LOP3.LUT R7, R7, R6, RZ, 0x3c, !PT ;  /* 0x000000060707b212 */ /* 0x000fca00078e3cff */
[----:B--2---:R0:W2:Y:S01]  /*d060*/  @!P3 LDG.E.U16 R12, desc[UR20][R6.64] ;  /* 0x00000014060cb981 */ /* 0x0040a2000c1e1500 */
[C---:B------:R-:W-:Y:S02]  /*d070*/  IMAD R5, R70.reuse, 0xfe, RZ ;  /* 0x000000fe46057824 */ /* 0x040fe400078e02ff */
[----:B------:R-:W-:-:S03]  /*d080*/  IMAD R8, R70, 0x7f, RZ ;  /* 0x0000007f46087824 */ /* 0x000fc600078e02ff */
[----:B------:R-:W-:-:S04]  /*d090*/  IADD3 R9, P4, PT, R5, R3, RZ ;  /* 0x0000000305097210 */ /* 0x000fc80007f9e0ff */
[----:B0-----:R-:W-:Y:S02]  /*d0a0*/  LEA.HI.X.SX32 R6, R8, R2, 0x1, P4 ;  /* 0x0000000208067211 */ /* 0x001fe400020f0eff */
[----:B------:R-:W-:-:S03]  /*d0b0*/  PRMT R5, RZ, 0x7610, R5 ;  /* 0x00007610ff057816 */ /* 0x000fc60000000005 */
[----:B------:R-:W-:Y:S01]  /*d0c0*/  @!P1 IMAD.MOV.U32 R7, RZ, RZ, R6 ;  /* 0x000000ffff079224 */ /* 0x000fe200078e0006 */
[----:B--2---:R0:W-:Y:S04]  /*d0d0*/  @!P3 STL [R1+0x25c], R12 ;  /* 0x00025c0c0100b387 */ /* 0x0041e80000100800 */
[----:B------:R-:W-:Y:S04]  /*d0e0*/  STL [R1+0xe34], R9 ;  /* 0x000e340901007387 */ /* 0x000fe80000100800 */
[----:B------:R1:W-:Y:S01]  /*d0f0*/  STL [R1+0xe30], R6 ;  /* 0x000e300601007387 */ /* 0x0003e20000100800 */
[----:B------:R-:W-:Y:S01]  /*d100*/  ISETP.GT.U32.AND P0, PT, R68, R4, PT ;  /* 0x000000044400720c */ /* 0x000fe20003f04070 */
[----:B0-----:R-:W0:Y:S01]  /*d110*/  LDC R12, c[0x0][0x3a0] ;  /* 0x0000e800ff0c7b82 */ /* 0x001e220000000800 */
[----:B-1----:R-:W-:-:S05]  /*d120*/  @!P1 IMAD.MOV.U32 R6, RZ, RZ, R9 ;  /* 0x000000ffff069224 */ /* 0x002fca00078e0009 */
[----:B------:R1:W2:Y:S01]  /*d130*/  @!P1 LDG.E.U16 R5, desc[UR20][R6.64] ;  /* 0x0000001406059981 */ /* 0x0002a2000c1e1500 */
[----:B------:R-:W-:Y:S02]  /*d140*/  ISETP.GT.AND P3, PT, R14, 0x7f, PT ;  /* 0x0000007f0e00780c */ /* 0x000fe40003f64270 */
[----:B------:R-:W3:Y:S01]  /*d150*/  S2R R14, SR_TID.X ;  /* 0x00000000000e7919 */ /* 0x000ee20000002100 */
[----:B------:R-:W-:Y:S02]  /*d160*/  ISETP.GT.U32.AND P4, PT, R68, R76, PT ;  /* 0x0000004c4400720c */ /* 0x000fe40003f84070 */
[----:B------:R-:W-:-:S05]  /*d170*/  @!P0 IMAD.IADD R4, R4, 0x1, -R68 ;  /* 0x0000000104048824 */ /* 0x000fca00078e0a44 */
[----:B------:R-:W-:Y:S01]  /*d180*/  ISETP.GT.U32.AND P6, PT, R68, R4, PT ;  /* 0x000000044400720c */ /* 0x000fe20003fc4070 */
[----:B------:R-:W-:-:S05]  /*d190*/  VIADD R9, R0, 0xfc ;  /* 0x000000fc00097836 */ /* 0x000fca0000000000 */
[----:B------:R-:W-:Y:S01]  /*d1a0*/  @!P4 IMAD.IADD R76, R76, 0x1, -R68 ;  /* 0x000000014c4cc824 */ /* 0x000fe200078e0a44 */
[C---:B------:R-:W-:Y:S01]  /*d1b0*/  ISETP.GE.AND P4, PT, R0.reuse, RZ, PT ;  /* 0x000000ff0000720c */ /* 0x040fe20003f86270 */
[----:B------:R-:W-:Y:S01]  /*d1c0*/  VIADD R8, R0, 0xfd ;  /* 0x000000fd00087836 */ /* 0x000fe20000000000 */
[----:B-1----:R-:W-:-:S04]  /*d1d0*/  IABS R6, R9 ;  /* 0x0000000900067213 */ /* 0x002fc80000000000 */
[----:B------:R-:W-:Y:S01]  /*d1e0*/  @!P6 IMAD.IADD R4, R4, 0x1, -R68 ;  /* 0x000000010404e824 */ /* 0x000fe200078e0a44 */
[----:B------:R-:W-:Y:S02]  /*d1f0*/  IABS R7, R8 ;  /* 0x0000000800077213 */ /* 0x000fe40000000000 */
[----:B------:R-:W-:Y:S02]  /*d200*/  ISETP.NE.AND P1, PT, R73, RZ, PT ;  /* 0x000000ff4900720c */ /* 0x000fe40003f25270 */
[----:B------:R-:W-:Y:S02]  /*d210*/  LOP3.LUT R73, RZ, R73, RZ, 0x33, !PT ;  /* 0x00000049ff497212 */ /* 0x000fe400078e33ff */
[----:B---3--:R-:W-:Y:S01]  /*d220*/  LOP3.LUT R14, R14, 0x7f, RZ, 0xc0, !PT ;  /* 0x0000007f0e0e7812 */ /* 0x008fe200078ec0ff */
[----:B------:R-:W-:-:S03]  /*d230*/  @!P4 IMAD.MOV R4, RZ, RZ, -R4 ;  /* 0x000000ffff04c224 */ /* 0x000fc600078e0a04 */
[----:B0-----:R-:W-:Y:S02]  /*d240*/  ISETP.LT.AND P0, PT, R14, R12, P3 ;  /* 0x0000000c0e00720c */ /* 0x001fe40001f01270 */
[----:B------:R-:W-:Y:S02]  /*d250*/  SEL R4, R73, R4, !P1 ;  /* 0x0000000449047207 */ /* 0x000fe40004800000 */
[----:B------:R-:W-:-:S03]  /*d260*/  ISETP.GT.U32.AND P5, PT, R68, R75, PT ;  /* 0x0000004b4400720c */ /* 0x000fc60003fa4070 */
[----:B------:R-:W-:Y:S01]  /*d270*/  IMAD R4, R4, UR11, RZ ;  /* 0x0000000b04047c24 */ /* 0x000fe2000f8e02ff */
[----:B------:R-:W-:-:S04]  /*d280*/  @!UP1 UIADD3 UR4, UPT, UPT, -UR7, 0x100000, URZ ;  /* 0x0010000007049890 */ /* 0x000fc8000fffe1ff */
[----:B------:R-:W-:Y:S02]  /*d290*/  @!UP1 USHF.L.U32 UR5, UR4, 0xb, URZ ;  /* 0x0000000b04059899 */ /* 0x000fe400080006ff */
[----:B------:R-:W-:Y:S01]  /*d2a0*/  @!UP1 USHF.L.U32 UR4, UR4, 0x1, URZ ;  /* 0x0000000104049899 */ /* 0x000fe200080006ff */
[----:B------:R-:W-:Y:S02]  /*d2b0*/  VOTEU.ALL UP1, P2 ;  /* 0x0000000000ff7886 */ /* 0x000fe40001020000 */
[----:B------:R-:W-:Y:S01]  /*d2c0*/  @!P5 IMAD.IADD R75, R75, 0x1, -R68 ;  /* 0x000000014b4bd824 */ /* 0x000fe200078e0a44 */
[----:B------:R-:W-:-:S08]  /*d2d0*/  ISETP.GT.U32.AND P5, PT, R68, R77, PT ;  /* 0x0000004d4400720c */ /* 0x000fd00003fa4070 */
[----:B------:R0:W1:Y:S01]  /*d2e0*/  @!UP1 SYNCS.EXCH.64 URZ, [UR9+0x20008], UR4 ;  /* 0x0200080409ff95b2 */ /* 0x0000620008000100 */
[----:B------:R-:W-:Y:S02]  /*d2f0*/  ISETP.GE.AND P4, PT, R13, RZ, PT ;  /* 0x000000ff0d00720c */ /* 0x000fe40003f86270 */
[C---:B------:R-:W-:Y:S02]  /*d300*/  ISETP.GT.U32.AND P6, PT, R68.reuse, R76, PT ;  /* 0x0000004c4400720c */ /* 0x040fe40003fc4070 */
[----:B------:R-:W-:Y:S01]  /*d310*/  @!P5 IMAD.IADD R77, R77, 0x1, -R68 ;  /* 0x000000014d4dd824 */ /* 0x000fe200078e0a44 */
[----:B------:R-:W-:Y:S01]  /*d320*/  ISETP.GT.U32.AND P5, PT, R68, R75, PT ;  /* 0x0000004b4400720c */ /* 0x000fe20003fa4070 */
[----:B--2---:R2:W-:Y:S02]  /*d330*/  STL [R1+0x258], R5 ;  /* 0x0002580501007387 */ /* 0x0045e40000100800 */
[----:B--2---:R-:W-:-:S05]  /*d340*/  VIADD R5, R0, 0xfb ;  /* 0x000000fb00057836 */ /* 0x004fca0000000000 */
[----:B------:R2:W-:Y:S04]  /*d350*/  STL [R1+0xf88], R5 ;  /* 0x000f880501007387 */ /* 0x0005e80000100800 */
[----:B------:R3:W-:Y:S01]  /*d360*/  STL [R1+0xf84], R9 ;  /* 0x000f840901007387 */ /* 0x0007e20000100800 */
[----:B--2---:R-:W-:-:S03]  /*d370*/  IABS R5, R5 ;  /* 0x0000000500057213 */ /* 0x004fc60000000000 */
[----:B------:R2:W-:Y:S01]  /*d380*/  STL [R1+0xf7c], R8 ;  /* 0x000f7c0801007387 */ /* 0x0005e20000100800 */
[----:B---3--:R-:W-:-:S04]  /*d390*/  IMAD.HI.U32 R9, R74, R6, RZ ;  /* 0x000000064a097227 */ /* 0x008fc800078e00ff */
[----:B------:R-:W-:-:S04]  /*d3a0*/  IMAD.HI.U32 R12, R74, R5, RZ ;  /* 0x000000054a0c7227 */ /* 0x000fc800078e00ff */
[----:B--2---:R-:W-:-:S04]  /*d3b0*/  IMAD.HI.U32 R8, R74, R7, RZ ;  /* 0x000000074a087227 */ /* 0x004fc800078e00ff */
[----:B------:R-:W-:Y:S02]  /*d3c0*/  IMAD.MOV R12, RZ, RZ, -R12 ;  /* 0x000000ffff0c7224 */ /* 0x000fe400078e0a0c */
[----:B------:R-:W-:Y:S02]  /*d3d0*/  IMAD.MOV R9, RZ, RZ, -R9 ;  /* 0x000000ffff097224 */ /* 0x000fe400078e0a09 */
[----:B------:R-:W-:Y:S02]  /*d3e0*/  IMAD.MOV R8, RZ, RZ, -R8 ;  /* 0x000000ffff087224 */ /* 0x000fe400078e0a08 */
[C---:B------:R-:W-:Y:S02]  /*d3f0*/  IMAD R12, R68.reuse, R12, R5 ;  /* 0x0000000c440c7224 */ /* 0x040fe400078e0205 */
[C---:B------:R-:W-:Y:S02]  /*d400*/  IMAD R6, R68.reuse, R9, R6 ;  /* 0x0000000944067224 */ /* 0x040fe400078e0206 */
[----:B------:R-:W-:Y:S01]  /*d410*/  IMAD R5, R68, R8, R7 ;  /* 0x0000000844057224 */ /* 0x000fe200078e0207 */
[----:B------:R0:W-:Y:S04]  /*d420*/  STL [R1+0xf4], R12 ;  /* 0x0000f40c01007387 */ /* 0x0001e80000100800 */
[----:B------:R0:W-:Y:S04]  /*d430*/  STL [R1+0x110], R6 ;  /* 0x0001100601007387 */ /* 0x0001e80000100800 */
[----:B------:R0:W-:Y:S04]  /*d440*/  STL [R1+0x120], R5 ;  /* 0x0001200501007387 */ /* 0x0001e80000100800 */
[----:B------:R0:W-:Y:S01]  /*d450*/  STL [R1+0x220], R4 ;  /* 0x0002200401007387 */ /* 0x0001e20000100800 */
[----:B-1----:R-:W-:Y:S05]  /*d460*/  @!P3 BRA `(.L_x_6) ;  /* 0x0000000800e4b947 */ /* 0x002fea0003800000 */
[----:B------:R-:W2:Y:S04]  /*d470*/  LDL.LU R7, [R1+0x370] ;  /* 0x0003700001077983 */ /* 0x000ea80000300800 */
[----:B0-----:R-:W3:Y:S04]  /*d480*/  LDL.LU R4, [R1+0x388] ;  /* 0x0003880001047983 */ /* 0x001ee80000300800 */
[----:B------:R-:W4:Y:S04]  /*d490*/  LDL.LU R5, [R1+0x380] ;  /* 0x0003800001057983 */ /* 0x000f280000300800 */
[----:B------:R-:W2:Y:S04]  /*d4a0*/  LDL.LU R6, [R1+0x378] ;  /* 0x0003780001067983 */ /* 0x000ea80000300800 */
[----:B------:R-:W2:Y:S04]  /*d4b0*/  LDL.LU R8, [R1+0x368] ;  /* 0x0003680001087983 */ /* 0x000ea80000300800 */
[----:B------:R-:W2:Y:S04]  /*d4c0*/  LDL.LU R9, [R1+0x360] ;  /* 0x0003600001097983 */ /* 0x000ea80000300800 */
[----:B------:R-:W2:Y:S04]  /*d4d0*/  LDL.LU R12, [R1+0x350] ;  /* 0x00035000010c7983 */ /* 0x000ea80000300800 */
[----:B------:R-:W2:Y:S04]  /*d4e0*/  LDL.LU R13, [R1+0x348] ;  /* 0x00034800010d7983 */ /* 0x000ea80000300800 */
[----:B------:R-:W2:Y:S04]  /*d4f0*/  LDL.LU R14, [R1+0x340] ;  /* 0x00034000010e7983 */ /* 0x000ea80000300800 */
[----:B-----5:R0:W-:Y:S04]  /*d500*/  STL [R1+0x1328], R87 ;  /* 0x0013285701007387 */ /* 0x0201e80000100800 */
[----:B0-----:R-:W2:Y:S04]  /*d510*/  LDL.LU R87, [R1+0x374] ;  /* 0x0003740001577983 */ /* 0x001ea80000300800 */
[----:B------:R0:W-:Y:S04]  /*d520*/  STL [R1+0x1324], R86 ;  /* 0x0013245601007387 */ /* 0x0001e80000100800 */
[----:B0-----:R-:W4:Y:S04]  /*d530*/  LDL.LU R86, [R1+0x37c] ;  /* 0x00037c0001567983 */ /* 0x001f280000300800 */
[----:B------:R0:W-:Y:S04]  /*d540*/  STL [R1+0x1320], R85 ;  /* 0x0013205501007387 */ /* 0x0001e80000100800 */
[----:B0-----:R-:W3:Y:S04]  /*d550*/  LDL.LU R85, [R1+0x384] ;  /* 0x0003840001557983 */ /* 0x001ee80000300800 */
[----:B------:R0:W-:Y:S04]  /*d560*/  STL [R1+0x131c], R84 ;  /* 0x00131c5401007387 */ /* 0x0001e80000100800 */
[----:B0-----:R-:W3:Y:S04]  /*d570*/  LDL.LU R84, [R1+0x33c] ;  /* 0x00033c0001547983 */ /* 0x001ee80000300800 */
[----:B------:R0:W-:Y:S04]  /*d580*/  STL [R1+0x1318], R83 ;  /* 0x0013185301007387 */ /* 0x0001e80000100800 */
[----:B0-----:R-:W3:Y:S04]  /*d590*/  LDL.LU R83, [R1+0x36c] ;  /* 0x00036c0001537983 */ /* 0x001ee80000300800 */
[----:B------:R-:W-:Y:S04]  /*d5a0*/  STL [R1+0x1314], R82 ;  /* 0x0013145201007387 */ /* 0x000fe80000100800 */
[----:B------:R-:W-:Y:S04]  /*d5b0*/  STL [R1+0x1310], R81 ;  /* 0x0013105101007387 */ /* 0x000fe80000100800 */
[----:B------:R-:W-:Y:S04]  /*d5c0*/  STL [R1+0x130c], R80 ;  /* 0x00130c5001007387 */ /* 0x000fe80000100800 */
[----:B------:R-:W-:Y:S04]  /*d5d0*/  STL [R1+0x1308], R79 ;  /* 0x0013084f01007387 */ /* 0x000fe80000100800 */
[----:B------:R-:W-:Y:S04]  /*d5e0*/  STL [R1+0x1304], R78 ;  /* 0x0013044e01007387 */ /* 0x000fe80000100800 */
[----:B------:R-:W-:Y:S04]  /*d5f0*/  STL [R1+0x1300], R77 ;  /* 0x0013004d01007387 */ /* 0x000fe80000100800 */
[----:B------:R-:W-:Y:S04]  /*d600*/  STL [R1+0x12fc], R76 ;  /* 0x0012fc4c01007387 */ /* 0x000fe80000100800 */
[----:B------:R0:W-:Y:S04]  /*d610*/  STL [R1+0x12f8], R75 ;  /* 0x0012f84b01007387 */ /* 0x0001e80000100800 */
[----:B0-----:R-:W3:Y:S04]  /*d620*/  LDL.LU R75, [R1+0x344] ;  /* 0x00034400014b7983 */ /* 0x001ee80000300800 */
        /* <DEDUP_REMOVED lines=11> */
[----:B------:R-:W-:Y:S04]  /*d6e0*/  STL [R1+0x12dc], R68 ;  /* 0x0012dc4401007387 */ /* 0x000fe80000100800 */
[----:B------:R-:W-:Y:S04]  /*d6f0*/  STL [R1+0x12d8], R3 ;  /* 0x0012d80301007387 */ /* 0x000fe80000100800 */
[----:B------:R-:W-:Y:S04]  /*d700*/  STL [R1+0x12d4], R2 ;  /* 0x0012d40201007387 */ /* 0x000fe80000100800 */
[----:B------:R1:W-:Y:S01]  /*d710*/  STL [R1+0x12d0], R0 ;  /* 0x0012d00001007387 */ /* 0x0003e20000100800 */
[----:B--2---:R-:W-:-:S03]  /*d720*/  PRMT R6, R6, 0x5410, R87 ;  /* 0x0000541006067816 */ /* 0x004fc60000000057 */
[----:B------:R-:W2:Y:S01]  /*d730*/  LDL.LU R87, [R1+0x338] ;  /* 0x0003380001577983 */ /* 0x000ea20000300800 */
[----:B----4-:R-:W-:-:S03]  /*d740*/  PRMT R5, R5, 0x5410, R86 ;  /* 0x0000541005057816 */ /* 0x010fc60000000056 */
[----:B------:R-:W4:Y:S01]  /*d750*/  LDL.LU R86, [R1+0x334] ;  /* 0x0003340001567983 */ /* 0x000f220000300800 */
[----:B---3--:R-:W-:-:S03]  /*d760*/  PRMT R4, R4, 0x5410, R85 ;  /* 0x0000541004047816 */ /* 0x008fc60000000055 */
[----:B------:R-:W3:Y:S04]  /*d770*/  LDL.LU R85, [R1+0x330] ;  /* 0x0003300001557983 */ /* 0x000ee80000300800 */
[----:B------:R-:W3:Y:S04]  /*d780*/  LDL.LU R76, [R1+0x32c] ;  /* 0x00032c00014c7983 */ /* 0x000ee80000300800 */
[----:B------:R-:W3:Y:S04]  /*d790*/  LDL.LU R77, [R1+0x328] ;  /* 0x00032800014d7983 */ /* 0x000ee80000300800 */
[----:B------:R-:W3:Y:S04]  /*d7a0*/  LDL.LU R78, [R1+0x324] ;  /* 0x00032400014e7983 */ /* 0x000ee80000300800 */
[----:B------:R-:W3:Y:S04]  /*d7b0*/  LDL.LU R79, [R1+0x320] ;  /* 0x00032000014f7983 */ /* 0x000ee80000300800 */
[----:B------:R-:W3:Y:S04]  /*d7c0*/  LDL.LU R80, [R1+0x31c] ;  /* 0x00031c0001507983 */ /* 0x000ee80000300800 */
[----:B------:R-:W3:Y:S01]  /*d7d0*/  LDL.LU R81, [R1+0x318] ;  /* 0x0003180001517983 */ /* 0x000ee20000300800 */
[----:B0-----:R-:W-:-:S03]  /*d7e0*/  IMAD.MOV.U32 R69, RZ, RZ, R83 ;  /* 0x000000ffff457224 */ /* 0x001fc600078e0053 */
[----:B------:R-:W3:Y:S04]  /*d7f0*/  LDL.LU R82, [R1+0x314] ;  /* 0x0003140001527983 */ /* 0x000ee80000300800 */
[----:B------:R-:W3:Y:S01]  /*d800*/  LDL.LU R83, [R1+0x308] ;  /* 0x0003080001537983 */ /* 0x000ee20000300800 */
[----:B------:R-:W-:-:S03]  /*d810*/  PRMT R14, R14, 0x5410, R84 ;  /* 0x000054100e0e7816 */ /* 0x000fc60000000054 */
[----:B------:R-:W3:Y:S01]  /*d820*/  LDL.LU R84, [R1+0x304] ;  /* 0x0003040001547983 */ /* 0x000ee20000300800 */
[----:B------:R-:W-:-:S03]  /*d830*/  PRMT R7, R7, 0x5410, R69 ;  /* 0x0000541007077816 */ /* 0x000fc60000000045 */
[----:B-1----:R-:W3:Y:S04]  /*d840*/  LDL.LU R0, [R1+0x300] ;  /* 0x0003000001007983 */ /* 0x002ee80000300800 */
[----:B------:R-:W3:Y:S04]  /*d850*/  LDL.LU R2, [R1+0x2fc] ;  /* 0x0002fc0001027983 */ /* 0x000ee80000300800 */
[----:B------:R-:W3:Y:S04]  /*d860*/  LDL.LU R3, [R1+0x2f8] ;  /* 0x0002f80001037983 */ /* 0x000ee80000300800 */
[----:B------:R-:W3:Y:S04]  /*d870*/  LDL.LU R68, [R1+0x2dc] ;  /* 0x0002dc0001447983 */ /* 0x000ee80000300800 */
[----:B------:R-:W3:Y:S01]  /*d880*/  LDL.LU R69, [R1+0x2d8] ;  /* 0x0002d80001457983 */ /* 0x000ee20000300800 */
[----:B------:R-:W-:-:S02]  /*d890*/  PRMT R13, R13, 0x5410, R75 ;  /* 0x000054100d0d7816 */ /* 0x000fc4000000004b */
[----:B------:R-:W-:Y:S02]  /*d8a0*/  PRMT R12, R12, 0x5410, R74 ;  /* 0x000054100c0c7816 */ /* 0x000fe4000000004a */
[----:B------:R-:W-:Y:S02]  /*d8b0*/  PRMT R11, R73, 0x5410, R11 ;  /* 0x00005410490b7816 */ /* 0x000fe4000000000b */
[----:B------:R-:W-:Y:S02]  /*d8c0*/  PRMT R10, R72, 0x5410, R10 ;  /* 0x00005410480a7816 */ /* 0x000fe4000000000a */
[----:B------:R-:W-:Y:S02]  /*d8d0*/  PRMT R9, R9, 0x5410, R71 ;  /* 0x0000541009097816 */ /* 0x000fe40000000047 */
[----:B------:R-:W-:Y:S02]  /*d8e0*/  PRMT R8, R8, 0x5410, R70 ;  /* 0x0000541008087816 */ /* 0x000fe40000000046 */
[----:B------:R-:W3:Y:S04]  /*d8f0*/  LDL.LU R70, [R1+0x2d4] ;  /* 0x0002d40001467983 */ /* 0x000ee80000300800 */
[----:B------:R-:W3:Y:S04]  /*d900*/  LDL.LU R71, [R1+0x2d0] ;  /* 0x0002d00001477983 */ /* 0x000ee80000300800 */
[----:B------:R-:W3:Y:S04]  /*d910*/  LDL.LU R72, [R1+0x2cc] ;  /* 0x0002cc0001487983 */ /* 0x000ee80000300800 */
[----:B------:R-:W3:Y:S04]  /*d920*/  LDL.LU R73, [R1+0x2c8] ;  /* 0x0002c80001497983 */ /* 0x000ee80000300800 */
[----:B------:R-:W3:Y:S04]  /*d930*/  LDL.LU R74, [R1+0x2c4] ;  /* 0x0002c400014a7983 */ /* 0x000ee80000300800 */
[----:B------:R-:W3:Y:S01]  /*d940*/  LDL.LU R75, [R1+0x2c0] ;  /* 0x0002c000014b7983 */ /* 0x000ee20000300800 */
[----:B--2---:R-:W-:-:S03]  /*d950*/  PRMT R15, R87, 0x5410, R15 ;  /* 0x00005410570f7816 */ /* 0x004fc6000000000f */
[----:B------:R1:W5:Y:S01]  /*d960*/  LDL.LU R87, [R1+0x1328] ;  /* 0x0013280001577983 */ /* 0x0003620000300800 */
[----:B----4-:R-:W-:-:S03]  /*d970*/  PRMT R16, R86, 0x5410, R16 ;  /* 0x0000541056107816 */ /* 0x010fc60000000010 */
[----:B------:R1:W5:Y:S01]  /*d980*/  LDL.LU R86, [R1+0x1324] ;  /* 0x0013240001567983 */ /* 0x0003620000300800 */
[----:B---3--:R-:W-:-:S03]  /*d990*/  PRMT R17, R85, 0x5410, R17 ;  /* 0x0000541055117816 */ /* 0x008fc60000000011 */
[----:B------:R1:W5:Y:S01]  /*d9a0*/  LDL.LU R85, [R1+0x1320] ;  /* 0x0013200001557983 */ /* 0x0003620000300800 */
[----:B------:R-:W-:Y:S02]  /*d9b0*/  PRMT R18, R76, 0x5410, R18 ;  /* 0x000054104c127816 */ /* 0x000fe40000000012 */
[----:B------:R-:W-:Y:S02]  /*d9c0*/  PRMT R19, R77, 0x5410, R19 ;  /* 0x000054104d137816 */ /* 0x000fe40000000013 */
[----:B------:R-:W-:Y:S02]  /*d9d0*/  PRMT R20, R78, 0x5410, R20 ;  /* 0x000054104e147816 */ /* 0x000fe40000000014 */
[----:B------:R-:W-:Y:S02]  /*d9e0*/  PRMT R21, R79, 0x5410, R21 ;  /* 0x000054104f157816 */ /* 0x000fe40000000015 */
[----:B------:R-:W-:Y:S02]  /*d9f0*/  PRMT R22, R80, 0x5410, R22 ;  /* 0x0000541050167816 */ /* 0x000fe40000000016 */
[----:B------:R-:W-:-:S02]  /*da00*/  PRMT R23, R81, 0x5410, R23 ;  /* 0x0000541051177816 */ /* 0x000fc40000000017 */
[----:B------:R-:W-:Y:S02]  /*da10*/  PRMT R24, R82, 0x5410, R24 ;  /* 0x0000541052187816 */ /* 0x000fe40000000018 */
[----:B------:R-:W-:Y:S02]  /*da20*/  PRMT R25, R83, 0x5410, R25 ;  /* 0x0000541053197816 */ /* 0x000fe40000000019 */
[----:B------:R-:W2:Y:S04]  /*da30*/  LDL.LU R83, [R1+0x2bc] ;  /* 0x0002bc0001537983 */ /* 0x000ea80000300800 */
[----:B------:R-:W3:Y:S04]  /*da40*/  LDL.LU R82, [R1+0x2b8] ;  /* 0x0002b80001527983 */ /* 0x000ee80000300800 */
[----:B------:R-:W4:Y:S04]  /*da50*/  LDL.LU R81, [R1+0x2b0] ;  /* 0x0002b00001517983 */ /* 0x000f280000300800 */
[----:B------:R-:W4:Y:S04]  /*da60*/  LDL.LU R80, [R1+0x29c] ;  /* 0x00029c0001507983 */ /* 0x000f280000300800 */
[----:B------:R-:W4:Y:S04]  /*da70*/  LDL.LU R79, [R1+0x290] ;  /* 0x00029000014f7983 */ /* 0x000f280000300800 */
[----:B------:R-:W4:Y:S04]  /*da80*/  LDL.LU R78, [R1+0x27c] ;  /* 0x00027c00014e7983 */ /* 0x000f280000300800 */
[----:B------:R-:W4:Y:S04]  /*da90*/  LDL.LU R77, [R1+0x268] ;  /* 0x00026800014d7983 */ /* 0x000f280000300800 */
[----:B------:R-:W4:Y:S01]  /*daa0*/  LDL.LU R76, [R1+0x244] ;  /* 0x00024400014c7983 */ /* 0x000f220000300800 */
[----:B------:R-:W-:-:S03]  /*dab0*/  PRMT R26, R84, 0x5410, R26 ;  /* 0x00005410541a7816 */ /* 0x000fc6000000001a */
        /* <DEDUP_REMOVED lines=23> */
[----:B------:R-:W4:Y:S04]  /*dc30*/  LDL.LU R75, [R1+0x1d4] ;  /* 0x0001d400014b7983 */ /* 0x000f280000300800 */
        /* <DEDUP_REMOVED lines=9> */
[----:B------:R-:W4:Y:S01]  /*dcd0*/  LDL.LU R0, [R1+0x258] ;  /* 0x0002580001007983 */ /* 0x000f220000300800 */
[----:B--2---:R-:W-:-:S03]  /*dce0*/  PRMT R38, R83, 0x5410, R38 ;  /* 0x0000541053267816 */ /* 0x004fc60000000026 */
[----:B------:R1:W5:Y:S01]  /*dcf0*/  LDL.LU R83, [R1+0x1318] ;  /* 0x0013180001537983 */ /* 0x0003620000300800 */
[----:B---3--:R-:W-:-:S03]  /*dd00*/  PRMT R39, R82, 0x5410, R39 ;  /* 0x0000541052277816 */ /* 0x008fc60000000027 */
[----:B------:R1:W5:Y:S01]  /*dd10*/  LDL.LU R82, [R1+0x1314] ;  /* 0x0013140001527983 */ /* 0x0003620000300800 */
[----:B----4-:R-:W-:-:S03]  /*dd20*/  PRMT R40, R81, 0x5410, R40 ;  /* 0x0000541051287816 */ /* 0x010fc60000000028 */
[----:B------:R1:W5:Y:S01]  /*dd30*/  LDL.LU R81, [R1+0x1310] ;  /* 0x0013100001517983 */ /* 0x0003620000300800 */
[----:B------:R-:W-:-:S03]  /*dd40*/  PRMT R41, R80, 0x5410, R41 ;  /* 0x0000541050297816 */ /* 0x000fc60000000029 */
        /* <DEDUP_REMOVED lines=8> */
[----:B------:R1:W5:Y:S04]  /*ddd0*/  LDL.LU R76, [R1+0x12fc] ;  /* 0x0012fc00014c7983 */ /* 0x0003680000300800 */
[----:B------:R-:W2:Y:S04]  /*dde0*/  LDL.LU R57, [R1+0x1d8] ;  /* 0x0001d80001397983 */ /* 0x000ea80000300800 */
[----:B------:R-:W3:Y:S04]  /*ddf0*/  LDL.LU R58, [R1+0x1e0] ;  /* 0x0001e000013a7983 */ /* 0x000ee80000300800 */
        /* <DEDUP_REMOVED lines=31> */
[----:B------:R1:W-:Y:S03]  /*dff0*/  STTM.x64 tmem[UR10+0x100], R4 ;  /* 0x00010004000079ed */ /* 0x0003e6000834000a */
.L_x_6:
[----:B01----:R-:W2:Y:S01]  /*e000*/  LDL.LU R5, [R1+0x220] ;  /* 0x0002200001057983 */ /* 0x003ea20000300800 */
[--C-:B-----5:R-:W-:Y:S01]  /*e010*/  @!P5 IMAD.IADD R75, R75, 0x1, -R68.reuse ;  /* 0x000000014b4bd824 */ /* 0x120fe200078e0a44 */
[----:B------:R-:W0:Y:S02]  /*e020*/  LDCU UR4, c[0x0][0x3b0] ;  /* 0x00007600ff0477ac */ /* 0x000e240008000800 */
[----:B------:R1:W-:Y:S01]  /*e030*/  STL [R1+0x1458], R91 ;  /* 0x0014585b01007387 */ /* 0x0003e20000100800 */
[----:B------:R-:W-:Y:S01]  /*e040*/  @!P6 IMAD.IADD R76, R76, 0x1, -R68 ;  /* 0x000000014c4ce824 */ /* 0x000fe200078e0a44 */
[----:B------:R-:W3:Y:S01]  /*e050*/  LDCU UR5, c[0x0][0x3b0] ;  /* 0x00007600ff0577ac */ /* 0x000ee20008000800 */
[----:B------:R-:W4:Y:S01]  /*e060*/  FENCE.VIEW.ASYNC.T ;  /* 0x00000000000073c6 */ /* 0x000f220000000200 */
[----:B------:R-:W0:Y:S01]  /*e070*/  LDCU UR7, c[0x0][0x3b0] ;  /* 0x00007600ff0777ac */ /* 0x000e220008000800 */
[----:B-1----:R-:W3:Y:S01]  /*e080*/  LDL R91, [R1+0xfbc] ;  /* 0x000fbc00015b7983 */ /* 0x002ee20000100800 */
[----:B------:R-:W1:Y:S03]  /*e090*/  LDCU UR12, c[0x0][0x3b0] ;  /* 0x00007600ff0c77ac */ /* 0x000e660008000800 */
[----:B------:R-:W-:Y:S01]  /*e0a0*/  STL [R1+0x1454], R7 ;  /* 0x0014540701007387 */ /* 0x000fe20000100800 */
[----:B------:R-:W-:Y:S01]  /*e0b0*/  PRMT R67, RZ, 0x7610, R67 ;  /* 0x00007610ff437816 */ /* 0x000fe20000000043 */
[----:B------:R-:W0:Y:S02]  /*e0c0*/  LDCU UR13, c[0x0][0x3b0] ;  /* 0x00007600ff0d77ac */ /* 0x000e240008000800 */
[----:B------:R4:W-:Y:S04]  /*e0d0*/  STL [R1+0x1450], R92 ;  /* 0x0014505c01007387 */ /* 0x0009e80000100800 */
[----:B----4-:R-:W4:Y:S04]  /*e0e0*/  LDL R92, [R1+0x1000] ;  /* 0x00100000015c7983 */ /* 0x010f280000100800 */
[----:B------:R-:W-:Y:S04]  /*e0f0*/  STL [R1+0x144c], R93 ;  /* 0x00144c5d01007387 */ /* 0x000fe80000100800 */
[----:B------:R-:W-:Y:S04]  /*e100*/  STL [R1+0x1448], R8 ;  /* 0x0014480801007387 */ /* 0x000fe80000100800 */
[----:B------:R0:W-:Y:S04]  /*e110*/  STL [R1+0x1444], R47 ;  /* 0x0014442f01007387 */ /* 0x0001e80000100800 */
[----:B0-----:R-:W4:Y:S01]  /*e120*/  LDL R47, [R1+0xfdc] ;  /* 0x000fdc00012f7983 */ /* 0x001f220000100800 */
[----:B------:R-:W-:Y:S01]  /*e130*/  @!P4 IMAD.MOV R75, RZ, RZ, -R75 ;  /* 0x000000ffff4bc224 */ /* 0x000fe200078e0a4b */
[----:B------:R-:W-:-:S02]  /*e140*/  ISETP.GT.U32.AND P6, PT, R68, R77, PT ;  /* 0x0000004d4400720c */ /* 0x000fc40003fc4070 */
[----:B------:R-:W-:Y:S01]  /*e150*/  STL [R1+0x1440], R66 ;  /* 0x0014404201007387 */ /* 0x000fe20000100800 */
[----:B------:R-:W-:Y:S02]  /*e160*/  PRMT R7, RZ, 0x7610, R7 ;  /* 0x00007610ff077816 */ /* 0x000fe40000000007 */
[----:B------:R-:W-:Y:S01]  /*e170*/  ISETP.GT.U32.AND P5, PT, R68, R79, PT ;  /* 0x0000004f4400720c */ /* 0x000fe20003fa4070 */
        /* <DEDUP_REMOVED lines=48> */
[----:B------:R-:W-:Y:S01]  /*e480*/  STL [R1+0x137c], R24 ;  /* 0x00137c1801007387 */ /* 0x000fe20000100800 */
[----:B------:R-:W-:-:S03]  /*e490*/  SEL R75, R73, R75, !P1 ;  /* 0x0000004b494b7207 */ /* 0x000fc60004800000 */
[----:B------:R-:W-:Y:S04]  /*e4a0*/  STL [R1+0x1378], R12 ;  /* 0x0013780c01007387 */ /* 0x000fe80000100800 */
[----:B------:R-:W-:Y:S04]  /*e4b0*/  STL [R1+0x1374], R20 ;  /* 0x0013741401007387 */ /* 0x000fe80000100800 */
[----:B------:R-:W-:Y:S04]  /*e4c0*/  STL [R1+0x1370], R14 ;  /* 0x0013700e01007387 */ /* 0x000fe80000100800 */
[----:B------:R-:W-:Y:S04]  /*e4d0*/  STL [R1+0x136c], R19 ;  /* 0x00136c1301007387 */ /* 0x000fe80000100800 */
[----:B------:R-:W-:Y:S01]  /*e4e0*/  STL [R1+0x1368], R10 ;  /* 0x0013680a01007387 */ /* 0x000fe20000100800 */
[----:B------:R-:W-:-:S03]  /*e4f0*/  IMAD R75, R75, UR11, RZ ;  /* 0x0000000b4b4b7c24 */ /* 0x000fc6000f8e02ff */
[----:B------:R-:W-:Y:S04]  /*e500*/  STL [R1+0x1364], R17 ;  /* 0x0013641101007387 */ /* 0x000fe80000100800 */
[----:B------:R-:W-:Y:S04]  /*e510*/  STL [R1+0x1360], R0 ;  /* 0x0013600001007387 */ /* 0x000fe80000100800 */
[----:B------:R-:W-:Y:S04]  /*e520*/  STL [R1+0x135c], R74 ;  /* 0x00135c4a01007387 */ /* 0x000fe80000100800 */
[----:B------:R-:W-:Y:S01]  /*e530*/  STL [R1+0x12dc], R71 ;  /* 0x0012dc4701007387 */ /* 0x000fe20000100800 */
[----:B--2---:R-:W-:-:S03]  /*e540*/  LEA R4, P3, R5, R72, 0x1 ;  /* 0x0000004805047211 */ /* 0x004fc600078608ff */
[----:B------:R-:W-:Y:S01]  /*e550*/  STL [R1+0x12d8], R70 ;  /* 0x0012d84601007387 */ /* 0x000fe20000100800 */
[----:B------:R-:W-:Y:S01]  /*e560*/  LEA.HI.X.SX32 R5, R5, R69, 0x1, P3 ;  /* 0x0000004505057211 */ /* 0x000fe200018f0eff */
[----:B------:R-:W-:Y:S01]  /*e570*/  BAR.SYNC.DEFER_BLOCKING 0x0 ;  /* 0x0000000000007b1d */ /* 0x000fe20000010000 */
[----:B------:R-:W-:Y:S01]  /*e580*/  @!P6 IMAD.IADD R77, R77, 0x1, -R68 ;  /* 0x000000014d4de824 */ /* 0x000fe200078e0a44 */
[----:B------:R-:W-:-:S04]  /*e590*/  PRMT R8, RZ, 0x7610, R8 ;  /* 0x00007610ff087816 */ /* 0x000fc80000000008 */
[----:B------:R-:W-:Y:S01]  /*e5a0*/  STL [R1+0x12d4], R3 ;  /* 0x0012d40301007387 */ /* 0x000fe20000100800 */
[----:B---3--:R-:W-:-:S03]  /*e5b0*/  ISETP.GE.AND P3, PT, R91, RZ, PT ;  /* 0x000000ff5b00720c */ /* 0x008fc60003f66270 */
[----:B------:R-:W-:Y:S04]  /*e5c0*/  STL [R1+0x12d0], R2 ;  /* 0x0012d00201007387 */ /* 0x000fe80000100800 */
[----:B------:R0:W-:Y:S04]  /*e5d0*/  STL [R1+0x2bc], R4 ;  /* 0x0002bc0401007387 */ /* 0x0001e80000100800 */
[----:B------:R-:W2:Y:S01]  /*e5e0*/  LDL.LU R91, [R1+0x1458] ;  /* 0x00145800015b7983 */ /* 0x000ea20000300800 */
[----:B------:R-:W-:-:S03]  /*e5f0*/  ISETP.GT.U32.AND P4, PT, R68, R78, PT ;  /* 0x0000004e4400720c */ /* 0x000fc60003f84070 */
[----:B------:R0:W3:Y:S04]  /*e600*/  @P0 LDG.E.U16 R7, desc[UR20][R4.64] ;  /* 0x0000001404070981 */ /* 0x0000e8000c1e1500 */
[----:B------:R1:W-:Y:S01]  /*e610*/  STL [R1+0x2b8], R5 ;  /* 0x0002b80501007387 */ /* 0x0003e20000100800 */
[----:B0-----:R-:W-:-:S04]  /*e620*/  LEA R4, P6, R75, R72, 0x1 ;  /* 0x000000484b047211 */ /* 0x001fc800078c08ff */
[----:B-1----:R-:W-:-:S05]  /*e630*/  LEA.HI.X.SX32 R5, R75, R69, 0x1, P6 ;  /* 0x000000454b057211 */ /* 0x002fca00030f0eff */
[----:B------:R-:W2:Y:S01]  /*e640*/  @P0 LDG.E.U16 R8, desc[UR20][R4.64] ;  /* 0x0000001404080981 */ /* 0x000ea2000c1e1500 */
[----:B------:R-:W-:-:S05]  /*e650*/  @!P3 IMAD.MOV R76, RZ, RZ, -R76 ;  /* 0x000000ffff4cb224 */ /* 0x000fca00078e0a4c */
[----:B------:R-:W-:Y:S02]  /*e660*/  SEL R76, R73, R76, !P1 ;  /* 0x0000004c494c7207 */ /* 0x000fe40004800000 */
[----:B----4-:R-:W-:-:S03]  /*e670*/  ISETP.GE.AND P3, PT, R47, RZ, PT ;  /* 0x000000ff2f00720c */ /* 0x010fc60003f66270 */
[----:B------:R-:W-:Y:S01]  /*e680*/  IMAD R76, R76, UR4, RZ ;  /* 0x000000044c4c7c24 */ /* 0x000fe2000f8e02ff */
[----:B------:R-:W-:Y:S01]  /*e690*/  PRMT R57, RZ, 0x7610, R57 ;  /* 0x00007610ff397816 */ /* 0x000fe20000000039 */
[--C-:B------:R-:W-:Y:S01]  /*e6a0*/  @!P4 IMAD.IADD R78, R78, 0x1, -R68.reuse ;  /* 0x000000014e4ec824 */ /* 0x100fe200078e0a44 */
[----:B------:R-:W-:Y:S01]  /*e6b0*/  ISETP.GE.AND P4, PT, R92, RZ, PT ;  /* 0x000000ff5c00720c */ /* 0x000fe20003f86270 */
[----:B------:R-:W-:Y:S01]  /*e6c0*/  @!P5 IMAD.IADD R79, R79, 0x1, -R68 ;  /* 0x000000014f4fd824 */ /* 0x000fe200078e0a44 */
[C---:B------:R-:W-:Y:S01]  /*e6d0*/  LEA R92, P6, R76.reuse, R72, 0x1 ;  /* 0x000000484c5c7211 */ /* 0x040fe200078c08ff */
[----:B------:R-:W0:Y:S01]  /*e6e0*/  LDCU UR4, c[0x0][0x3b0] ;  /* 0x00007600ff0477ac */ /* 0x000e220008000800 */
[----:B---3--:R1:W-:Y:S04]  /*e6f0*/  STL [R1+0x320], R7 ;  /* 0x0003200701007387 */ /* 0x0083e80000100800 */
[----:B-1----:R-:W3:Y:S04]  /*e700*/  LDL.LU R7, [R1+0x1454] ;  /* 0x0014540001077983 */ /* 0x002ee80000300800 */
[----:B------:R-:W4:Y:S04]  /*e710*/  LDL R47, [R1+0x109c] ;  /* 0x00109c00012f7983 */ /* 0x000f280000100800 */
[----:B------:R1:W-:Y:S04]  /*e720*/  STL [R1+0x2fc], R4 ;  /* 0x0002fc0401007387 */ /* 0x0003e80000100800 */
[----:B------:R0:W-:Y:S04]  /*e730*/  STL [R1+0x2f8], R5 ;  /* 0x0002f80501007387 */ /* 0x0001e80000100800 */
[----:B--2---:R2:W-:Y:S01]  /*e740*/  STL [R1+0x334], R8 ;  /* 0x0003340801007387 */ /* 0x0045e20000100800 */
[----:B-1----:R-:W-:Y:S01]  /*e750*/  @P0 IMAD.MOV.U32 R4, RZ, RZ, R92 ;  /* 0x000000ffff040224 */ /* 0x002fe200078e005c */
[----:B0-----:R-:W-:-:S02]  /*e760*/  LEA.HI.X.SX32 R5, R76, R69, 0x1, P6 ;  /* 0x000000454c057211 */ /* 0x001fc400030f0eff */
[----:B--2---:R-:W2:Y:S04]  /*e770*/  LDL R8, [R1+0x1094] ;  /* 0x0010940001087983 */ /* 0x004ea80000100800 */
[----:B------:R0:W3:Y:S01]  /*e780*/  @P0 LDG.E.U16 R57, desc[UR20][R4.64] ;  /* 0x0000001404390981 */ /* 0x0000e2000c1e1500 */
[----:B------:R-:W-:-:S13]  /*e790*/  ISETP.GT.U32.AND P5, PT, R68, R79, PT ;  /* 0x0000004f4400720c */ /* 0x000fda0003fa4070 */
[----:B------:R-:W-:Y:S01]  /*e7a0*/  @!P5 IMAD.IADD R79, R79, 0x1, -R68 ;  /* 0x000000014f4fd824 */ /* 0x000fe200078e0a44 */
[C---:B------:R-:W-:Y:S01]  /*e7b0*/  ISETP.GT.U32.AND P5, PT, R68.reuse, R80, PT ;  /* 0x000000504400720c */ /* 0x040fe20003fa4070 */
[----:B------:R-:W-:Y:S01]  /*e7c0*/  @!P3 IMAD.MOV R77, RZ, RZ, -R77 ;  /* 0x000000ffff4db224 */ /* 0x000fe200078e0a4d */
[C---:B------:R-:W-:Y:S01]  /*e7d0*/  ISETP.GT.U32.AND P3, PT, R68.reuse, R78, PT ;  /* 0x0000004e4400720c */ /* 0x040fe20003f64070 */
[----:B------:R-:W-:Y:S01]  /*e7e0*/  @!P4 IMAD.MOV R79, RZ, RZ, -R79 ;  /* 0x000000ffff4fc224 */ /* 0x000fe200078e0a4f */
[----:B------:R-:W-:Y:S02]  /*e7f0*/  ISETP.GT.U32.AND P6, PT, R68, R81, PT ;  /* 0x000000514400720c */ /* 0x000fe40003fc4070 */
[----:B------:R-:W-:-:S07]  /*e800*/  SEL R77, R73, R77, !P1 ;  /* 0x0000004d494d7207 */ /* 0x000fce0004800000 */
[----:B------:R-:W-:Y:S01]  /*e810*/  @!P5 IMAD.IADD R80, R80, 0x1, -R68 ;  /* 0x000000015050d824 */ /* 0x000fe200078e0a44 */
[----:B------:R-:W-:-:S04]  /*e820*/  SEL R79, R73, R79, !P1 ;  /* 0x0000004f494f7207 */ /* 0x000fc80004800000 */
[----:B------:R-:W-:Y:S01]  /*e830*/  ISETP.GT.U32.AND P5, PT, R68, R80, PT ;  /* 0x000000504400720c */ /* 0x000fe20003fa4070 */
[----:B------:R-:W-:Y:S01]  /*e840*/  IMAD R77, R77, UR5, RZ ;  /* 0x000000054d4d7c24 */ /* 0x000fe2000f8e02ff */
[----:B------:R1:W-:Y:S01]  /*e850*/  STL [R1+0x51c], R92 ;  /* 0x00051c5c01007387 */ /* 0x0003e20000100800 */
[--C-:B------:R-:W-:Y:S01]  /*e860*/  @!P3 IMAD.IADD R78, R78, 0x1, -R68.reuse ;  /* 0x000000014e4eb824 */ /* 0x100fe200078e0a44 */
[----:B------:R-:W-:Y:S01]  /*e870*/  PRMT R93, RZ, 0x7610, R93 ;  /* 0x00007610ff5d7816 */ /* 0x000fe2000000005d */
[----:B------:R-:W-:Y:S02]  /*e880*/  IMAD R79, R79, UR4, RZ ;  /* 0x000000044f4f7c24 */ /* 0x000fe4000f8e02ff */
[----:B------:R-:W-:Y:S01]  /*e890*/  @!P6 IMAD.IADD R81, R81, 0x1, -R68 ;  /* 0x000000015151e824 */ /* 0x000fe200078e0a44 */
[C---:B0-----:R-:W-:Y:S01]  /*e8a0*/  LEA R4, P6, R77.reuse, R72, 0x1 ;  /* 0x000000484d047211 */ /* 0x041fe200078c08ff */
[----:B------:R0:W-:Y:S01]  /*e8b0*/  STL [R1+0x518], R5 ;  /* 0x0005180501007387 */ /* 0x0001e20000100800 */
[----:B------:R-:W-:Y:S01]  /*e8c0*/  PRMT R66, RZ, 0x7610, R66 ;  /* 0x00007610ff427816 */ /* 0x000fe20000000042 */
[----:B------:R-:W2:Y:S02]  /*e8d0*/  LDCU UR4, c[0x0][0x3b0] ;  /* 0x00007600ff0477ac */ /* 0x000ea40008000800 */
[----:B------:R-:W-:Y:S01]  /*e8e0*/  @!P5 IMAD.IADD R80, R80, 0x1, -R68 ;  /* 0x000000015050d824 */ /* 0x000fe200078e0a44 */
[----:B-1----:R-:W3:Y:S01]  /*e8f0*/  LDL.LU R92, [R1+0x1450] ;  /* 0x00145000015c7983 */ /* 0x002ee20000300800 */
[----:B------:R-:W-:Y:S01]  /*e900*/  PRMT R64, RZ, 0x7610, R64 ;  /* 0x00007610ff407816 */ /* 0x000fe20000000040 */
[----:B------:R-:W1:Y:S01]  /*e910*/  LDCU UR5, c[0x0][0x3b0] ;  /* 0x00007600ff0577ac */ /* 0x000e620008000800 */
[----:B0-----:R-:W-:-:S05]  /*e920*/  LEA.HI.X.SX32 R5, R77, R69, 0x1, P6 ;  /* 0x000000454d057211 */ /* 0x001fca00030f0eff */
[----:B------:R0:W3:Y:S01]  /*e930*/  @P0 LDG.E.U16 R93, desc[UR20][R4.64] ;  /* 0x00000014045d0981 */ /* 0x0000e2000c1e1500 */
[----:B----4-:R-:W-:-:S13]  /*e940*/  ISETP.GE.AND P4, PT, R47, RZ, PT ;  /* 0x000000ff2f00720c */ /* 0x010fda0003f86270 */
[----:B------:R-:W-:Y:S01]  /*e950*/  @!P4 IMAD.MOV R78, RZ, RZ, -R78 ;  /* 0x000000ffff4ec224 */ /* 0x000fe200078e0a4e */
[----:B------:R-:W-:-:S04]  /*e960*/  LEA R47, P4, R79, R72, 0x1 ;  /* 0x000000484f2f7211 */ /* 0x000fc800078808ff */
[----:B------:R-:W-:Y:S02]  /*e970*/  SEL R78, R73, R78, !P1 ;  /* 0x0000004e494e7207 */ /* 0x000fe40004800000 */
[----:B--2---:R-:W-:Y:S02]  /*e980*/  ISETP.GE.AND P5, PT, R8, RZ, PT ;  /* 0x000000ff0800720c */ /* 0x004fe40003fa6270 */
[----:B------:R-:W-:Y:S01]  /*e990*/  LEA.HI.X.SX32 R8, R79, R69, 0x1, P4 ;  /* 0x000000454f087211 */ /* 0x000fe200020f0eff */
[----:B---3--:R2:W-:Y:S01]  /*e9a0*/  STL [R1+0x330], R57 ;  /* 0x0003303901007387 */ /* 0x0085e20000100800 */
[----:B------:R-:W-:-:S09]  /*e9b0*/  IMAD R78, R78, UR7, RZ ;  /* 0x000000074e4e7c24 */ /* 0x000fd2000f8e02ff */
[----:B------:R-:W-:Y:S01]  /*e9c0*/  @!P5 IMAD.MOV R80, RZ, RZ, -R80 ;  /* 0x000000ffff50d224 */ /* 0x000fe200078e0a50 */
[----:B--2---:R-:W2:Y:S01]  /*e9d0*/  LDL R57, [R1+0x10d8] ;  /* 0x0010d80001397983 */ /* 0x004ea20000100800 */
[----:B------:R-:W-:Y:S01]  /*e9e0*/  ISETP.GT.U32.AND P3, PT, R68, R81, PT ;  /* 0x000000514400720c */ /* 0x000fe20003f64070 */
[----:B------:R-:W3:Y:S02]  /*e9f0*/  LDCU UR7, c[0x0][0x3b0] ;  /* 0x00007600ff0777ac */ /* 0x000ee40008000800 */
[----:B------:R0:W-:Y:S04]  /*ea00*/  STL [R1+0x54c], R4 ;  /* 0x00054c0401007387 */ /* 0x0001e80000100800 */
[----:B------:R-:W-:Y:S04]  /*ea10*/  STL [R1+0x57c], R47 ;  /* 0x00057c2f01007387 */ /* 0x000fe80000100800 */
[----:B------:R4:W-:Y:S01]  /*ea20*/  STL [R1+0x548], R5 ;  /* 0x0005480501007387 */ /* 0x0009e20000100800 */
[----:B0-----:R-:W-:-:S02]  /*ea30*/  @P0 IMAD.MOV.U32 R4, RZ, RZ, R47 ;  /* 0x000000ffff040224 */ /* 0x001fc400078e002f */
[----:B----4-:R-:W-:-:S05]  /*ea40*/  @P0 IMAD.MOV.U32 R5, RZ, RZ, R8 ;  /* 0x000000ffff050224 */ /* 0x010fca00078e0008 */
[----:B------:R0:W4:Y:S02]  /*ea50*/  @P0 LDG.E.U16 R66, desc[UR20][R4.64] ;  /* 0x0000001404420981 */ /* 0x000124000c1e1500 */
[----:B0-----:R-:W-:-:S04]  /*ea60*/  LEA R4, P5, R78, R72, 0x1 ;  /* 0x000000484e047211 */ /* 0x001fc800078a08ff */
[----:B------:R-:W-:-:S05]  /*ea70*/  LEA.HI.X.SX32 R5, R78, R69, 0x1, P5 ;  /* 0x000000454e057211 */ /* 0x000fca00028f0eff */
[----:B------:R-:W3:Y:S04]  /*ea80*/  @P0 LDG.E.U16 R64, desc[UR20][R4.64] ;  /* 0x0000001404400981 */ /* 0x000ee8000c1e1500 */
[----:B------:R-:W-:Y:S04]  /*ea90*/  STL [R1+0x578], R8 ;  /* 0x0005780801007387 */ /* 0x000fe80000100800 */
[----:B------:R0:W-:Y:S04]  /*eaa0*/  STL [R1+0x344], R93 ;  /* 0x0003445d01007387 */ /* 0x0001e80000100800 */
[----:B0-----:R-:W3:Y:S04]  /*eab0*/  LDL.LU R93, [R1+0x144c] ;  /* 0x00144c00015d7983 */ /* 0x001ee80000300800 */
[----:B------:R-:W3:Y:S04]  /*eac0*/  LDL.LU R8, [R1+0x1448] ;  /* 0x0014480001087983 */ /* 0x000ee80000300800 */
[----:B------:R-:W3:Y:S01]  /*ead0*/  LDL.LU R47, [R1+0x1444] ;  /* 0x00144400012f7983 */ /* 0x000ee20000300800 */
[----:B--2---:R-:W-:-:S03]  /*eae0*/  ISETP.GE.AND P6, PT, R57, RZ, PT ;  /* 0x000000ff3900720c */ /* 0x004fc60003fc6270 */
[----:B----4-:R0:W-:Y:S04]  /*eaf0*/  STL [R1+0x340], R66 ;  /* 0x0003404201007387 */ /* 0x0101e80000100800 */
[----:B0-----:R-:W2:Y:S04]  /*eb00*/  LDL.LU R66, [R1+0x1440] ;  /* 0x0014400001427983 */ /* 0x001ea80000300800 */
[----:B------:R-:W4:Y:S04]  /*eb10*/  LDL R57, [R1+0x1044] ;  /* 0x0010440001397983 */ /* 0x000f280000100800 */
[----:B------:R-:W-:Y:S04]  /*eb20*/  STL [R1+0x5ac], R4 ;  /* 0x0005ac0401007387 */ /* 0x000fe80000100800 */
[----:B------:R-:W-:Y:S04]  /*eb30*/  STL [R1+0x5a8], R5 ;  /* 0x0005a80501007387 */ /* 0x000fe80000100800 */
[----:B---3--:R0:W-:Y:S04]  /*eb40*/  STL [R1+0x354], R64 ;  /* 0x0003544001007387 */ /* 0x0081e80000100800 */
[----:B0-----:R-:W3:Y:S04]  /*eb50*/  LDL.LU R64, [R1+0x143c] ;  /* 0x00143c0001407983 */ /* 0x001ee80000300800 */
[----:B------:R-:W2:Y:S01]  /*eb60*/  LDL R4, [R1+0x1114] ;  /* 0x0011140001047983 */ /* 0x000ea20000100800 */
[----:B------:R-:W-:Y:S01]  /*eb70*/  @!P3 IMAD.IADD R81, R81, 0x1, -R68 ;  /* 0x000000015151b824 */ /* 0x000fe200078e0a44 */
[----:B------:R-:W-:-:S02]  /*eb80*/  ISETP.GT.U32.AND P3, PT, R68, R83, PT ;  /* 0x000000534400720c */ /* 0x000fc40003f64070 */
[----:B------:R-:W-:Y:S01]  /*eb90*/  SEL R80, R73, R80, !P1 ;  /* 0x0000005049507207 */ /* 0x000fe20004800000 */
[----:B------:R-:W-:-:S04]  /*eba0*/  @!P6 IMAD.MOV R81, RZ, RZ, -R81 ;  /* 0x000000ffff51e224 */ /* 0x000fc800078e0a51 */
[----:B------:R-:W-:-:S06]  /*ebb0*/  IMAD R80, R80, UR12, RZ ;  /* 0x0000000c50507c24 */ /* 0x000fcc000f8e02ff */
[----:B------:R-:W-:Y:S01]  /*ebc0*/  @!P3 IMAD.IADD R83, R83, 0x1, -R68 ;  /* 0x000000015353b824 */ /* 0x000fe200078e0a44 */
[----:B------:R-:W-:Y:S01]  /*ebd0*/  LEA R5, P6, R80, R72, 0x1 ;  /* 0x0000004850057211 */ /* 0x000fe200078c08ff */
[----:B------:R-:W0:Y:S04]  /*ebe0*/  LDCU UR12, c[0x0][0x3b0] ;  /* 0x00007600ff0c77ac */ /* 0x000e280008000800 */
[----:B------:R0:W-:Y:S01]  /*ebf0*/  STL [R1+0x5dc], R5 ;  /* 0x0005dc0501007387 */ /* 0x0001e20000100800 */
[----:B--2---:R-:W-:Y:S02]  /*ec00*/  ISETP.GE.AND P3, PT, R4, RZ, PT ;  /* 0x000000ff0400720c */ /* 0x004fe40003f66270 */
[----:B------:R-:W-:-:S04]  /*ec10*/  LEA.HI.X.SX32 R4, R80, R69, 0x1, P6 ;  /* 0x0000004550047211 */ /* 0x000fc800030f0eff */
[-C--:B0-----:R-:W-:Y:S01]  /*ec20*/  @P0 LOP3.LUT R5, R5, R4.reuse, RZ, 0x3c, !PT ;  /* 0x0000000405050212 */ /* 0x081fe200078e3cff */
[----:B------:R0:W-:Y:S03]  /*ec30*/  STL [R1+0x5d8], R4 ;  /* 0x0005d80401007387 */ /* 0x0001e60000100800 */
[----:B0-----:R-:W-:-:S04]  /*ec40*/  @P0 LOP3.LUT R4, R5, R4, RZ, 0x3c, !PT ;  /* 0x0000000405040212 */ /* 0x001fc800078e3cff */
[----:B------:R-:W-:-:S05]  /*ec50*/  @P0 LOP3.LUT R5, R5, R4, RZ, 0x3c, !PT ;  /* 0x0000000405050212 */ /* 0x000fca00078e3cff */
[----:B------:R0:W2:Y:S01]  /*ec60*/  @P0 LDG.E.U16 R67, desc[UR20][R4.64] ;  /* 0x0000001404430981 */ /* 0x0000a2000c1e1500 */
[----:B------:R-:W-:Y:S02]  /*ec70*/  ISETP.GT.U32.AND P4, PT, R68, R82, PT ;  /* 0x000000524400720c */ /* 0x000fe40003f84070 */
[----:B------:R-:W-:-:S11]  /*ec80*/  SEL R81, R73, R81, !P1 ;  /* 0x0000005149517207 */ /* 0x000fd60004800000 */
[----:B------:R-:W-:-:S05]  /*ec90*/  @!P4 IMAD.IADD R82, R82, 0x1, -R68 ;  /* 0x000000015252c824 */ /* 0x000fca00078e0a44 */
[----:B------:R-:W-:Y:S01]  /*eca0*/  ISETP.GT.U32.AND P4, PT, R68, R82, PT ;  /* 0x000000524400720c */ /* 0x000fe20003f84070 */
[----:B------:R-:W-:Y:S01]  /*ecb0*/  IMAD R81, R81, UR4, RZ ;  /* 0x0000000451517c24 */ /* 0x000fe2000f8e02ff */
[----:B------:R-:W-:Y:S01]  /*ecc0*/  PRMT R65, RZ, 0x7610, R65 ;  /* 0x00007610ff417816 */ /* 0x000fe20000000041 */
[----:B------:R-:W1:Y:S10]  /*ecd0*/  LDCU UR4, c[0x0][0x3b0] ;  /* 0x00007600ff0477ac */ /* 0x000e740008000800 */
[----:B------:R-:W-:Y:S01]  /*ece0*/  @!P4 IMAD.IADD R82, R82, 0x1, -R68 ;  /* 0x000000015252c824 */ /* 0x000fe200078e0a44 */
[----:B0-----:R-:W-:-:S04]  /*ecf0*/  LEA R5, P4, R81, R72, 0x1 ;  /* 0x0000004851057211 */ /* 0x001fc800078808ff */
[----:B------:R-:W-:Y:S02]  /*ed00*/  LEA.HI.X.SX32 R4, R81, R69, 0x1, P4 ;  /* 0x0000004551047211 */ /* 0x000fe400020f0eff */
[----:B----4-:R-:W-:Y:S01]  /*ed10*/  ISETP.GE.AND P4, PT, R57, RZ, PT ;  /* 0x000000ff3900720c */ /* 0x010fe20003f86270 */
[----:B--2---:R0:W-:Y:S04]  /*ed20*/  STL [R1+0x350], R67 ;  /* 0x0003504301007387 */ /* 0x0041e80000100800 */
[----:B0-----:R-:W2:Y:S04]  /*ed30*/  LDL R67, [R1+0x10a4] ;  /* 0x0010a40001437983 */ /* 0x001ea80000100800 */
[----:B------:R0:W-:Y:S04]  /*ed40*/  STL [R1+0x60c], R5 ;  /* 0x00060c0501007387 */ /* 0x0001e80000100800 */
[----:B------:R4:W-:Y:S04]  /*ed50*/  STL [R1+0x608], R4 ;  /* 0x0006080401007387 */ /* 0x0009e80000100800 */
[----:B------:R-:W2:Y:S01]  /*ed60*/  LDL.LU R57, [R1+0x1438] ;  /* 0x0014380001397983 */ /* 0x000ea20000300800 */
[----:B0-----:R-:W-:-:S04]  /*ed70*/  @P0 LOP3.LUT R5, R5, R4, RZ, 0x3c, !PT ;  /* 0x0000000405050212 */ /* 0x001fc800078e3cff */
[----:B----4-:R-:W-:-:S04]  /*ed80*/  @P0 LOP3.LUT R4, R5, R4, RZ, 0x3c, !PT ;  /* 0x0000000405040212 */ /* 0x010fc800078e3cff */
[----:B------:R-:W-:-:S05]  /*ed90*/  @P0 LOP3.LUT R5, R5, R4, RZ, 0x3c, !PT ;  /* 0x0000000405050212 */ /* 0x000fca00078e3cff */
[----:B------:R0:W4:Y:S04]  /*eda0*/  @P0 LDG.E.U16 R65, desc[UR20][R4.64] ;  /* 0x0000001404410981 */ /* 0x000128000c1e1500 */
[----:B------:R-:W2:Y:S01]  /*edb0*/  LDL R4, [R1+0x1070] ;  /* 0x0010700001047983 */ /* 0x000ea20000100800 */
[C---:B------:R-:W-:Y:S01]  /*edc0*/  ISETP.GT.U32.AND P5, PT, R68.reuse, R84, PT ;  /* 0x000000544400720c */ /* 0x040fe20003fa4070 */
[----:B------:R-:W-:Y:S01]  /*edd0*/  @!P3 IMAD.MOV R82, RZ, RZ, -R82 ;  /* 0x000000ffff52b224 */ /* 0x000fe200078e0a52 */
[----:B------:R-:W-:-:S11]  /*ede0*/  ISETP.GT.U32.AND P3, PT, R68, R85, PT ;  /* 0x000000554400720c */ /* 0x000fd60003f64070 */
[----:B------:R-:W-:Y:S01]  /*edf0*/  @!P5 IMAD.IADD R84, R84, 0x1, -R68 ;  /* 0x000000015454d824 */ /* 0x000fe200078e0a44 */
[----:B------:R-:W-:-:S04]  /*ee00*/  SEL R82, R73, R82, !P1 ;  /* 0x0000005249527207 */ /* 0x000fc80004800000 */
[----:B------:R-:W-:Y:S01]  /*ee10*/  ISETP.GT.U32.AND P6, PT, R68, R84, PT ;  /* 0x000000544400720c */ /* 0x000fe20003fc4070 */
[----:B-1----:R-:W-:Y:S01]  /*ee20*/  IMAD R82, R82, UR5, RZ ;  /* 0x0000000552527c24 */ /* 0x002fe2000f8e02ff */
[----:B------:R-:W-:Y:S01]  /*ee30*/  ISETP.GT.U32.AND P5, PT, R68, R83, PT ;  /* 0x000000534400720c */ /* 0x000fe20003fa4070 */
[--C-:B------:R-:W-:Y:S01]  /*ee40*/  @!P3 IMAD.IADD R85, R85, 0x1, -R68.reuse ;  /* 0x000000015555b824 */ /* 0x100fe200078e0a44 */
[----:B------:R-:W-:Y:S01]  /*ee50*/  PRMT R61, RZ, 0x7610, R61 ;  /* 0x00007610ff3d7816 */ /* 0x000fe2000000003d */
[----:B------:R-:W1:Y:S08]  /*ee60*/  LDCU UR5, c[0x0][0x3b0] ;  /* 0x00007600ff0577ac */ /* 0x000e700008000800 */
[--C-:B------:R-:W-:Y:S01]  /*ee70*/  @!P6 IMAD.IADD R84, R84, 0x1, -R68.reuse ;  /* 0x000000015454e824 */ /* 0x100fe200078e0a44 */
[----:B0-----:R-:W-:Y:S01]  /*ee80*/  LEA R5, P6, R82, R72, 0x1 ;  /* 0x0000004852057211 */ /* 0x001fe200078c08ff */
[----:B------:R-:W-:-:S04]  /*ee90*/  @!P5 IMAD.IADD R83, R83, 0x1, -R68 ;  /* 0x000000015353d824 */ /* 0x000fc800078e0a44 */
[----:B------:R-:W-:-:S05]  /*eea0*/  @!P4 IMAD.MOV R83, RZ, RZ, -R83 ;  /* 0x000000ffff53c224 */ /* 0x000fca00078e0a53 */
[----:B------:R-:W-:-:S05]  /*eeb0*/  SEL R83, R73, R83, !P1 ;  /* 0x0000005349537207 */ /* 0x000fca0004800000 */
[----:B------:R-:W-:Y:S01]  /*eec0*/  IMAD R83, R83, UR4, RZ ;  /* 0x0000000453537c24 */ /* 0x000fe2000f8e02ff */
[----:B------:R-:W-:Y:S01]  /*eed0*/  PRMT R6, RZ, 0x7610, R6 ;  /* 0x00007610ff067816 */ /* 0x000fe20000000006 */
[----:B------:R-:W0:Y:S01]  /*eee0*/  LDCU UR4, c[0x0][0x3b0] ;  /* 0x00007600ff0477ac */ /* 0x000e220008000800 */
[----:B----4-:R4:W-:Y:S01]  /*eef0*/  STL [R1+0x364], R65 ;  /* 0x0003644101007387 */ /* 0x0109e20000100800 */
[----:B--2---:R-:W-:-:S03]  /*ef00*/  ISETP.GE.AND P3, PT, R4, RZ, PT ;  /* 0x000000ff0400720c */ /* 0x004fc60003f66270 */
[----:B----4-:R-:W2:Y:S01]  /*ef10*/  LDL R65, [R1+0x1100] ;  /* 0x0011000001417983 */ /* 0x010ea20000100800 */
[----:B------:R-:W-:-:S03]  /*ef20*/  LEA.HI.X.SX32 R4, R82, R69, 0x1, P6 ;  /* 0x0000004552047211 */ /* 0x000fc600030f0eff */
[----:B------:R4:W-:Y:S01]  /*ef30*/  STL [R1+0x63c], R5 ;  /* 0x00063c0501007387 */ /* 0x0009e20000100800 */
[----:B------:R-:W-:-:S03]  /*ef40*/  ISETP.GT.U32.AND P6, PT, R68, R86, PT ;  /* 0x000000564400720c */ /* 0x000fc60003fc4070 */
[----:B------:R0:W-:Y:S01]  /*ef50*/  STL [R1+0x638], R4 ;  /* 0x0006380401007387 */ /* 0x0001e20000100800 */
[----:B----4-:R-:W-:-:S04]  /*ef60*/  @P0 LOP3.LUT R5, R5, R4, RZ, 0x3c, !PT ;  /* 0x0000000405050212 */ /* 0x010fc800078e3cff */
[----:B0-----:R-:W-:-:S04]  /*ef70*/  @P0 LOP3.LUT R4, R5, R4, RZ, 0x3c, !PT ;  /* 0x0000000405040212 */ /* 0x001fc800078e3cff */
[----:B------:R-:W-:-:S05]  /*ef80*/  @P0 LOP3.LUT R5, R5, R4, RZ, 0x3c, !PT ;  /* 0x0000000405050212 */ /* 0x000fca00078e3cff */
[----:B------:R0:W4:Y:S01]  /*ef90*/  @P0 LDG.E.U16 R61, desc[UR20][R4.64] ;  /* 0x00000014043d0981 */ /* 0x000122000c1e1500 */
[----:B------:R-:W-:Y:S01]  /*efa0*/  @!P6 IMAD.IADD R86, R86, 0x1, -R68 ;  /* 0x000000015656e824 */ /* 0x000fe200078e0a44 */
[----:B0-----:R-:W-:-:S04]  /*efb0*/  LEA R4, P6, R83, R72, 0x1 ;  /* 0x0000004853047211 */ /* 0x001fc800078c08ff */
[----:B------:R-:W-:-:S05]  /*efc0*/  LEA.HI.X.SX32 R5, R83, R69, 0x1, P6 ;  /* 0x0000004553057211 */ /* 0x000fca00030f0eff */
[----:B------:R0:W3:Y:S01]  /*efd0*/  @P0 LDG.E.U16 R6, desc[UR20][R4.64] ;  /* 0x0000001404060981 */ /* 0x0000e2000c1e1500 */
[----:B------:R-:W-:Y:S01]  /*efe0*/  ISETP.GT.U32.AND P4, PT, R68, R85, PT ;  /* 0x000000554400720c */ /* 0x000fe20003f84070 */
[----:B------:R-:W-:Y:S01]  /*eff0*/  @!P3 IMAD.MOV R84, RZ, RZ, -R84 ;  /* 0x000000ffff54b224 */ /* 0x000fe200078e0a54 */
[----:B------:R-:W-:-:S04]  /*f000*/  ISETP.GE.AND P3, PT, R67, RZ, PT ;  /* 0x000000ff4300720c */ /* 0x000fc80003f66270 */
[----:B------:R-:W-:-:S05]  /*f010*/  SEL R84, R73, R84, !P1 ;  /* 0x0000005449547207 */ /* 0x000fca0004800000 */
[----:B-1----:R-:W-:Y:S01]  /*f020*/  IMAD R84, R84, UR5, RZ ;  /* 0x0000000554547c24 */ /* 0x002fe2000f8e02ff */
[----:B------:R-:W-:Y:S01]  /*f030*/  PRMT R62, RZ, 0x7610, R62 ;  /* 0x00007610ff3e7816 */ /* 0x000fe2000000003e */
[----:B------:R-:W-:Y:S01]  /*f040*/  @!P4 IMAD.IADD R85, R85, 0x1, -R68 ;  /* 0x000000015555c824 */ /* 0x000fe200078e0a44 */
[----:B------:R-:W-:Y:S01]  /*f050*/  ISETP.GT.U32.AND P5, PT, R68, R87, PT ;  /* 0x000000574400720c */ /* 0x000fe20003fa4070 */
[----:B------:R-:W1:Y:S01]  /*f060*/  LDCU UR5, c[0x0][0x3b0] ;  /* 0x00007600ff0577ac */ /* 0x000e620008000800 */
[----:B--2---:R-:W-:Y:S02]  /*f070*/  ISETP.GE.AND P4, PT, R65, RZ, PT ;  /* 0x000000ff4100720c */ /* 0x004fe40003f86270 */
[----:B------:R-:W-:Y:S01]  /*f080*/  LEA R65, P6, R84, R72, 0x1 ;  /* 0x0000004854417211 */ /* 0x000fe200078c08ff */
[----:B----4-:R2:W-:Y:S04]  /*f090*/  STL [R1+0x360], R61 ;  /* 0x0003603d01007387 */ /* 0x0105e80000100800 */
[----:B--2---:R-:W2:Y:S04]  /*f0a0*/  LDL.LU R61, [R1+0x1434] ;  /* 0x00143400013d7983 */ /* 0x004ea80000300800 */
[----:B------:R-:W4:Y:S04]  /*f0b0*/  LDL R67, [R1+0x1140] ;  /* 0x0011400001437983 */ /* 0x000f280000100800 */
[----:B------:R0:W-:Y:S04]  /*f0c0*/  STL [R1+0x66c], R4 ;  /* 0x00066c0401007387 */ /* 0x0001e80000100800 */
[----:B------:R1:W-:Y:S01]  /*f0d0*/  STL [R1+0x668], R5 ;  /* 0x0006680501007387 */ /* 0x0003e20000100800 */
[----:B0-----:R-:W-:-:S03]  /*f0e0*/  @P0 IMAD.MOV.U32 R4, RZ, RZ, R65 ;  /* 0x000000ffff040224 */ /* 0x001fc600078e0041 */
[----:B---3--:R0:W-:Y:S01]  /*f0f0*/  STL [R1+0x4e4], R6 ;  /* 0x0004e40601007387 */ /* 0x0081e20000100800 */
[----:B-1----:R-:W-:-:S05]  /*f100*/  LEA.HI.X.SX32 R5, R84, R69, 0x1, P6 ;  /* 0x0000004554057211 */ /* 0x002fca00030f0eff */
[----:B------:R1:W3:Y:S04]  /*f110*/  @P0 LDG.E.U16 R62, desc[UR20][R4.64] ;  /* 0x00000014043e0981 */ /* 0x0002e8000c1e1500 */
[----:B0-----:R-:W2:Y:S01]  /*f120*/  LDL R6, [R1+0x1150] ;  /* 0x0011500001067983 */ /* 0x001ea20000100800 */
[----:B------:R-:W-:-:S05]  /*f130*/  @!P5 IMAD.IADD R87, R87, 0x1, -R68 ;  /* 0x000000015757d824 */ /* 0x000fca00078e0a44 */
        /* <DEDUP_REMOVED lines=12> */
[----:B------:R-:W-:Y:S01]  /*f200*/  STL [R1+0x69c], R65 ;  /* 0x00069c4101007387 */ /* 0x000fe20000100800 */
[----:B------:R-:W-:Y:S01]  /*f210*/  @!P3 IMAD.IADD R86, R86, 0x1, -R68 ;  /* 0x000000015656b824 */ /* 0x000fe200078e0a44 */
[----:B------:R-:W-:Y:S01]  /*f220*/  PRMT R52, RZ, 0x7610, R52 ;  /* 0x00007610ff347816 */ /* 0x000fe20000000034 */
[----:B------:R-:W-:Y:S02]  /*f230*/  IMAD R87, R87, UR4, RZ ;  /* 0x0000000457577c24 */ /* 0x000fe4000f8e02ff */
[----:B------:R-:W-:Y:S01]  /*f240*/  @!P6 IMAD.IADD R89, R89, 0x1, -R68 ;  /* 0x000000015959e824 */ /* 0x000fe200078e0a44 */
[C---:B-1----:R-:W-:Y:S01]  /*f250*/  LEA R4, P6, R85.reuse, R72, 0x1 ;  /* 0x0000004855047211 */ /* 0x042fe200078c08ff */
[----:B------:R0:W-:Y:S01]  /*f260*/  STL [R1+0x698], R5 ;  /* 0x0006980501007387 */ /* 0x0001e20000100800 */
[----:B------:R-:W-:Y:S01]  /*f270*/  PRMT R60, RZ, 0x7610, R60 ;  /* 0x00007610ff3c7816 */ /* 0x000fe2000000003c */
[----:B------:R-:W1:Y:S02]  /*f280*/  LDCU UR4, c[0x0][0x3b0] ;  /* 0x00007600ff0477ac */ /* 0x000e640008000800 */
[----:B------:R-:W-:Y:S01]  /*f290*/  @!P5 IMAD.IADD R88, R88, 0x1, -R68 ;  /* 0x000000015858d824 */ /* 0x000fe200078e0a44 */
[----:B------:R-:W-:Y:S01]  /*f2a0*/  PRMT R7, RZ, 0x7610, R7 ;  /* 0x00007610ff077816 */ /* 0x000fe20000000007 */
[----:B------:R-:W1:Y:S01]  /*f2b0*/  LDCU UR7, c[0x0][0x3b0] ;  /* 0x00007600ff0777ac */ /* 0x000e620008000800 */
[----:B0-----:R-:W-:-:S05]  /*f2c0*/  LEA.HI.X.SX32 R5, R85, R69, 0x1, P6 ;  /* 0x0000004555057211 */ /* 0x001fca00030f0eff */
[----:B------:R0:W2:Y:S01]  /*f2d0*/  @P0 LDG.E.U16 R52, desc[UR20][R4.64] ;  /* 0x0000001404340981 */ /* 0x0000a2000c1e1500 */
[----:B----4-:R-:W-:-:S13]  /*f2e0*/  ISETP.GE.AND P4, PT, R67, RZ, PT ;  /* 0x000000ff4300720c */ /* 0x010fda0003f86270 */
[----:B------:R-:W-:Y:S01]  /*f2f0*/  @!P4 IMAD.MOV R86, RZ, RZ, -R86 ;  /* 0x000000ffff56c224 */ /* 0x000fe200078e0a56 */
[----:B------:R-:W-:-:S04]  /*f300*/  LEA R65, P4, R87, R72, 0x1 ;  /* 0x0000004857417211 */ /* 0x000fc800078808ff */
[----:B------:R-:W-:Y:S02]  /*f310*/  LEA.HI.X.SX32 R67, R87, R69, 0x1, P4 ;  /* 0x0000004557437211 */ /* 0x000fe400020f0eff */
[----:B------:R-:W-:Y:S01]  /*f320*/  SEL R86, R73, R86, !P1 ;  /* 0x0000005649567207 */ /* 0x000fe20004800000 */
[----:B---3--:R3:W-:Y:S01]  /*f330*/  STL [R1+0x4e0], R62 ;  /* 0x0004e03e01007387 */ /* 0x0087e20000100800 */
[----:B--2---:R-:W-:-:S03]  /*f340*/  ISETP.GE.AND P5, PT, R6, RZ, PT ;  /* 0x000000ff0600720c */ /* 0x004fc60003fa6270 */
[----:B---3--:R-:W2:Y:S04]  /*f350*/  LDL R62, [R1+0x1174] ;  /* 0x00117400013e7983 */ /* 0x008ea80000100800 */
[----:B------:R0:W-:Y:S04]  /*f360*/  STL [R1+0x6cc], R4 ;  /* 0x0006cc0401007387 */ /* 0x0001e80000100800 */
[----:B------:R-:W-:Y:S01]  /*f370*/  STL [R1+0x6fc], R65 ;  /* 0x0006fc4101007387 */ /* 0x000fe20000100800 */
[----:B------:R-:W-:Y:S01]  /*f380*/  IMAD R86, R86, UR5, RZ ;  /* 0x0000000556567c24 */ /* 0x000fe2000f8e02ff */
[C---:B------:R-:W-:Y:S01]  /*f390*/  ISETP.GT.U32.AND P3, PT, R68.reuse, R89, PT ;  /* 0x000000594400720c */ /* 0x040fe20003f64070 */
[----:B------:R-:W-:Y:S01]  /*f3a0*/  @!P5 IMAD.MOV R88, RZ, RZ, -R88 ;  /* 0x000000ffff58d224 */ /* 0x000fe200078e0a58 */
[----:B------:R-:W3:Y:S01]  /*f3b0*/  LDL R6, [R1+0x1190] ;  /* 0x0011900001067983 */ /* 0x000ee20000100800 */
[----:B------:R-:W-:Y:S01]  /*f3c0*/  PRMT R59, RZ, 0x7610, R59 ;  /* 0x00007610ff3b7816 */ /* 0x000fe2000000003b */
[----:B0-----:R-:W-:Y:S01]  /*f3d0*/  @P0 IMAD.MOV.U32 R4, RZ, RZ, R65 ;  /* 0x000000ffff040224 */ /* 0x001fe200078e0041 */
[----:B------:R-:W-:Y:S01]  /*f3e0*/  ISETP.GT.U32.AND P4, PT, R68, R90, PT ;  /* 0x0000005a4400720c */ /* 0x000fe20003f84070 */
[----:B------:R0:W-:Y:S01]  /*f3f0*/  STL [R1+0x6c8], R5 ;  /* 0x0006c80501007387 */ /* 0x0001e20000100800 */
[----:B------:R-:W4:Y:S01]  /*f400*/  LDCU UR5, c[0x0][0x3b0] ;  /* 0x00007600ff0577ac */ /* 0x000f220008000800 */
[----:B0-----:R-:W-:-:S05]  /*f410*/  @P0 IMAD.MOV.U32 R5, RZ, RZ, R67 ;  /* 0x000000ffff050224 */ /* 0x001fca00078e0043 */
[----:B------:R0:W4:Y:S02]  /*f420*/  @P0 LDG.E.U16 R60, desc[UR20][R4.64] ;  /* 0x00000014043c0981 */ /* 0x000124000c1e1500 */
[----:B0-----:R-:W-:-:S04]  /*f430*/  LEA R4, P5, R86, R72, 0x1 ;  /* 0x0000004856047211 */ /* 0x001fc800078a08ff */
[----:B------:R-:W-:-:S05]  /*f440*/  LEA.HI.X.SX32 R5, R86, R69, 0x1, P5 ;  /* 0x0000004556057211 */ /* 0x000fca00028f0eff */
[----:B------:R0:W4:Y:S01]  /*f450*/  @P0 LDG.E.U16 R7, desc[UR20][R4.64] ;  /* 0x0000001404070981 */ /* 0x000122000c1e1500 */
[----:B------:R-:W-:Y:S01]  /*f460*/  @!P3 IMAD.IADD R89, R89, 0x1, -R68 ;  /* 0x000000015959b824 */ /* 0x000fe200078e0a44 */
[----:B------:R-:W-:Y:S02]  /*f470*/  ISETP.GT.U32.AND P3, PT, R68, R91, PT ;  /* 0x0000005b4400720c */ /* 0x000fe40003f64070 */
[----:B------:R-:W-:Y:S01]  /*f480*/  SEL R88, R73, R88, !P1 ;  /* 0x0000005849587207 */ /* 0x000fe20004800000 */
[----:B------:R-:W-:Y:S04]  /*f490*/  STL [R1+0x6f8], R67 ;  /* 0x0006f84301007387 */ /* 0x000fe80000100800 */
[----:B------:R0:W-:Y:S01]  /*f4a0*/  STL [R1+0x4dc], R52 ;  /* 0x0004dc3401007387 */ /* 0x0001e20000100800 */
[----:B------:R-:W-:Y:S01]  /*f4b0*/  IMAD R88, R88, UR12, RZ ;  /* 0x0000000c58587c24 */ /* 0x000fe2000f8e02ff */
[----:B------:R-:W-:-:S02]  /*f4c0*/  PRMT R56, RZ, 0x7610, R56 ;  /* 0x00007610ff387816 */ /* 0x000fc40000000038 */
[----:B--2---:R-:W-:Y:S01]  /*f4d0*/  ISETP.GE.AND P6, PT, R62, RZ, PT ;  /* 0x000000ff3e00720c */ /* 0x004fe20003fc6270 */
[----:B0-----:R-:W2:Y:S01]  /*f4e0*/  LDL.LU R52, [R1+0x1430] ;  /* 0x0014300001347983 */ /* 0x001ea20000300800 */
[--C-:B------:R-:W-:Y:S01]  /*f4f0*/  @!P3 IMAD.IADD R91, R91, 0x1, -R68.reuse ;  /* 0x000000015b5bb824 */ /* 0x100fe200078e0a44 */
[----:B------:R-:W-:Y:S01]  /*f500*/  PRMT R55, RZ, 0x7610, R55 ;  /* 0x00007610ff377816 */ /* 0x000fe20000000037 */
[----:B------:R-:W-:Y:S01]  /*f510*/  @!P4 IMAD.IADD R90, R90, 0x1, -R68 ;  /* 0x000000015a5ac824 */ /* 0x000fe200078e0a44 */
[----:B------:R-:W2:Y:S01]  /*f520*/  LDL R67, [R1+0x11b4] ;  /* 0x0011b40001437983 */ /* 0x000ea20000100800 */
[----:B------:R-:W-:Y:S01]  /*f530*/  PRMT R54, RZ, 0x7610, R54 ;  /* 0x00007610ff367816 */ /* 0x000fe20000000036 */
[----:B------:R-:W0:Y:S02]  /*f540*/  LDCU UR12, c[0x0][0x3b0] ;  /* 0x00007600ff0c77ac */ /* 0x000e240008000800 */
[----:B------:R-:W-:Y:S04]  /*f550*/  STL [R1+0x72c], R4 ;  /* 0x00072c0401007387 */ /* 0x000fe80000100800 */
[----:B------:R-:W-:Y:S01]  /*f560*/  STL [R1+0x728], R5 ;  /* 0x0007280501007387 */ /* 0x000fe20000100800 */
[----:B------:R-:W-:-:S03]  /*f570*/  @!P6 IMAD.MOV R89, RZ, RZ, -R89 ;  /* 0x000000ffff59e224 */ /* 0x000fc600078e0a59 */
[----:B------:R-:W2:Y:S01]  /*f580*/  LDL R62, [R1+0x11d0] ;  /* 0x0011d000013e7983 */ /* 0x000ea20000100800 */
[----:B---3--:R-:W-:-:S03]  /*f590*/  ISETP.GE.AND P3, PT, R6, RZ, PT ;  /* 0x000000ff0600720c */ /* 0x008fc60003f66270 */
[----:B----4-:R3:W-:Y:S04]  /*f5a0*/  STL [R1+0x4d8], R60 ;  /* 0x0004d83c01007387 */ /* 0x0107e80000100800 */
[----:B------:R-:W4:Y:S01]  /*f5b0*/  LDL.LU R6, [R1] ;  /* 0x0000000001067983 */ /* 0x000f220000300800 */
[----:B---3--:R-:W-:-:S04]  /*f5c0*/  LEA R60, P6, R88, R72, 0x1 ;  /* 0x00000048583c7211 */ /* 0x008fc800078c08ff */
[----:B------:R-:W-:Y:S01]  /*f5d0*/  LEA.HI.X.SX32 R4, R88, R69, 0x1, P6 ;  /* 0x0000004558047211 */ /* 0x000fe200030f0eff */
[----:B------:R-:W-:Y:S04]  /*f5e0*/  STL [R1+0x75c], R60 ;  /* 0x00075c3c01007387 */ /* 0x000fe80000100800 */
[----:B------:R3:W-:Y:S01]  /*f5f0*/  STL [R1+0x4d4], R7 ;  /* 0x0004d40701007387 */ /* 0x0007e20000100800 */
[----:B------:R-:W-:-:S03]  /*f600*/  @P0 IMAD.MOV.U32 R5, RZ, RZ, R4 ;  /* 0x000000ffff050224 */ /* 0x000fc600078e0004 */
[----:B---3--:R-:W3:Y:S04]  /*f610*/  LDL.LU R7, [R1+0x4] ;  /* 0x0000040001077983 */ /* 0x008ee80000300800 */
[----:B------:R0:W-:Y:S02]  /*f620*/  STL [R1+0x758], R4 ;  /* 0x0007580401007387 */ /* 0x0001e40000100800 */
[----:B0-----:R-:W-:-:S05]  /*f630*/  @P0 IMAD.MOV.U32 R4, RZ, RZ, R60 ;  /* 0x000000ffff040224 */ /* 0x001fca00078e003c */
[----:B------:R-:W2:Y:S01]  /*f640*/  @P0 LDG.E.U16 R59, desc[UR20][R4.64] ;  /* 0x00000014043b0981 */ /* 0x000ea2000c1e1500 */
[C---:B------:R-:W-:Y:S02]  /*f650*/  ISETP.GT.U32.AND P5, PT, R68.reuse, R90, PT ;  /* 0x0000005a4400720c */ /* 0x040fe40003fa4070 */
[----:B------:R-:W-:Y:S02]  /*f660*/  ISETP.GT.U32.AND P4, PT, R68, R92, PT ;  /* 0x0000005c4400720c */ /* 0x000fe40003f84070 */
[----:B------:R-:W-:-:S05]  /*f670*/  SEL R89, R73, R89, !P1 ;  /* 0x0000005949597207 */ /* 0x000fca0004800000 */
[----:B-1----:R-:W-:Y:S01]  /*f680*/  IMAD R89, R89, UR4, RZ ;  /* 0x0000000459597c24 */ /* 0x002fe2000f8e02ff */
[----:B------:R-:W0:Y:S03]  /*f690*/  LDCU UR4, c[0x0][0x3b0] ;  /* 0x00007600ff0477ac */ /* 0x000e260008000800 */
[--C-:B------:R-:W-:Y:S02]  /*f6a0*/  @!P5 IMAD.IADD R90, R90, 0x1, -R68.reuse ;  /* 0x000000015a5ad824 */ /* 0x100fe400078e0a44 */
[----:B------:R-:W-:Y:S02]  /*f6b0*/  @!P4 IMAD.IADD R92, R92, 0x1, -R68 ;  /* 0x000000015c5cc824 */ /* 0x000fe400078e0a44 */
[----:B------:R-:W-:-:S03]  /*f6c0*/  @!P3 IMAD.MOV R90, RZ, RZ, -R90 ;  /* 0x000000ffff5ab224 */ /* 0x000fc600078e0a5a */
[----:B------:R-:W-:Y:S02]  /*f6d0*/  ISETP.GT.U32.AND P3, PT, R68, R92, PT ;  /* 0x0000005c4400720c */ /* 0x000fe40003f64070 */
[----:B------:R-:W-:-:S05]  /*f6e0*/  SEL R90, R73, R90, !P1 ;  /* 0x0000005a495a7207 */ /* 0x000fca0004800000 */
[----:B------:R-:W-:Y:S01]  /*f6f0*/  IMAD R90, R90, UR5, RZ ;  /* 0x000000055a5a7c24 */ /* 0x000fe2000f8e02ff */
[----:B--2---:R1:W-:Y:S05]  /*f700*/  STL [R1+0x4d0], R59 ;  /* 0x0004d03b01007387 */ /* 0x0043ea0000100800 */
[----:B------:R-:W-:Y:S01]  /*f710*/  @!P3 IMAD.IADD R92, R92, 0x1, -R68 ;  /* 0x000000015c5cb824 */ /* 0x000fe200078e0a44 */
[----:B------:R-:W-:Y:S01]  /*f720*/  ISETP.GT.U32.AND P5, PT, R68, R91, PT ;  /* 0x0000005b4400720c */ /* 0x000fe20003fa4070 */
[----:B------:R-:W2:Y:S01]  /*f730*/  LDCU UR5, c[0x0][0x3b0] ;  /* 0x00007600ff0577ac */ /* 0x000ea20008000800 */
[----:B------:R-:W2:Y:S01]  /*f740*/  LDL R65, [R1+0x11d4] ;  /* 0x0011d40001417983 */ /* 0x000ea20000100800 */
[----:B-1----:R-:W-:-:S04]  /*f750*/  LEA R59, P6, R89, R72, 0x1 ;  /* 0x00000048593b7211 */ /* 0x002fc800078c08ff */
[----:B------:R-:W-:Y:S01]  /*f760*/  LEA.HI.X.SX32 R4, R89, R69, 0x1, P6 ;  /* 0x0000004559047211 */ /* 0x000fe200030f0eff */
[----:B------:R-:W-:Y:S04]  /*f770*/  STL [R1+0x78c], R59 ;  /* 0x00078c3b01007387 */ /* 0x000fe80000100800 */
[----:B------:R1:W-:Y:S01]  /*f780*/  STL [R1+0x788], R4 ;  /* 0x0007880401007387 */ /* 0x0003e20000100800 */
[----:B------:R-:W-:Y:S02]  /*f790*/  @P0 IMAD.MOV.U32 R5, RZ, RZ, R4 ;  /* 0x000000ffff050224 */ /* 0x000fe400078e0004 */
[----:B-1----:R-:W-:-:S05]  /*f7a0*/  @P0 IMAD.MOV.U32 R4, RZ, RZ, R59 ;  /* 0x000000ffff040224 */ /* 0x002fca00078e003b */
[----:B------:R1:W2:Y:S02]  /*f7b0*/  @P0 LDG.E.U16 R56, desc[UR20][R4.64] ;  /* 0x0000001404380981 */ /* 0x0002a4000c1e1500 */
[----:B-1----:R-:W-:-:S04]  /*f7c0*/  LEA R4, P3, R90, R72, 0x1 ;  /* 0x000000485a047211 */ /* 0x002fc800078608ff */
[----:B------:R-:W-:-:S05]  /*f7d0*/  LEA.HI.X.SX32 R5, R90, R69, 0x1, P3 ;  /* 0x000000455a057211 */ /* 0x000fca00018f0eff */
[----:B------:R-:W3:Y:S01]  /*f7e0*/  @P0 LDG.E.U16 R55, desc[UR20][R4.64] ;  /* 0x0000001404370981 */ /* 0x000ee2000c1e1500 */
[----:B------:R-:W-:Y:S01]  /*f7f0*/  ISETP.GE.AND P4, PT, R67, RZ, PT ;  /* 0x000000ff4300720c */ /* 0x000fe20003f86270 */
[----:B------:R-:W-:Y:S01]  /*f800*/  @!P5 IMAD.IADD R91, R91, 0x1, -R68 ;  /* 0x000000015b5bd824 */ /* 0x000fe200078e0a44 */
[----:B------:R-:W-:Y:S01]  /*f810*/  ISETP.GE.AND P6, PT, R62, RZ, PT ;  /* 0x000000ff3e00720c */ /* 0x000fe20003fc6270 */
[----:B------:R-:W3:Y:S04]  /*f820*/  LDL R67, [R1+0x1208] ;  /* 0x0012080001437983 */ /* 0x000ee80000100800 */
[----:B------:R-:W4:Y:S06]  /*f830*/  LDL.LU R60, [R1+0x10] ;  /* 0x00001000013c7983 */ /* 0x000f2c0000300800 */
[----:B------:R-:W-:-:S05]  /*f840*/  @!P4 IMAD.MOV R91, RZ, RZ, -R91 ;  /* 0x000000ffff5bc224 */ /* 0x000fca00078e0a5b */
[----:B------:R-:W-:Y:S01]  /*f850*/  SEL R91, R73, R91, !P1 ;  /* 0x0000005b495b7207 */ /* 0x000fe20004800000 */
[----:B------:R-:W-:-:S04]  /*f860*/  @!P6 IMAD.MOV R92, RZ, RZ, -R92 ;  /* 0x000000ffff5ce224 */ /* 0x000fc800078e0a5c */
[----:B0-----:R-:W-:Y:S01]  /*f870*/  IMAD R91, R91, UR4, RZ ;  /* 0x000000045b5b7c24 */ /* 0x001fe2000f8e02ff */
[----:B--2---:R0:W-:Y:S01]  /*f880*/  STL [R1+0x4cc], R56 ;  /* 0x0004cc3801007387 */ /* 0x0041e20000100800 */
[----:B------:R-:W-:Y:S01]  /*f890*/  ISETP.GT.U32.AND P5, PT, R68, R93, PT ;  /* 0x0000005d4400720c */ /* 0x000fe20003fa4070 */
[----:B------:R-:W1:Y:S02]  /*f8a0*/  LDCU UR4, c[0x0][0x3b0] ;  /* 0x00007600ff0477ac */ /* 0x000e640008000800 */
[----:B0-----:R-:W2:Y:S04]  /*f8b0*/  LDL.LU R56, [R1+0xc] ;  /* 0x00000c0001387983 */ /* 0x001ea80000300800 */
[----:B------:R-:W-:Y:S04]  /*f8c0*/  STL [R1+0x7bc], R4 ;  /* 0x0007bc0401007387 */ /* 0x000fe80000100800 */
[----:B------:R-:W-:Y:S04]  /*f8d0*/  STL [R1+0x7b8], R5 ;  /* 0x0007b80501007387 */ /* 0x000fe80000100800 */
[----:B------:R-:W2:Y:S04]  /*f8e0*/  LDL R62, [R1+0x1224] ;  /* 0x00122400013e7983 */ /* 0x000ea80000100800 */
[----:B---3--:R0:W-:Y:S04]  /*f8f0*/  STL [R1+0x4c8], R55 ;  /* 0x0004c83701007387 */ /* 0x0081e80000100800 */
[----:B------:R-:W3:Y:S01]  /*f900*/  LDL.LU R59, [R1+0x8] ;  /* 0x00000800013b7983 */ /* 0x000ee20000300800 */
[----:B0-----:R-:W-:-:S04]  /*f910*/  LEA R55, P6, R91, R72, 0x1 ;  /* 0x000000485b377211 */ /* 0x001fc800078c08ff */
[----:B------:R-:W-:Y:S01]  /*f920*/  LEA.HI.X.SX32 R4, R91, R69, 0x1, P6 ;  /* 0x000000455b047211 */ /* 0x000fe200030f0eff */
[----:B------:R-:W-:Y:S04]  /*f930*/  STL [R1+0x7ec], R55 ;  /* 0x0007ec3701007387 */ /* 0x000fe80000100800 */
[----:B------:R0:W-:Y:S01]  /*f940*/  STL [R1+0x7e8], R4 ;  /* 0x0007e80401007387 */ /* 0x0001e20000100800 */
[----:B------:R-:W-:Y:S02]  /*f950*/  @P0 IMAD.MOV.U32 R5, RZ, RZ, R4 ;  /* 0x000000ffff050224 */ /* 0x000fe400078e0004 */
[----:B0-----:R-:W-:-:S05]  /*f960*/  @P0 IMAD.MOV.U32 R4, RZ, RZ, R55 ;  /* 0x000000ffff040224 */ /* 0x001fca00078e0037 */
[----:B------:R-:W2:Y:S01]  /*f970*/  @P0 LDG.E.U16 R54, desc[UR20][R4.64] ;  /* 0x0000001404360981 */ /* 0x000ea2000c1e1500 */
[C---:B----4-:R-:W-:Y:S01]  /*f980*/  ISETP.GT.U32.AND P4, PT, R68.reuse, R6, PT ;  /* 0x000000064400720c */ /* 0x050fe20003f84070 */
[----:B------:R-:W-:Y:S01]  /*f990*/  @!P5 IMAD.IADD R93, R93, 0x1, -R68 ;  /* 0x000000015d5dd824 */ /* 0x000fe200078e0a44 */
[----:B------:R-:W-:-:S04]  /*f9a0*/  ISETP.GT.U32.AND P5, PT, R68, R7, PT ;  /* 0x000000074400720c */ /* 0x000fc80003fa4070 */
[----:B------:R-:W-:Y:S02]  /*f9b0*/  ISETP.GT.U32.AND P3, PT, R68, R93, PT ;  /* 0x0000005d4400720c */ /* 0x000fe40003f64070 */
[----:B------:R-:W-:-:S05]  /*f9c0*/  SEL R92, R73, R92, !P1 ;  /* 0x0000005c495c7207 */ /* 0x000fca0004800000 */
[--C-:B------:R-:W-:Y:S01]  /*f9d0*/  @!P4 IMAD.IADD R6, R6, 0x1, -R68.reuse ;  /* 0x000000010606c824 */ /* 0x100fe200078e0a44 */
[----:B------:R-:W-:Y:S01]  /*f9e0*/  ISETP.GE.AND P4, PT, R65, RZ, PT ;  /* 0x000000ff4100720c */ /* 0x000fe20003f86270 */
[----:B------:R-:W-:Y:S01]  /*f9f0*/  IMAD R92, R92, UR7, RZ ;  /* 0x000000075c5c7c24 */ /* 0x000fe2000f8e02ff */
[----:B------:R-:W-:Y:S01]  /*fa00*/  PRMT R45, RZ, 0x7610, R45 ;  /* 0x00007610ff2d7816 */ /* 0x000fe2000000002d */
[--C-:B------:R-:W-:Y:S01]  /*fa10*/  @!P5 IMAD.IADD R7, R7, 0x1, -R68.reuse ;  /* 0x000000010707d824 */ /* 0x100fe200078e0a44 */
[C---:B------:R-:W-:Y:S01]  /*fa20*/  ISETP.GT.U32.AND P5, PT, R68.reuse, R6, PT ;  /* 0x000000064400720c */ /* 0x040fe20003fa4070 */
[----:B------:R-:W-:Y:S01]  /*fa30*/  @!P3 IMAD.IADD R93, R93, 0x1, -R68 ;  /* 0x000000015d5db824 */ /* 0x000fe200078e0a44 */
[----:B------:R-:W-:Y:S01]  /*fa40*/  PRMT R8, RZ, 0x7610, R8 ;  /* 0x00007610ff087816 */ /* 0x000fe20000000008 */
[----:B------:R-:W0:Y:S01]  /*fa50*/  LDCU UR7, c[0x0][0x3b0] ;  /* 0x00007600ff0777ac */ /* 0x000e220008000800 */
[----:B------:R-:W-:-:S05]  /*fa60*/  ISETP.GT.U32.AND P3, PT, R68, R7, PT ;  /* 0x000000074400720c */ /* 0x000fca0003f64070 */
[----:B------:R-:W-:Y:S01]  /*fa70*/  @!P4 IMAD.MOV R93, RZ, RZ, -R93 ;  /* 0x000000ffff5dc224 */ /* 0x000fe200078e0a5d */
[----:B------:R-:W-:-:S04]  /*fa80*/  ISETP.GT.U32.AND P4, PT, R68, R60, PT ;  /* 0x0000003c4400720c */ /* 0x000fc80003f84070 */
[----:B------:R-:W-:Y:S01]  /*fa90*/  SEL R93, R73, R93, !P1 ;  /* 0x0000005d495d7207 */ /* 0x000fe20004800000 */
[----:B------:R-:W-:-:S04]  /*faa0*/  @!P5 IMAD.IADD R6, R6, 0x1, -R68 ;  /* 0x000000010606d824 */ /* 0x000fc800078e0a44 */
[----:B-1----:R-:W-:Y:S02]  /*fab0*/  IMAD R93, R93, UR4, RZ ;  /* 0x000000045d5d7c24 */ /* 0x002fe4000f8e02ff */
[--C-:B------:R-:W-:Y:S02]  /*fac0*/  @!P3 IMAD.IADD R7, R7, 0x1, -R68.reuse ;  /* 0x000000010707b824 */ /* 0x100fe400078e0a44 */
[----:B------:R-:W-:Y:S01]  /*fad0*/  @!P4 IMAD.IADD R60, R60, 0x1, -R68 ;  /* 0x000000013c3cc824 */ /* 0x000fe200078e0a44 */
[----:B--2---:R1:W-:Y:S01]  /*fae0*/  STL [R1+0x4c4], R54 ;  /* 0x0004c43601007387 */ /* 0x0043e20000100800 */
[----:B------:R-:W-:Y:S01]  /*faf0*/  ISETP.GE.AND P5, PT, R67, RZ, PT ;  /* 0x000000ff4300720c */ /* 0x000fe20003fa6270 */
[----:B------:R-:W2:Y:S01]  /*fb00*/  LDCU UR4, c[0x0][0x3b0] ;  /* 0x00007600ff0477ac */ /* 0x000ea20008000800 */
[----:B-1----:R-:W-:-:S04]  /*fb10*/  LEA R54, P6, R92, R72, 0x1 ;  /* 0x000000485c367211 */ /* 0x002fc800078c08ff */
[----:B------:R-:W-:Y:S01]  /*fb20*/  LEA.HI.X.SX32 R55, R92, R69, 0x1, P6 ;  /* 0x000000455c377211 */ /* 0x000fe200030f0eff */
[----:B------:R-:W-:-:S04]  /*fb30*/  @P0 IMAD.MOV.U32 R4, RZ, RZ, R54 ;  /* 0x000000ffff040224 */ /* 0x000fc800078e0036 */
[----:B------:R-:W-:Y:S01]  /*fb40*/  @P0 IMAD.MOV.U32 R5, RZ, RZ, R55 ;  /* 0x000000ffff050224 */ /* 0x000fe200078e0037 */
[----:B------:R1:W-:Y:S04]  /*fb50*/  STL [R1+0x81c], R54 ;  /* 0x00081c3601007387 */ /* 0x0003e80000100800 */
[----:B------:R-:W-:Y:S04]  /*fb60*/  STL [R1+0x818], R55 ;  /* 0x0008183701007387 */ /* 0x000fe80000100800 */
[----:B------:R4:W2:Y:S04]  /*fb70*/  @P0 LDG.E.U16 R45, desc[UR20][R4.64] ;  /* 0x00000014042d0981 */ /* 0x0008a8000c1e1500 */
[----:B------:R0:W-:Y:S04]  /*fb80*/  STL [R1], R6 ;  /* 0x0000000601007387 */ /* 0x0001e80000100800 */
[----:B-1----:R-:W2:Y:S01]  /*fb90*/  LDL.LU R54, [R1+0x14] ;  /* 0x0000140001367983 */ /* 0x002ea20000300800 */
[----:B----4-:R-:W-:Y:S01]  /*fba0*/  IMAD.MOV.U32 R5, RZ, RZ, R6 ;  /* 0x000000ffff057224 */ /* 0x010fe200078e0006 */
[----:B0-----:R-:W-:-:S02]  /*fbb0*/  LEA R6, P4, R93, R72, 0x1 ;  /* 0x000000485d067211 */ /* 0x001fc400078808ff */
[----:B------:R0:W-:Y:S01]  /*fbc0*/  STL [R1+0x4], R7 ;  /* 0x0000040701007387 */ /* 0x0001e20000100800 */
[----:B------:R-:W-:-:S03]  /*fbd0*/  IMAD.MOV.U32 R4, RZ, RZ, R7 ;  /* 0x000000ffff047224 */ /* 0x000fc600078e0007 */
[----:B------:R-:W4:Y:S01]  /*fbe0*/  LDL R65, [R1+0x1234] ;  /* 0x0012340001417983 */ /* 0x000f220000100800 */
[----:B0-----:R-:W-:-:S05]  /*fbf0*/  LEA.HI.X.SX32 R7, R93, R69, 0x1, P4 ;  /* 0x000000455d077211 */ /* 0x001fca00020f0eff */
[----:B------:R-:W4:Y:S04]  /*fc00*/  @P0 LDG.E.U16 R8, desc[UR20][R6.64] ;  /* 0x0000001406080981 */ /* 0x000f28000c1e1500 */
[----:B------:R0:W-:Y:S04]  /*fc10*/  STL [R1+0x84c], R6 ;  /* 0x00084c0601007387 */ /* 0x0001e80000100800 */
[----:B------:R-:W-:Y:S04]  /*fc20*/  STL [R1+0x848], R7 ;  /* 0x0008480701007387 */ /* 0x000fe80000100800 */
[----:B0-----:R-:W4:Y:S01]  /*fc30*/  LDL R6, [R1+0x1264] ;  /* 0x0012640001067983 */ /* 0x001f220000100800 */
[----:B------:R-:W-:-:S02]  /*fc40*/  ISETP.GT.U32.AND P6, PT, R68, R56, PT ;  /* 0x000000384400720c */ /* 0x000fc40003fc4070 */
[----:B------:R-:W-:Y:S01]  /*fc50*/  ISETP.GE.AND P3, PT, R62, RZ, PT ;  /* 0x000000ff3e00720c */ /* 0x000fe20003f66270 */
[----:B------:R-:W-:Y:S01]  /*fc60*/  @!P5 IMAD.MOV R5, RZ, RZ, -R5 ;  /* 0x000000ffff05d224 */ /* 0x000fe200078e0a05 */
[----:B---3--:R-:W-:Y:S01]  /*fc70*/  ISETP.GT.U32.AND P5, PT, R68, R59, PT ;  /* 0x0000003b4400720c */ /* 0x008fe20003fa4070 */
[----:B------:R-:W3:Y:S08]  /*fc80*/  LDL R62, [R1+0x1258] ;  /* 0x00125800013e7983 */ /* 0x000ef00000100800 */
[----:B------:R-:W-:-:S02]  /*fc90*/  @!P6 IMAD.IADD R56, R56, 0x1, -R68 ;  /* 0x000000013838e824 */ /* 0x000fc400078e0a44 */
[----:B------:R-:W-:Y:S01]  /*fca0*/  @!P3 IMAD.MOV R4, RZ, RZ, -R4 ;  /* 0x000000ffff04b224 */ /* 0x000fe200078e0a04 */
[C---:B------:R-:W-:Y:S02]  /*fcb0*/  SEL R5, R73.reuse, R5, !P1 ;  /* 0x0000000549057207 */ /* 0x040fe40004800000 */
[----:B------:R-:W-:Y:S02]  /*fcc0*/  ISETP.GT.U32.AND P3, PT, R68, R56, PT ;  /* 0x000000384400720c */ /* 0x000fe40003f64070 */
[----:B------:R-:W-:Y:S01]  /*fcd0*/  SEL R4, R73, R4, !P1 ;  /* 0x0000000449047207 */ /* 0x000fe20004800000 */
[----:B------:R-:W-:Y:S01]  /*fce0*/  IMAD R5, R5, UR5, RZ ;  /* 0x0000000505057c24 */ /* 0x000fe2000f8e02ff */
[----:B------:R-:W-:Y:S01]  /*fcf0*/  PRMT R50, RZ, 0x7610, R50 ;  /* 0x00007610ff327816 */ /* 0x000fe20000000032 */
[--C-:B------:R-:W-:Y:S01]  /*fd00*/  @!P5 IMAD.IADD R59, R59, 0x1, -R68.reuse ;  /* 0x000000013b3bd824 */ /* 0x100fe200078e0a44 */
[----:B------:R-:W-:Y:S01]  /*fd10*/  PRMT R49, RZ, 0x7610, R49 ;  /* 0x00007610ff317816 */ /* 0x000fe20000000031 */
[----:B--2---:R-:W-:Y:S01]  /*fd20*/  IMAD R4, R4, UR4, RZ ;  /* 0x0000000404047c24 */ /* 0x004fe2000f8e02ff */
[C---:B------:R-:W-:Y:S01]  /*fd30*/  LEA R55, P6, R5.reuse, R72, 0x1 ;  /* 0x0000004805377211 */ /* 0x040fe200078c08ff */
[----:B------:R-:W0:Y:S04]  /*fd40*/  LDCU UR4, c[0x0][0x3b0] ;  /* 0x00007600ff0477ac */ /* 0x000e280008000800 */
[----:B------:R-:W-:Y:S01]  /*fd50*/  @!P3 IMAD.IADD R56, R56, 0x1, -R68 ;  /* 0x000000013838b824 */ /* 0x000fe200078e0a44 */
[----:B------:R-:W-:Y:S01]  /*fd60*/  LEA.HI.X.SX32 R5, R5, R69, 0x1, P6 ;  /* 0x0000004505057211 */ /* 0x000fe200030f0eff */
[----:B------:R-:W1:Y:S01]  /*fd70*/  LDCU UR5, c[0x0][0x3b0] ;  /* 0x00007600ff0577ac */ /* 0x000e620008000800 */
[----:B----4-:R-:W-:Y:S01]  /*fd80*/  ISETP.GE.AND P6, PT, R65, RZ, PT ;  /* 0x000000ff4100720c */ /* 0x010fe20003fc6270 */
[----:B------:R2:W-:Y:S04]  /*fd90*/  STL [R1+0x4bc], R8 ;  /* 0x0004bc0801007387 */ /* 0x0005e80000100800 */
[----:B--2---:R-:W2:Y:S04]  /*fda0*/  LDL.LU R8, [R1+0x18] ;  /* 0x0000180001087983 */ /* 0x004ea80000300800 */
[----:B------:R-:W4:Y:S04]  /*fdb0*/  LDL.LU R67, [R1+0x1c] ;  /* 0x00001c0001437983 */ /* 0x000f280000300800 */
[----:B------:R0:W-:Y:S01]  /*fdc0*/  STL [R1+0x4c0], R45 ;  /* 0x0004c02d01007387 */ /* 0x0001e20000100800 */
[----:B------:R-:W-:-:S02]  /*fdd0*/  ISETP.GE.AND P3, PT, R6, RZ, PT ;  /* 0x000000ff0600720c */ /* 0x000fc40003f66270 */
[C---:B0-----:R-:W-:Y:S01]  /*fde0*/  LEA R45, P5, R4.reuse, R72, 0x1 ;  /* 0x00000048042d7211 */ /* 0x041fe200078a08ff */
[----:B------:R-:W-:Y:S03]  /*fdf0*/  STL [R1+0x87c], R55 ;  /* 0x00087c3701007387 */ /* 0x000fe60000100800 */
[----:B------:R-:W-:Y:S01]  /*fe00*/  LEA.HI.X.SX32 R6, R4, R69, 0x1, P5 ;  /* 0x0000004504067211 */ /* 0x000fe200028f0eff */
[----:B------:R-:W-:Y:S01]  /*fe10*/  @P0 IMAD.MOV.U32 R4, RZ, RZ, R55 ;  /* 0x000000ffff040224 */ /* 0x000fe200078e0037 */
[----:B------:R-:W2:Y:S04]  /*fe20*/  LDL.LU R65, [R1+0x142c] ;  /* 0x00142c0001417983 */ /* 0x000ea80000300800 */
[----:B------:R-:W-:Y:S04]  /*fe30*/  STL [R1+0x8ac], R45 ;  /* 0x0008ac2d01007387 */ /* 0x000fe80000100800 */
[----:B------:R0:W-:Y:S04]  /*fe40*/  STL [R1+0x878], R5 ;  /* 0x0008780501007387 */ /* 0x0001e80000100800 */
[----:B------:R0:W2:Y:S02]  /*fe50*/  @P0 LDG.E.U16 R50, desc[UR20][R4.64] ;  /* 0x0000001404320981 */ /* 0x0000a4000c1e1500 */
[----:B0-----:R-:W-:-:S02]  /*fe60*/  @P0 IMAD.MOV.U32 R4, RZ, RZ, R45 ;  /* 0x000000ffff040224 */ /* 0x001fc400078e002d */
[----:B------:R-:W-:-:S05]  /*fe70*/  @P0 IMAD.MOV.U32 R5, RZ, RZ, R6 ;  /* 0x000000ffff050224 */ /* 0x000fca00078e0006 */
[----:B------:R0:W4:Y:S01]  /*fe80*/  @P0 LDG.E.U16 R49, desc[UR20][R4.64] ;  /* 0x0000001404310981 */ /* 0x000122000c1e1500 */
[C---:B------:R-:W-:Y:S02]  /*fe90*/  ISETP.GT.U32.AND P4, PT, R68.reuse, R60, PT ;  /* 0x0000003c4400720c */ /* 0x040fe40003f84070 */
[----:B------:R-:W-:-:S11]  /*fea0*/  ISETP.GT.U32.AND P5, PT, R68, R59, PT ;  /* 0x0000003b4400720c */ /* 0x000fd60003fa4070 */
[----:B------:R-:W-:Y:S01]  /*feb0*/  @!P4 IMAD.IADD R60, R60, 0x1, -R68 ;  /* 0x000000013c3cc824 */ /* 0x000fe200078e0a44 */
[----:B------:R-:W-:-:S03]  /*fec0*/  ISETP.GT.U32.AND P4, PT, R68, R54, PT ;  /* 0x000000364400720c */ /* 0x000fc60003f84070 */
[----:B0-----:R-:W-:Y:S02]  /*fed0*/  IMAD.MOV.U32 R5, RZ, RZ, R60 ;  /* 0x000000ffff057224 */ /* 0x001fe400078e003c */
[----:B------:R-:W-:Y:S02]  /*fee0*/  IMAD.MOV.U32 R4, RZ, RZ, R56 ;  /* 0x000000ffff047224 */ /* 0x000fe400078e0038 */
[----:B------:R-:W-:Y:S01]  /*fef0*/  @!P6 IMAD.MOV R5, RZ, RZ, -R5 ;  /* 0x000000ffff05e224 */ /* 0x000fe200078e0a05 */
[----:B---3--:R-:W-:Y:S01]  /*ff00*/  ISETP.GE.AND P6, PT, R62, RZ, PT ;  /* 0x000000ff3e00720c */ /* 0x008fe20003fc6270 */
[----:B------:R0:W-:Y:S04]  /*ff10*/  STL [R1+0x8a8], R6 ;  /* 0x0008a80601007387 */ /* 0x0001e80000100800 */
[----:B------:R-:W-:Y:S01]  /*ff20*/  @!P4 IMAD.IADD R54, R54, 0x1, -R68 ;  /* 0x000000013636c824 */ /* 0x000fe200078e0a44 */
[----:B------:R-:W3:Y:S01]  /*ff30*/  LDL R45, [R1+0x128c] ;  /* 0x00128c00012d7983 */ /* 0x000ee20000100800 */
[----:B------:R-:W-:-:S02]  /*ff40*/  @!P3 IMAD.MOV R4, RZ, RZ, -R4 ;  /* 0x000000ffff04b224 */ /* 0x000fc400078e0a04 */
[----:B------:R-:W-:Y:S01]  /*ff50*/  @!P5 IMAD.IADD R59, R59, 0x1, -R68 ;  /* 0x000000013b3bd824 */ /* 0x000fe200078e0a44 */
[----:B------:R-:W-:Y:S01]  /*ff60*/  ISETP.GT.U32.AND P3, PT, R68, R54, PT ;  /* 0x000000364400720c */ /* 0x000fe20003f64070 */
[----:B------:R-:W3:Y:S01]  /*ff70*/  LDL R62, [R1+0x12b8] ;  /* 0x0012b800013e7983 */ /* 0x000ee20000100800 */
[C---:B0-----:R-:W-:Y:S02]  /*ff80*/  SEL R6, R73.reuse, R5, !P1 ;  /* 0x0000000549067207 */ /* 0x041fe40004800000 */
[----:B------:R-:W-:Y:S01]  /*ff90*/  SEL R5, R73, R4, !P1 ;  /* 0x0000000449057207 */ /* 0x000fe20004800000 */
[----:B------:R-:W-:Y:S02]  /*ffa0*/  IMAD.MOV.U32 R4, RZ, RZ, R59 ;  /* 0x000000ffff047224 */ /* 0x000fe400078e003b */
[----:B------:R-:W-:Y:S01]  /*ffb0*/  IMAD R6, R6, UR7, RZ ;  /* 0x0000000706067c24 */ /* 0x000fe2000f8e02ff */
[----:B------:R-:W-:Y:S01]  /*ffc0*/  PRMT R58, RZ, 0x7610, R58 ;  /* 0x00007610ff3a7816 */ /* 0x000fe2000000003a */
[----:B------:R-:W-:Y:S01]  /*ffd0*/  IMAD R5, R5, UR4, RZ ;  /* 0x0000000405057c24 */ /* 0x000fe2000f8e02ff */
[----:B------:R-:W-:Y:S01]  /*ffe0*/  PRMT R7, RZ, 0x7610, R7 ;  /* 0x00007610ff077816 */ /* 0x000fe20000000007 */
[----:B------:R-:W-:Y:S01]  /*fff0*/  @!P6 IMAD.MOV R4, RZ, RZ, -R4 ;  /* 0x000000ffff04e224 */ /* 0x000fe200078e0a04 */
[----:B------:R-:W-:Y:S01]  /*10000*/  LEA R56, P6, R6, R72, 0x1 ;  /* 0x0000004806387211 */ /* 0x000fe200078c08ff */
[----:B------:R-:W-:Y:S01]  /*10010*/  @!P3 IMAD.IADD R54, R54, 0x1, -R68 ;  /* 0x000000013636b824 */ /* 0x000fe200078e0a44 */
[----:B------:R-:W-:Y:S01]  /*10020*/  PRMT R43, RZ, 0x7610, R43 ;  /* 0x00007610ff2b7816 */ /* 0x000fe2000000002b */
[----:B------:R-:W0:Y:S01]  /*10030*/  LDCU UR4, c[0x0][0x3b0] ;  /* 0x00007600ff0477ac */ /* 0x000e220008000800 */
[----:B------:R-:W-:-:S02]  /*10040*/  LEA.HI.X.SX32 R59, R6, R69, 0x1, P6 ;  /* 0x00000045063b7211 */ /* 0x000fc400030f0eff */
[----:B------:R-:W-:Y:S01]  /*10050*/  SEL R6, R73, R4, !P1 ;  /* 0x0000000449067207 */ /* 0x000fe20004800000 */
[----:B------:R-:W-:Y:S01]  /*10060*/  @P0 IMAD.MOV.U32 R4, RZ, RZ, R56 ;  /* 0x000000ffff040224 */ /* 0x000fe200078e0038 */
[----:B------:R-:W-:Y:S01]  /*10070*/  PRMT R42, RZ, 0x7610, R42 ;  /* 0x00007610ff2a7816 */ /* 0x000fe2000000002a */
[----:B------:R-:W0:Y:S01]  /*10080*/  LDCU UR7, c[0x0][0x3b0] ;  /* 0x00007600ff0777ac */ /* 0x000e220008000800 */
[----:B--2---:R2:W-:Y:S04]  /*10090*/  STL [R1+0x4b8], R50 ;  /* 0x0004b83201007387 */ /* 0x0045e80000100800 */
[----:B--2---:R-:W2:Y:S04]  /*100a0*/  LDL R50, [R1+0x12bc] ;  /* 0x0012bc0001327983 */ /* 0x004ea80000100800 */
[----:B------:R-:W2:Y:S04]  /*100b0*/  LDL.LU R60, [R1+0x28] ;  /* 0x00002800013c7983 */ /* 0x000ea80000300800 */
[----:B----4-:R4:W-:Y:S02]  /*100c0*/  STL [R1+0x4b4], R49 ;  /* 0x0004b43101007387 */ /* 0x0109e40000100800 */
[----:B----4-:R-:W-:-:S04]  /*100d0*/  LEA R49, P3, R5, R72, 0x1 ;  /* 0x0000004805317211 */ /* 0x010fc800078608ff */
[----:B------:R-:W-:Y:S01]  /*100e0*/  LEA.HI.X.SX32 R55, R5, R69, 0x1, P3 ;  /* 0x0000004505377211 */ /* 0x000fe200018f0eff */
[----:B------:R-:W-:-:S05]  /*100f0*/  @P0 IMAD.MOV.U32 R5, RZ, RZ, R59 ;  /* 0x000000ffff050224 */ /* 0x000fca00078e003b */
[----:B------:R4:W2:Y:S02]  /*10100*/  @P0 LDG.E.U16 R58, desc[UR20][R4.64] ;  /* 0x00000014043a0981 */ /* 0x0008a4000c1e1500 */
[----:B----4-:R-:W-:Y:S02]  /*10110*/  @P0 IMAD.MOV.U32 R4, RZ, RZ, R49 ;  /* 0x000000ffff040224 */ /* 0x010fe400078e0031 */
[----:B------:R-:W-:-:S05]  /*10120*/  @P0 IMAD.MOV.U32 R5, RZ, RZ, R55 ;  /* 0x000000ffff050224 */ /* 0x000fca00078e0037 */
[----:B------:R4:W2:Y:S01]  /*10130*/  @P0 LDG.E.U16 R7, desc[UR20][R4.64] ;  /* 0x0000001404070981 */ /* 0x0008a2000c1e1500 */
[C---:B------:R-:W-:Y:S02]  /*10140*/  ISETP.GT.U32.AND P4, PT, R68.reuse, R8, PT ;  /* 0x000000084400720c */ /* 0x040fe40003f84070 */
[----:B------:R-:W-:Y:S01]  /*10150*/  ISETP.GT.U32.AND P5, PT, R68, R67, PT ;  /* 0x000000434400720c */ /* 0x000fe20003fa4070 */
[----:B------:R-:W-:Y:S01]  /*10160*/  STL [R1+0x8dc], R56 ;  /* 0x0008dc3801007387 */ /* 0x000fe20000100800 */
[----:B-1----:R-:W-:Y:S01]  /*10170*/  IMAD R6, R6, UR5, RZ ;  /* 0x0000000506067c24 */ /* 0x002fe2000f8e02ff */
[----:B---3--:R-:W-:Y:S01]  /*10180*/  ISETP.GE.AND P6, PT, R62, RZ, PT ;  /* 0x000000ff3e00720c */ /* 0x008fe20003fc6270 */
[----:B------:R-:W1:Y:S01]  /*10190*/  LDCU UR5, c[0x0][0x3b0] ;  /* 0x00007600ff0577ac */ /* 0x000e620008000800 */
[----:B------:R-:W-:Y:S06]  /*101a0*/  STL [R1+0x90c], R49 ;  /* 0x00090c3101007387 */ /* 0x000fec0000100800 */
[----:B------:R-:W-:Y:S01]  /*101b0*/  @!P4 IMAD.IADD R8, R8, 0x1, -R68 ;  /* 0x000000010808c824 */ /* 0x000fe200078e0a44 */
[----:B------:R-:W-:-:S02]  /*101c0*/  ISETP.GE.AND P4, PT, R45, RZ, PT ;  /* 0x000000ff2d00720c */ /* 0x000fc40003f86270 */
[----:B------:R-:W3:Y:S02]  /*101d0*/  LDL.LU R45, [R1+0x24] ;  /* 0x00002400012d7983 */ /* 0x000ee40000300800 */
[----:B------:R-:W-:Y:S02]  /*101e0*/  ISETP.GT.U32.AND P3, PT, R68, R8, PT ;  /* 0x000000084400720c */ /* 0x000fe40003f64070 */
[----:B------:R0:W-:Y:S01]  /*101f0*/  STL [R1+0x8d8], R59 ;  /* 0x0008d83b01007387 */ /* 0x0001e20000100800 */
[----:B----4-:R-:W-:Y:S02]  /*10200*/  IMAD.MOV.U32 R4, RZ, RZ, R54 ;  /* 0x000000ffff047224 */ /* 0x010fe400078e0036 */
[----:B------:R-:W-:Y:S01]  /*10210*/  @!P5 IMAD.IADD R67, R67, 0x1, -R68 ;  /* 0x000000014343d824 */ /* 0x000fe200078e0a44 */
[----:B0-----:R-:W4:Y:S04]  /*10220*/  LDL.LU R59, [R1+0x1428] ;  /* 0x00142800013b7983 */ /* 0x001f280000300800 */
[----:B------:R-:W3:Y:S01]  /*10230*/  LDL.LU R56, [R1+0x1424] ;  /* 0x0014240001387983 */ /* 0x000ee20000300800 */
[----:B------:R-:W-:-:S03]  /*10240*/  @!P4 IMAD.MOV R4, RZ, RZ, -R4 ;  /* 0x000000ffff04c224 */ /* 0x000fc600078e0a04 */
[----:B------:R-:W-:Y:S04]  /*10250*/  STL [R1+0x908], R55 ;  /* 0x0009083701007387 */ /* 0x000fe80000100800 */
[----:B------:R-:W3:Y:S01]  /*10260*/  LDL.LU R62, [R1+0x20] ;  /* 0x00002000013e7983 */ /* 0x000ee20000300800 */
[----:B------:R-:W-:Y:S01]  /*10270*/  @!P3 IMAD.IADD R8, R8, 0x1, -R68 ;  /* 0x000000010808b824 */ /* 0x000fe200078e0a44 */
[----:B------:R-:W-:-:S03]  /*10280*/  SEL R5, R73, R4, !P1 ;  /* 0x0000000449057207 */ /* 0x000fc60004800000 */
[----:B------:R-:W-:-:S04]  /*10290*/  IMAD.MOV.U32 R4, RZ, RZ, R8 ;  /* 0x000000ffff047224 */ /* 0x000fc800078e0008 */
[----:B------:R-:W-:Y:S01]  /*102a0*/  @!P6 IMAD.MOV R4, RZ, RZ, -R4 ;  /* 0x000000ffff04e224 */ /* 0x000fe200078e0a04 */
[----:B--2---:R-:W-:Y:S01]  /*102b0*/  ISETP.GE.AND P3, PT, R50, RZ, PT ;  /* 0x000000ff3200720c */ /* 0x004fe20003f66270 */
[----:B------:R0:W-:Y:S02]  /*102c0*/  STL [R1+0x4ac], R7 ;  /* 0x0004ac0701007387 */ /* 0x0001e40000100800 */
[----:B0-----:R-:W-:-:S04]  /*102d0*/  LEA R7, P5, R6, R72, 0x1 ;  /* 0x0000004806077211 */ /* 0x001fc800078a08ff */
[----:B------:R-:W-:Y:S01]  /*102e0*/  LEA.HI.X.SX32 R49, R6, R69, 0x1, P5 ;  /* 0x0000004506317211 */ /* 0x000fe200028f0eff */
[----:B------:R0:W-:Y:S01]  /*102f0*/  STL [R1+0x93c], R7 ;  /* 0x00093c0701007387 */ /* 0x0001e20000100800 */
[----:B------:R-:W-:-:S03]  /*10300*/  @P0 IMAD.MOV.U32 R6, RZ, RZ, R7 ;  /* 0x000000ffff060224 */ /* 0x000fc600078e0007 */
[----:B------:R2:W-:Y:S01]  /*10310*/  STL [R1+0x18], R8 ;  /* 0x0000180801007387 */ /* 0x0005e20000100800 */
[----:B0-----:R-:W-:Y:S02]  /*10320*/  @P0 IMAD.MOV.U32 R7, RZ, RZ, R49 ;  /* 0x000000ffff070224 */ /* 0x001fe400078e0031 */
[----:B--2---:R-:W-:-:S03]  /*10330*/  IMAD R8, R5, UR12, RZ ;  /* 0x0000000c05087c24 */ /* 0x004fc6000f8e02ff */
[----:B------:R0:W2:Y:S04]  /*10340*/  @P0 LDG.E.U16 R43, desc[UR20][R6.64] ;  /* 0x00000014062b0981 */ /* 0x0000a8000c1e1500 */
[----:B------:R-:W-:Y:S01]  /*10350*/  STL [R1+0x938], R49 ;  /* 0x0009383101007387 */ /* 0x000fe20000100800 */
[----:B------:R-:W-:Y:S01]  /*10360*/  ISETP.GT.U32.AND P4, PT, R68, R67, PT ;  /* 0x000000434400720c */ /* 0x000fe20003f84070 */
[----:B------:R-:W1:Y:S01]  /*10370*/  LDCU UR12, c[0x0][0x3b0] ;  /* 0x00007600ff0c77ac */ /* 0x000e620008000800 */
[----:B0-----:R-:W-:-:S04]  /*10380*/  LEA R6, P6, R8, R72, 0x1 ;  /* 0x0000004808067211 */ /* 0x001fc800078c08ff */
[----:B------:R-:W-:-:S05]  /*10390*/  LEA.HI.X.SX32 R7, R8, R69, 0x1, P6 ;  /* 0x0000004508077211 */ /* 0x000fca00030f0eff */
[----:B------:R1:W2:Y:S04]  /*103a0*/  @P0 LDG.E.U16 R42, desc[UR20][R6.64] ;  /* 0x00000014062a0981 */ /* 0x0002a8000c1e1500 */
[----:B------:R0:W-:Y:S04]  /*103b0*/  STL [R1+0x4b0], R58 ;  /* 0x0004b03a01007387 */ /* 0x0001e80000100800 */
[----:B------:R-:W4:Y:S01]  /*103c0*/  LDL R50, [R1+0x1200] ;  /* 0x0012000001327983 */ /* 0x000f220000100800 */
[----:B------:R-:W-:Y:S01]  /*103d0*/  ISETP.GT.U32.AND P5, PT, R68, R60, PT ;  /* 0x0000003c4400720c */ /* 0x000fe20003fa4070 */
[----:B------:R-:W-:Y:S01]  /*103e0*/  @!P4 IMAD.IADD R67, R67, 0x1, -R68 ;  /* 0x000000014343c824 */ /* 0x000fe200078e0a44 */
[----:B------:R-:W-:-:S03]  /*103f0*/  SEL R5, R73, R4, !P1 ;  /* 0x0000000449057207 */ /* 0x000fc60004800000 */
[----:B------:R-:W-:Y:S01]  /*10400*/  IMAD.MOV.U32 R4, RZ, RZ, R67 ;  /* 0x000000ffff047224 */ /* 0x000fe200078e0043 */
[----:B0-----:R-:W4:Y:S03]  /*10410*/  LDL R58, [R1+0x1294] ;  /* 0x00129400013a7983 */ /* 0x001f260000100800 */
[----:B------:R-:W-:Y:S01]  /*10420*/  @!P3 IMAD.MOV R4, RZ, RZ, -R4 ;  /* 0x000000ffff04b224 */ /* 0x000fe200078e0a04 */
[----:B------:R-:W4:Y:S03]  /*10430*/  LDL.LU R49, [R1+0x34] ;  /* 0x0000340001317983 */ /* 0x000f260000300800 */
[----:B------:R-:W-:Y:S01]  /*10440*/  @!P5 IMAD.IADD R60, R60, 0x1, -R68 ;  /* 0x000000013c3cd824 */ /* 0x000fe200078e0a44 */
[----:B------:R1:W-:Y:S01]  /*10450*/  STL [R1+0x96c], R6 ;  /* 0x00096c0601007387 */ /* 0x0003e20000100800 */
[----:B------:R-:W-:Y:S01]  /*10460*/  IMAD R5, R5, UR4, RZ ;  /* 0x0000000405057c24 */ /* 0x000fe2000f8e02ff */
[----:B------:R-:W-:Y:S01]  /*10470*/  SEL R4, R73, R4, !P1 ;  /* 0x0000000449047207 */ /* 0x000fe20004800000 */
[----:B------:R-:W0:Y:S01]  /*10480*/  LDCU UR4, c[0x0][0x3b0] ;  /* 0x00007600ff0477ac */ /* 0x000e220008000800 */
[C---:B------:R-:W-:Y:S01]  /*10490*/  ISETP.GT.U32.AND P5, PT, R68.reuse, R60, PT ;  /* 0x0000003c4400720c */ /* 0x040fe20003fa4070 */
[----:B------:R1:W-:Y:S01]  /*104a0*/  STL [R1+0x1c], R67 ;  /* 0x00001c4301007387 */ /* 0x0003e20000100800 */
[----:B---3--:R-:W-:-:S03]  /*104b0*/  ISETP.GT.U32.AND P3, PT, R68, R62, PT ;  /* 0x0000003e4400720c */ /* 0x008fc60003f64070 */
[----:B------:R3:W-:Y:S01]  /*104c0*/  STL [R1+0x968], R7 ;  /* 0x0009680701007387 */ /* 0x0007e20000100800 */
[----:B-1----:R-:W-:Y:S01]  /*104d0*/  IMAD R6, R4, UR5, RZ ;  /* 0x0000000504067c24 */ /* 0x002fe2000f8e02ff */
[----:B------:R-:W-:Y:S01]  /*104e0*/  PRMT R41, RZ, 0x7610, R41 ;  /* 0x00007610ff297816 */ /* 0x000fe20000000029 */
[----:B------:R-:W1:Y:S01]  /*104f0*/  LDCU UR5, c[0x0][0x3b0] ;  /* 0x00007600ff0577ac */ /* 0x000e620008000800 */
[----:B------:R-:W4:Y:S04]  /*10500*/  LDL R67, [R1+0x1148] ;  /* 0x0011480001437983 */ /* 0x000f280000100800 */
[----:B------:R-:W4:Y:S01]  /*10510*/  LDL.LU R54, [R1+0x2c] ;  /* 0x00002c0001367983 */ /* 0x000f220000300800 */
[--C-:B------:R-:W-:Y:S01]  /*10520*/  @!P5 IMAD.IADD R60, R60, 0x1, -R68.reuse ;  /* 0x000000013c3cd824 */ /* 0x100fe200078e0a44 */
[----:B---3--:R-:W-:Y:S01]  /*10530*/  LEA R7, P5, R6, R72, 0x1 ;  /* 0x0000004806077211 */ /* 0x008fe200078a08ff */
[----:B------:R-:W-:-:S03]  /*10540*/  @!P3 IMAD.IADD R62, R62, 0x1, -R68 ;  /* 0x000000013e3eb824 */ /* 0x000fc600078e0a44 */
[----:B------:R-:W-:Y:S01]  /*10550*/  LEA.HI.X.SX32 R6, R6, R69, 0x1, P5 ;  /* 0x0000004506067211 */ /* 0x000fe200028f0eff */
[----:B--2---:R2:W-:Y:S02]  /*10560*/  STL [R1+0x4a4], R42 ;  /* 0x0004a42a01007387 */ /* 0x0045e40000100800 */
[----:B--2---:R-:W-:-:S05]  /*10570*/  LEA R42, P6, R5, R72, 0x1 ;  /* 0x00000048052a7211 */ /* 0x004fca00078c08ff */
[----:B------:R-:W-:Y:S04]  /*10580*/  STL [R1+0x99c], R42 ;  /* 0x00099c2a01007387 */ /* 0x000fe80000100800 */
[----:B------:R2:W-:Y:S01]  /*10590*/  STL [R1+0x4a8], R43 ;  /* 0x0004a82b01007387 */ /* 0x0005e20000100800 */
[----:B----4-:R-:W-:Y:S02]  /*105a0*/  ISETP.GE.AND P3, PT, R50, RZ, PT ;  /* 0x000000ff3200720c */ /* 0x010fe40003f66270 */
[----:B--2---:R-:W-:Y:S01]  /*105b0*/  LEA.HI.X.SX32 R43, R5, R69, 0x1, P6 ;  /* 0x00000045052b7211 */ /* 0x004fe200030f0eff */
[----:B------:R-:W-:-:S04]  /*105c0*/  @P0 IMAD.MOV.U32 R4, RZ, RZ, R42 ;  /* 0x000000ffff040224 */ /* 0x000fc800078e002a */
[----:B------:R-:W-:Y:S01]  /*105d0*/  STL [R1+0x998], R43 ;  /* 0x0009982b01007387 */ /* 0x000fe20000100800 */
[----:B------:R-:W-:-:S03]  /*105e0*/  @P0 IMAD.MOV.U32 R5, RZ, RZ, R43 ;  /* 0x000000ffff050224 */ /* 0x000fc600078e002b */
[----:B------:R-:W2:Y:S04]  /*105f0*/  LDL.LU R50, [R1+0x30] ;  /* 0x0000300001327983 */ /* 0x000ea80000300800 */
[----:B------:R3:W-:Y:S04]  /*10600*/  STL [R1+0x9cc], R7 ;  /* 0x0009cc0701007387 */ /* 0x0007e80000100800 */
[----:B------:R-:W4:Y:S04]  /*10610*/  LDL.LU R55, [R1+0x38] ;  /* 0x0000380001377983 */ /* 0x000f280000300800 */
[----:B------:R0:W2:Y:S01]  /*10620*/  @P0 LDG.E.U16 R41, desc[UR20][R4.64] ;  /* 0x0000001404290981 */ /* 0x0000a2000c1e1500 */
[----:B---3--:R-:W-:-:S03]  /*10630*/  @P0 LOP3.LUT R7, R7, R6, RZ, 0x3c, !PT ;  /* 0x0000000607070212 */ /* 0x008fc600078e3cff */
[----:B------:R3:W-:Y:S01]  /*10640*/  STL [R1+0x9c8], R6 ;  /* 0x0009c80601007387 */ /* 0x0007e20000100800 */
[----:B0-----:R-:W-:Y:S02]  /*10650*/  PRMT R4, RZ, 0x7610, R4 ;  /* 0x00007610ff047816 */ /* 0x001fe40000000004 */
[----:B---3--:R-:W-:-:S04]  /*10660*/  @P0 LOP3.LUT R6, R7, R6, RZ, 0x3c, !PT ;  /* 0x0000000607060212 */ /* 0x008fc800078e3cff */
[----:B------:R-:W-:-:S05]  /*10670*/  @P0 LOP3.LUT R7, R7, R6, RZ, 0x3c, !PT ;  /* 0x0000000607070212 */ /* 0x000fca00078e3cff */
[----:B------:R0:W3:Y:S01]  /*10680*/  @P0 LDG.E.U16 R4, desc[UR20][R6.64] ;  /* 0x0000001406040981 */ /* 0x0000e2000c1e1500 */
[----:B------:R-:W-:Y:S02]  /*10690*/  ISETP.GT.U32.AND P4, PT, R68, R45, PT ;  /* 0x0000002d4400720c */ /* 0x000fe40003f84070 */
[----:B------:R-:W-:-:S11]  /*106a0*/  ISETP.GE.AND P6, PT, R58, RZ, PT ;  /* 0x000000ff3a00720c */ /* 0x000fd60003fc6270 */
[----:B------:R-:W-:-:S05]  /*106b0*/  @!P4 IMAD.IADD R45, R45, 0x1, -R68 ;  /* 0x000000012d2dc824 */ /* 0x000fca00078e0a44 */
[----:B------:R-:W-:Y:S01]  /*106c0*/  ISETP.GT.U32.AND P4, PT, R68, R45, PT ;  /* 0x0000002d4400720c */ /* 0x000fe20003f84070 */
[----:B------:R-:W-:-:S04]  /*106d0*/  IMAD.MOV.U32 R5, RZ, RZ, R60 ;  /* 0x000000ffff057224 */ /* 0x000fc800078e003c */
[----:B------:R-:W-:Y:S01]  /*106e0*/  @!P6 IMAD.MOV R5, RZ, RZ, -R5 ;  /* 0x000000ffff05e224 */ /* 0x000fe200078e0a05 */
[----:B------:R-:W-:-:S07]  /*106f0*/  ISETP.GT.U32.AND P6, PT, R68, R54, PT ;  /* 0x000000364400720c */ /* 0x000fce0003fc4070 */
[----:B------:R-:W-:Y:S01]  /*10700*/  @!P4 IMAD.IADD R45, R45, 0x1, -R68 ;  /* 0x000000012d2dc824 */ /* 0x000fe200078e0a44 */
[----:B------:R-:W-:Y:S02]  /*10710*/  ISETP.GT.U32.AND P4, PT, R68, R62, PT ;  /* 0x0000003e4400720c */ /* 0x000fe40003f84070 */
[----:B0-----:R-:W-:-:S05]  /*10720*/  SEL R6, R73, R5, !P1 ;  /* 0x0000000549067207 */ /* 0x001fca0004800000 */
[----:B------:R-:W-:Y:S01]  /*10730*/  IMAD R6, R6, UR4, RZ ;  /* 0x0000000406067c24 */ /* 0x000fe2000f8e02ff */
[----:B------:R-:W-:Y:S01]  /*10740*/  PRMT R63, RZ, 0x7610, R63 ;  /* 0x00007610ff3f7816 */ /* 0x000fe2000000003f */
[--C-:B------:R-:W-:Y:S01]  /*10750*/  @!P6 IMAD.IADD R54, R54, 0x1, -R68.reuse ;  /* 0x000000013636e824 */ /* 0x100fe200078e0a44 */
[----:B------:R-:W-:Y:S01]  /*10760*/  PRMT R7, RZ, 0x7610, R7 ;  /* 0x00007610ff077816 */ /* 0x000fe20000000007 */
[----:B------:R-:W0:Y:S02]  /*10770*/  LDCU UR4, c[0x0][0x3b0] ;  /* 0x00007600ff0477ac */ /* 0x000e240008000800 */
[----:B------:R-:W-:Y:S01]  /*10780*/  @!P4 IMAD.IADD R62, R62, 0x1, -R68 ;  /* 0x000000013e3ec824 */ /* 0x000fe200078e0a44 */
[----:B------:R-:W-:Y:S01]  /*10790*/  LEA R60, P6, R6, R72, 0x1 ;  /* 0x00000048063c7211 */ /* 0x000fe200078c08ff */
[----:B---3--:R3:W-:Y:S04]  /*107a0*/  STL [R1+0x49c], R4 ;  /* 0x00049c0401007387 */ /* 0x0087e80000100800 */
[----:B------:R-:W4:Y:S01]  /*107b0*/  LDL R43, [R1+0xf78] ;  /* 0x000f7800012b7983 */ /* 0x000f220000100800 */
[----:B---3--:R-:W-:-:S04]  /*107c0*/  IMAD.MOV.U32 R4, RZ, RZ, R45 ;  /* 0x000000ffff047224 */ /* 0x008fc800078e002d */
[----:B------:R-:W-:Y:S01]  /*107d0*/  @!P3 IMAD.MOV R4, RZ, RZ, -R4 ;  /* 0x000000ffff04b224 */ /* 0x000fe200078e0a04 */
[----:B------:R-:W-:Y:S02]  /*107e0*/  ISETP.GE.AND P3, PT, R67, RZ, PT ;  /* 0x000000ff4300720c */ /* 0x000fe40003f66270 */
[----:B------:R-:W3:Y:S02]  /*107f0*/  LDL R67, [R1+0x1010] ;  /* 0x0010100001437983 */ /* 0x000ee40000100800 */
[----:B------:R-:W-:Y:S01]  /*10800*/  SEL R5, R73, R4, !P1 ;  /* 0x0000000449057207 */ /* 0x000fe20004800000 */
[----:B------:R-:W-:Y:S01]  /*10810*/  IMAD.MOV.U32 R4, RZ, RZ, R62 ;  /* 0x000000ffff047224 */ /* 0x000fe200078e003e */
[----:B------:R-:W3:Y:S03]  /*10820*/  LDL.LU R58, [R1+0x3c] ;  /* 0x00003c00013a7983 */ /* 0x000ee60000300800 */
[----:B-1----:R-:W-:Y:S01]  /*10830*/  IMAD R5, R5, UR5, RZ ;  /* 0x0000000505057c24 */ /* 0x002fe2000f8e02ff */
[----:B--2---:R1:W-:Y:S01]  /*10840*/  STL [R1+0x4a0], R41 ;  /* 0x0004a02901007387 */ /* 0x0043e20000100800 */
[----:B------:R-:W-:Y:S01]  /*10850*/  LEA.HI.X.SX32 R45, R6, R69, 0x1, P6 ;  /* 0x00000045062d7211 */ /* 0x000fe200030f0eff */
[----:B------:R-:W2:Y:S01]  /*10860*/  LDCU UR5, c[0x0][0x3b0] ;  /* 0x00007600ff0577ac */ /* 0x000ea20008000800 */
[----:B------:R-:W-:Y:S01]  /*10870*/  @!P3 IMAD.MOV R4, RZ, RZ, -R4 ;  /* 0x000000ffff04b224 */ /* 0x000fe200078e0a04 */
[----:B-1----:R-:W-:-:S04]  /*10880*/  LEA R41, P3, R5, R72, 0x1 ;  /* 0x0000004805297211 */ /* 0x002fc800078608ff */
[----:B------:R-:W-:Y:S01]  /*10890*/  SEL R6, R73, R4, !P1 ;  /* 0x0000000449067207 */ /* 0x000fe20004800000 */
[----:B------:R-:W-:Y:S01]  /*108a0*/  @P0 IMAD.MOV.U32 R4, RZ, RZ, R60 ;  /* 0x000000ffff040224 */ /* 0x000fe200078e003c */
[----:B------:R-:W-:Y:S01]  /*108b0*/  LEA.HI.X.SX32 R42, R5, R69, 0x1, P3 ;  /* 0x00000045052a7211 */ /* 0x000fe200018f0eff */
[----:B------:R-:W-:-:S05]  /*108c0*/  @P0 IMAD.MOV.U32 R5, RZ, RZ, R45 ;  /* 0x000000ffff050224 */ /* 0x000fca00078e002d */
[----:B------:R1:W2:Y:S02]  /*108d0*/  @P0 LDG.E.U16 R63, desc[UR20][R4.64] ;  /* 0x00000014043f0981 */ /* 0x0002a4000c1e1500 */
[----:B-1----:R-:W-:Y:S02]  /*108e0*/  @P0 IMAD.MOV.U32 R4, RZ, RZ, R41 ;  /* 0x000000ffff040224 */ /* 0x002fe400078e0029 */
[----:B------:R-:W-:-:S05]  /*108f0*/  @P0 IMAD.MOV.U32 R5, RZ, RZ, R42 ;  /* 0x000000ffff050224 */ /* 0x000fca00078e002a */
[----:B------:R1:W2:Y:S04]  /*10900*/  @P0 LDG.E.U16 R7, desc[UR20][R4.64] ;  /* 0x0000001404070981 */ /* 0x0002a8000c1e1500 */
[----:B------:R0:W-:Y:S04]  /*10910*/  STL [R1+0x20], R62 ;  /* 0x0000203e01007387 */ /* 0x0001e80000100800 */
[----:B0-----:R-:W2:Y:S01]  /*10920*/  LDL R62, [R1+0xfa0] ;  /* 0x000fa000013e7983 */ /* 0x001ea20000100800 */
[C---:B------:R-:W-:Y:S02]  /*10930*/  ISETP.GT.U32.AND P5, PT, R68.reuse, R49, PT ;  /* 0x000000314400720c */ /* 0x040fe40003fa4070 */
[----:B------:R-:W-:-:S02]  /*10940*/  ISETP.GT.U32.AND P4, PT, R68, R50, PT ;  /* 0x000000324400720c */ /* 0x000fc40003f84070 */
[----:B------:R-:W-:-:S09]  /*10950*/  ISETP.GT.U32.AND P3, PT, R68, R54, PT ;  /* 0x000000364400720c */ /* 0x000fd20003f64070 */
[----:B------:R-:W-:Y:S01]  /*10960*/  @!P5 IMAD.IADD R49, R49, 0x1, -R68 ;  /* 0x000000013131d824 */ /* 0x000fe200078e0a44 */
[----:B----4-:R-:W-:-:S04]  /*10970*/  ISETP.GT.U32.AND P6, PT, R68, R55, PT ;  /* 0x000000374400720c */ /* 0x010fc80003fc4070 */
[----:B------:R-:W-:Y:S01]  /*10980*/  ISETP.GT.U32.AND P5, PT, R68, R49, PT ;  /* 0x000000314400720c */ /* 0x000fe20003fa4070 */
[----:B------:R-:W-:Y:S01]  /*10990*/  STL [R1+0x9fc], R60 ;  /* 0x0009fc3c01007387 */ /* 0x000fe20000100800 */
[----:B------:R-:W-:-:S03]  /*109a0*/  @!P4 IMAD.IADD R50, R50, 0x1, -R68 ;  /* 0x000000013232c824 */ /* 0x000fc600078e0a44 */
[----:B------:R-:W-:Y:S04]  /*109b0*/  STL [R1+0xa2c], R41 ;  /* 0x000a2c2901007387 */ /* 0x000fe80000100800 */
[----:B------:R0:W-:Y:S01]  /*109c0*/  STL [R1+0x9f8], R45 ;  /* 0x0009f82d01007387 */ /* 0x0001e20000100800 */
[----:B------:R-:W-:Y:S01]  /*109d0*/  IMAD R6, R6, UR7, RZ ;  /* 0x0000000706067c24 */ /* 0x000fe2000f8e02ff */
[----:B------:R-:W-:Y:S01]  /*109e0*/  PRMT R36, RZ, 0x7610, R36 ;  /* 0x00007610ff247816 */ /* 0x000fe20000000024 */
[--C-:B------:R-:W-:Y:S02]  /*109f0*/  @!P3 IMAD.IADD R54, R54, 0x1, -R68.reuse ;  /* 0x000000013636b824 */ /* 0x100fe400078e0a44 */
[--C-:B------:R-:W-:Y:S01]  /*10a00*/  @!P5 IMAD.IADD R49, R49, 0x1, -R68.reuse ;  /* 0x000000013131d824 */ /* 0x100fe200078e0a44 */
[----:B0-----:R-:W4:Y:S01]  /*10a10*/  LDL.LU R45, [R1+0x1420] ;  /* 0x00142000012d7983 */ /* 0x001f220000300800 */
[----:B------:R-:W-:Y:S01]  /*10a20*/  @!P6 IMAD.IADD R55, R55, 0x1, -R68 ;  /* 0x000000013737e824 */ /* 0x000fe200078e0a44 */
[----:B------:R-:W-:Y:S01]  /*10a30*/  PRMT R18, RZ, 0x7610, R18 ;  /* 0x00007610ff127816 */ /* 0x000fe20000000012 */
[----:B------:R-:W0:Y:S01]  /*10a40*/  LDCU UR7, c[0x0][0x3b0] ;  /* 0x00007600ff0777ac */ /* 0x000e220008000800 */
[----:B------:R-:W4:Y:S04]  /*10a50*/  LDL.LU R60, [R1+0x141c] ;  /* 0x00141c00013c7983 */ /* 0x000f280000300800 */
[----:B------:R-:W-:Y:S01]  /*10a60*/  STL [R1+0xa28], R42 ;  /* 0x000a282a01007387 */ /* 0x000fe20000100800 */
[----:B-1----:R-:W-:Y:S01]  /*10a70*/  IMAD.MOV.U32 R4, RZ, RZ, R54 ;  /* 0x000000ffff047224 */ /* 0x002fe200078e0036 */
[----:B------:R-:W-:Y:S01]  /*10a80*/  ISETP.GT.U32.AND P3, PT, R68, R50, PT ;  /* 0x000000324400720c */ /* 0x000fe20003f64070 */
[----:B------:R-:W-:-:S12]  /*10a90*/  IMAD.MOV.U32 R5, RZ, RZ, R49 ;  /* 0x000000ffff057224 */ /* 0x000fd800078e0031 */
[----:B------:R-:W-:Y:S01]  /*10aa0*/  @!P3 IMAD.IADD R50, R50, 0x1, -R68 ;  /* 0x000000013232b824 */ /* 0x000fe200078e0a44 */
[----:B------:R-:W-:Y:S02]  /*10ab0*/  ISETP.GE.AND P5, PT, R43, RZ, PT ;  /* 0x000000ff2b00720c */ /* 0x000fe40003fa6270 */
[----:B---3--:R-:W-:-:S11]  /*10ac0*/  ISETP.GE.AND P4, PT, R67, RZ, PT ;  /* 0x000000ff4300720c */ /* 0x008fd60003f86270 */
[----:B------:R-:W-:Y:S02]  /*10ad0*/  @!P5 IMAD.MOV R5, RZ, RZ, -R5 ;  /* 0x000000ffff05d224 */ /* 0x000fe400078e0a05 */
[----:B------:R-:W-:Y:S01]  /*10ae0*/  @!P4 IMAD.MOV R4, RZ, RZ, -R4 ;  /* 0x000000ffff04c224 */ /* 0x000fe200078e0a04 */
[----:B--2---:R1:W-:Y:S04]  /*10af0*/  STL [R1+0x498], R63 ;  /* 0x0004983f01007387 */ /* 0x0043e80000100800 */
[----:B-1----:R-:W2:Y:S04]  /*10b00*/  LDL.LU R63, [R1+0x1418] ;  /* 0x00141800013f7983 */ /* 0x002ea80000300800 */
[----:B------:R-:W3:Y:S04]  /*10b10*/  LDL R67, [R1+0xfc0] ;  /* 0x000fc00001437983 */ /* 0x000ee80000100800 */
[----:B------:R-:W2:Y:S04]  /*10b20*/  LDL.LU R42, [R1+0x40] ;  /* 0x00004000012a7983 */ /* 0x000ea80000300800 */
[----:B------:R1:W-:Y:S02]  /*10b30*/  STL [R1+0x494], R7 ;  /* 0x0004940701007387 */ /* 0x0003e40000100800 */
[----:B-1----:R-:W-:-:S04]  /*10b40*/  LEA R7, P6, R6, R72, 0x1 ;  /* 0x0000004806077211 */ /* 0x002fc800078c08ff */
[----:B------:R-:W-:Y:S02]  /*10b50*/  LEA.HI.X.SX32 R41, R6, R69, 0x1, P6 ;  /* 0x0000004506297211 */ /* 0x000fe400030f0eff */
[----:B------:R-:W-:Y:S01]  /*10b60*/  ISETP.GT.U32.AND P6, PT, R68, R58, PT ;  /* 0x0000003a4400720c */ /* 0x000fe20003fc4070 */
[----:B------:R1:W-:Y:S01]  /*10b70*/  STL [R1+0xa5c], R7 ;  /* 0x000a5c0701007387 */ /* 0x0003e20000100800 */
[----:B------:R-:W-:Y:S01]  /*10b80*/  @P0 IMAD.MOV.U32 R6, RZ, RZ, R7 ;  /* 0x000000ffff060224 */ /* 0x000fe200078e0007 */
[----:B------:R-:W-:Y:S02]  /*10b90*/  ISETP.GE.AND P4, PT, R62, RZ, PT ;  /* 0x000000ff3e00720c */ /* 0x000fe40003f86270 */
[C---:B------:R-:W-:Y:S01]  /*10ba0*/  SEL R4, R73.reuse, R4, !P1 ;  /* 0x0000000449047207 */ /* 0x040fe20004800000 */
[----:B-1----:R-:W-:Y:S01]  /*10bb0*/  @P0 IMAD.MOV.U32 R7, RZ, RZ, R41 ;  /* 0x000000ffff070224 */ /* 0x002fe200078e0029 */
[----:B------:R-:W-:-:S04]  /*10bc0*/  SEL R5, R73, R5, !P1 ;  /* 0x0000000549057207 */ /* 0x000fc80004800000 */
[----:B------:R1:W2:Y:S02]  /*10bd0*/  @P0 LDG.E.U16 R36, desc[UR20][R6.64] ;  /* 0x0000001406240981 */ /* 0x0002a4000c1e1500 */
[----:B------:R-:W-:Y:S02]  /*10be0*/  @!P6 IMAD.IADD R58, R58, 0x1, -R68 ;  /* 0x000000013a3ae824 */ /* 0x000fe400078e0a44 */
[----:B------:R-:W-:Y:S02]  /*10bf0*/  IMAD R5, R5, UR11, RZ ;  /* 0x0000000b05057c24 */ /* 0x000fe4000f8e02ff */
[----:B-1----:R-:W-:Y:S01]  /*10c00*/  IMAD R6, R4, UR5, RZ ;  /* 0x0000000504067c24 */ /* 0x002fe2000f8e02ff */
[----:B------:R1:W-:Y:S01]  /*10c10*/  STL [R1+0xa58], R41 ;  /* 0x000a582901007387 */ /* 0x0003e20000100800 */
[----:B------:R-:W-:Y:S01]  /*10c20*/  IMAD.MOV.U32 R4, RZ, RZ, R50 ;  /* 0x000000ffff047224 */ /* 0x000fe200078e0032 */
[----:B------:R-:W-:Y:S01]  /*10c30*/  PRMT R7, RZ, 0x7610, R7 ;  /* 0x00007610ff077816 */ /* 0x000fe20000000007 */
[----:B------:R-:W0:Y:S01]  /*10c40*/  LDCU UR5, c[0x0][0x3b0] ;  /* 0x00007600ff0577ac */ /* 0x000e220008000800 */
[C---:B------:R-:W-:Y:S01]  /*10c50*/  LEA R54, P6, R6.reuse, R72, 0x1 ;  /* 0x0000004806367211 */ /* 0x040fe200078c08ff */
[----:B------:R-:W-:Y:S01]  /*10c60*/  @!P4 IMAD.MOV R4, RZ, RZ, -R4 ;  /* 0x000000ffff04c224 */ /* 0x000fe200078e0a04 */
[----:B------:R-:W4:Y:S02]  /*10c70*/  LDL R62, [R1+0xfe0] ;  /* 0x000fe000013e7983 */ /* 0x000f240000100800 */
[----:B------:R-:W-:-:S02]  /*10c80*/  LEA.HI.X.SX32 R50, R6, R69, 0x1, P6 ;  /* 0x0000004506327211 */ /* 0x000fc400030f0eff */
[----:B-1----:R-:W-:Y:S01]  /*10c90*/  LEA R41, P4, R5, R72, 0x1 ;  /* 0x0000004805297211 */ /* 0x002fe200078808ff */
[----:B------:R-:W4:Y:S01]  /*10ca0*/  LDL.LU R43, [R1+0x44] ;  /* 0x00004400012b7983 */ /* 0x000f220000300800 */
[----:B------:R-:W-:Y:S01]  /*10cb0*/  SEL R6, R73, R4, !P1 ;  /* 0x0000000449067207 */ /* 0x000fe20004800000 */
[----:B------:R-:W-:Y:S01]  /*10cc0*/  @P0 IMAD.MOV.U32 R4, RZ, RZ, R54 ;  /* 0x000000ffff040224 */ /* 0x000fe200078e0036 */
[----:B------:R-:W-:Y:S01]  /*10cd0*/  LEA.HI.X.SX32 R49, R5, R69, 0x1, P4 ;  /* 0x0000004505317211 */ /* 0x000fe200020f0eff */
[----:B------:R-:W-:-:S05]  /*10ce0*/  @P0 IMAD.MOV.U32 R5, RZ, RZ, R50 ;  /* 0x000000ffff050224 */ /* 0x000fca00078e0032 */
[----:B------:R1:W4:Y:S02]  /*10cf0*/  @P0 LDG.E.U16 R18, desc[UR20][R4.64] ;  /* 0x0000001404120981 */ /* 0x000324000c1e1500 */
[----:B-1----:R-:W-:Y:S02]  /*10d00*/  @P0 IMAD.MOV.U32 R4, RZ, RZ, R41 ;  /* 0x000000ffff040224 */ /* 0x002fe400078e0029 */
[----:B------:R-:W-:-:S05]  /*10d10*/  @P0 IMAD.MOV.U32 R5, RZ, RZ, R49 ;  /* 0x000000ffff050224 */ /* 0x000fca00078e0031 */
[----:B------:R1:W4:Y:S01]  /*10d20*/  @P0 LDG.E.U16 R7, desc[UR20][R4.64] ;  /* 0x0000001404070981 */ /* 0x000322000c1e1500 */
[----:B------:R-:W-:Y:S01]  /*10d30*/  ISETP.GT.U32.AND P5, PT, R68, R55, PT ;  /* 0x000000374400720c */ /* 0x000fe20003fa4070 */
[----:B------:R-:W-:-:S12]  /*10d40*/  IMAD R6, R6, UR11, RZ ;  /* 0x0000000b06067c24 */ /* 0x000fd8000f8e02ff */
[----:B------:R-:W-:-:S04]  /*10d50*/  @!P5 IMAD.IADD R55, R55, 0x1, -R68 ;  /* 0x000000013737d824 */ /* 0x000fc800078e0a44 */
[----:B-1----:R-:W-:Y:S01]  /*10d60*/  IMAD.MOV.U32 R4, RZ, RZ, R55 ;  /* 0x000000ffff047224 */ /* 0x002fe200078e0037 */
[----:B------:R-:W-:Y:S02]  /*10d70*/  PRMT R44, RZ, 0x7610, R44 ;  /* 0x00007610ff2c7816 */ /* 0x000fe4000000002c */
[----:B---3--:R-:W-:-:S13]  /*10d80*/  ISETP.GE.AND P5, PT, R67, RZ, PT ;  /* 0x000000ff4300720c */ /* 0x008fda0003fa6270 */
[----:B------:R-:W-:Y:S01]  /*10d90*/  @!P5 IMAD.MOV R4, RZ, RZ, -R4 ;  /* 0x000000ffff04d224 */ /* 0x000fe200078e0a04 */
[----:B--2---:R1:W-:Y:S04]  /*10da0*/  STL [R1+0x490], R36 ;  /* 0x0004902401007387 */ /* 0x0043e80000100800 */
[----:B-1----:R-:W2:Y:S04]  /*10db0*/  LDL.LU R36, [R1+0x48] ;  /* 0x0000480001247983 */ /* 0x002ea80000300800 */
[----:B------:R-:W-:Y:S04]  /*10dc0*/  STL [R1+0xa8c], R54 ;  /* 0x000a8c3601007387 */ /* 0x000fe80000100800 */
[----:B------:R-:W-:Y:S04]  /*10dd0*/  STL [R1+0x2c4], R41 ;  /* 0x0002c42901007387 */ /* 0x000fe80000100800 */
[----:B------:R-:W3:Y:S04]  /*10de0*/  LDL R67, [R1+0x1004] ;  /* 0x0010040001437983 */ /* 0x000ee80000100800 */
[----:B------:R1:W-:Y:S01]  /*10df0*/  STL [R1+0xa88], R50 ;  /* 0x000a883201007387 */ /* 0x0003e20000100800 */
[----:B----4-:R-:W-:-:S03]  /*10e00*/  ISETP.GE.AND P6, PT, R62, RZ, PT ;  /* 0x000000ff3e00720c */ /* 0x010fc60003fc6270 */
[----:B-1----:R-:W4:Y:S04]  /*10e10*/  LDL.LU R50, [R1+0x1414] ;  /* 0x0014140001327983 */ /* 0x002f280000300800 */
[----:B------:R-:W4:Y:S04]  /*10e20*/  LDL.LU R54, [R1+0x1410] ;  /* 0x0014100001367983 */ /* 0x000f280000300800 */
[----:B------:R-:W-:Y:S04]  /*10e30*/  STL [R1+0x2c0], R49 ;  /* 0x0002c03101007387 */ /* 0x000fe80000100800 */
[----:B------:R1:W-:Y:S04]  /*10e40*/  STL [R1+0x48c], R18 ;  /* 0x00048c1201007387 */ /* 0x0003e80000100800 */
[----:B-1----:R-:W4:Y:S04]  /*10e50*/  LDL.LU R18, [R1+0x140c] ;  /* 0x00140c0001127983 */ /* 0x002f280000300800 */
[----:B------:R-:W4:Y:S04]  /*10e60*/  LDL.LU R49, [R1+0x1408] ;  /* 0x0014080001317983 */ /* 0x000f280000300800 */
[----:B------:R-:W4:Y:S04]  /*10e70*/  LDL R62, [R1+0x10f0] ;  /* 0x0010f000013e7983 */ /* 0x000f280000100800 */
[----:B------:R-:W4:Y:S04]  /*10e80*/  LDL.LU R41, [R1+0x4c] ;  /* 0x00004c0001297983 */ /* 0x000f280000300800 */
[----:B------:R1:W-:Y:S02]  /*10e90*/  STL [R1+0x488], R7 ;  /* 0x0004880701007387 */ /* 0x0003e40000100800 */
[----:B-1----:R-:W-:-:S04]  /*10ea0*/  LEA R7, P5, R6, R72, 0x1 ;  /* 0x0000004806077211 */ /* 0x002fc800078a08ff */
[----:B------:R-:W-:Y:S01]  /*10eb0*/  LEA.HI.X.SX32 R55, R6, R69, 0x1, P5 ;  /* 0x0000004506377211 */ /* 0x000fe200028f0eff */
[----:B------:R1:W-:Y:S01]  /*10ec0*/  STL [R1+0x304], R7 ;  /* 0x0003040701007387 */ /* 0x0003e20000100800 */
[----:B------:R-:W-:-:S03]  /*10ed0*/  @P0 IMAD.MOV.U32 R6, RZ, RZ, R7 ;  /* 0x000000ffff060224 */ /* 0x000fc600078e0007 */
[----:B-1----:R-:W-:-:S05]  /*10ee0*/  @P0 IMAD.MOV.U32 R7, RZ, RZ, R55 ;  /* 0x000000ffff070224 */ /* 0x002fca00078e0037 */
[----:B------:R0:W4:Y:S01]  /*10ef0*/  @P0 LDG.E.U16 R44, desc[UR20][R6.64] ;  /* 0x00000014062c0981 */ /* 0x000122000c1e1500 */
[C---:B------:R-:W-:Y:S02]  /*10f00*/  ISETP.GT.U32.AND P3, PT, R68.reuse, R58, PT ;  /* 0x0000003a4400720c */ /* 0x040fe40003f64070 */
[----:B------:R-:W-:Y:S02]  /*10f10*/  ISETP.GT.U32.AND P4, PT, R68, R42, PT ;  /* 0x0000002a4400720c */ /* 0x000fe40003f84070 */
[----:B------:R-:W-:-:S09]  /*10f20*/  SEL R5, R73, R4, !P1 ;  /* 0x0000000449057207 */ /* 0x000fd20004800000 */
[--C-:B------:R-:W-:Y:S01]  /*10f30*/  @!P3 IMAD.IADD R58, R58, 0x1, -R68.reuse ;  /* 0x000000013a3ab824 */ /* 0x100fe200078e0a44 */
[----:B------:R-:W-:Y:S01]  /*10f40*/  ISETP.GT.U32.AND P3, PT, R68, R43, PT ;  /* 0x0000002b4400720c */ /* 0x000fe20003f64070 */
[----:B------:R-:W-:Y:S02]  /*10f50*/  @!P4 IMAD.IADD R42, R42, 0x1, -R68 ;  /* 0x000000012a2ac824 */ /* 0x000fe400078e0a44 */
[----:B------:R-:W-:Y:S02]  /*10f60*/  IMAD.MOV.U32 R4, RZ, RZ, R58 ;  /* 0x000000ffff047224 */ /* 0x000fe400078e003a */
[----:B------:R-:W-:Y:S01]  /*10f70*/  IMAD R5, R5, UR4, RZ ;  /* 0x0000000405057c24 */ /* 0x000fe2000f8e02ff */
[----:B------:R-:W-:Y:S01]  /*10f80*/  ISETP.GT.U32.AND P5, PT, R68, R42, PT ;  /* 0x0000002a4400720c */ /* 0x000fe20003fa4070 */
[----:B------:R-:W-:Y:S01]  /*10f90*/  @!P6 IMAD.MOV R4, RZ, RZ, -R4 ;  /* 0x000000ffff04e224 */ /* 0x000fe200078e0a04 */
[----:B------:R-:W-:Y:S01]  /*10fa0*/  PRMT R71, RZ, 0x7610, R71 ;  /* 0x00007610ff477816 */ /* 0x000fe20000000047 */
[----:B------:R1:W-:Y:S01]  /*10fb0*/  STL [R1+0x300], R55 ;  /* 0x0003003701007387 */ /* 0x0003e20000100800 */
[----:B------:R-:W-:Y:S01]  /*10fc0*/  LEA R58, P6, R5, R72, 0x1 ;  /* 0x00000048053a7211 */ /* 0x000fe200078c08ff */
[----:B------:R-:W2:Y:S01]  /*10fd0*/  LDCU UR4, c[0x0][0x3b0] ;  /* 0x00007600ff0477ac */ /* 0x000ea20008000800 */
[----:B------:R-:W-:Y:S01]  /*10fe0*/  SEL R4, R73, R4, !P1 ;  /* 0x0000000449047207 */ /* 0x000fe20004800000 */
[----:B------:R-:W-:Y:S01]  /*10ff0*/  @!P3 IMAD.IADD R43, R43, 0x1, -R68 ;  /* 0x000000012b2bb824 */ /* 0x000fe200078e0a44 */
[----:B------:R-:W-:-:S03]  /*11000*/  LEA.HI.X.SX32 R5, R5, R69, 0x1, P6 ;  /* 0x0000004505057211 */ /* 0x000fc600030f0eff */
[----:B0-----:R-:W-:Y:S01]  /*11010*/  IMAD R6, R4, UR5, RZ ;  /* 0x0000000504067c24 */ /* 0x001fe2000f8e02ff */
[----:B------:R-:W-:Y:S01]  /*11020*/  PRMT R7, RZ, 0x7610, R7 ;  /* 0x00007610ff077816 */ /* 0x000fe20000000007 */
[----:B------:R-:W-:Y:S01]  /*11030*/  @P0 IMAD.MOV.U32 R4, RZ, RZ, R58 ;  /* 0x000000ffff040224 */ /* 0x000fe200078e003a */
[----:B-1----:R-:W4:Y:S01]  /*11040*/  LDL R55, [R1+0x111c] ;  /* 0x00111c0001377983 */ /* 0x002f220000100800 */
[----:B------:R-:W-:Y:S01]  /*11050*/  @!P5 IMAD.IADD R42, R42, 0x1, -R68 ;  /* 0x000000012a2ad824 */ /* 0x000fe200078e0a44 */
[----:B------:R-:W0:Y:S02]  /*11060*/  LDCU UR5, c[0x0][0x3b0] ;  /* 0x00007600ff0577ac */ /* 0x000e240008000800 */
[----:B------:R1:W4:Y:S02]  /*11070*/  @P0 LDG.E.U16 R71, desc[UR20][R4.64] ;  /* 0x0000001404470981 */ /* 0x000324000c1e1500 */
[----:B-1----:R-:W-:Y:S01]  /*11080*/  IMAD.MOV.U32 R4, RZ, RZ, R42 ;  /* 0x000000ffff047224 */ /* 0x002fe200078e002a */
[----:B--2---:R-:W-:-:S02]  /*11090*/  ISETP.GT.U32.AND P4, PT, R68, R36, PT ;  /* 0x000000244400720c */ /* 0x004fc40003f84070 */
[----:B---3--:R-:W-:-:S11]  /*110a0*/  ISETP.GE.AND P3, PT, R67, RZ, PT ;  /* 0x000000ff4300720c */ /* 0x008fd60003f66270 */
[----:B------:R-:W-:Y:S02]  /*110b0*/  @!P4 IMAD.IADD R36, R36, 0x1, -R68 ;  /* 0x000000012424c824 */ /* 0x000fe400078e0a44 */
[----:B------:R-:W-:Y:S01]  /*110c0*/  @!P3 IMAD.MOV R4, RZ, RZ, -R4 ;  /* 0x000000ffff04b224 */ /* 0x000fe200078e0a04 */
[----:B----4-:R-:W-:Y:S01]  /*110d0*/  ISETP.GE.AND P4, PT, R62, RZ, PT ;  /* 0x000000ff3e00720c */ /* 0x010fe20003f86270 */
[----:B------:R1:W-:Y:S04]  /*110e0*/  STL [R1+0x484], R44 ;  /* 0x0004842c01007387 */ /* 0x0003e80000100800 */
[----:B-1----:R-:W2:Y:S04]  /*110f0*/  LDL.LU R44, [R1+0x50] ;  /* 0x00005000012c7983 */ /* 0x002ea80000300800 */
[----:B------:R1:W-:Y:S04]  /*11100*/  STL [R1+0x524], R58 ;  /* 0x0005243a01007387 */ /* 0x0003e80000100800 */
[----:B------:R-:W3:Y:S04]  /*11110*/  LDL.LU R67, [R1+0x54] ;  /* 0x0000540001437983 */ /* 0x000ee80000300800 */
[----:B------:R4:W-:Y:S04]  /*11120*/  STL [R1+0x520], R5 ;  /* 0x0005200501007387 */ /* 0x0009e80000100800 */
[----:B-1----:R-:W2:Y:S04]  /*11130*/  LDL.LU R58, [R1+0x1404] ;  /* 0x00140400013a7983 */ /* 0x002ea80000300800 */
[----:B------:R-:W2:Y:S01]  /*11140*/  LDL R62, [R1+0x104c] ;  /* 0x00104c00013e7983 */ /* 0x000ea20000100800 */
[----:B----4-:R-:W-:-:S04]  /*11150*/  LEA R5, P6, R6, R72, 0x1 ;  /* 0x0000004806057211 */ /* 0x010fc800078c08ff */
[----:B------:R-:W-:Y:S01]  /*11160*/  LEA.HI.X.SX32 R42, R6, R69, 0x1, P6 ;  /* 0x00000045062a7211 */ /* 0x000fe200030f0eff */
[----:B------:R1:W-:Y:S01]  /*11170*/  STL [R1+0x554], R5 ;  /* 0x0005540501007387 */ /* 0x0003e20000100800 */
[----:B------:R-:W-:Y:S01]  /*11180*/  SEL R6, R73, R4, !P1 ;  /* 0x0000000449067207 */ /* 0x000fe20004800000 */
[----:B------:R-:W-:Y:S02]  /*11190*/  @P0 IMAD.MOV.U32 R4, RZ, RZ, R5 ;  /* 0x000000ffff040224 */ /* 0x000fe400078e0005 */
[----:B-1----:R-:W-:-:S05]  /*111a0*/  @P0 IMAD.MOV.U32 R5, RZ, RZ, R42 ;  /* 0x000000ffff050224 */ /* 0x002fca00078e002a */
[----:B------:R1:W4:Y:S01]  /*111b0*/  @P0 LDG.E.U16 R7, desc[UR20][R4.64] ;  /* 0x0000001404070981 */ /* 0x000322000c1e1500 */
[C---:B------:R-:W-:Y:S02]  /*111c0*/  ISETP.GT.U32.AND P5, PT, R68.reuse, R43, PT ;  /* 0x0000002b4400720c */ /* 0x040fe40003fa4070 */
[----:B------:R-:W-:Y:S01]  /*111d0*/  ISETP.GT.U32.AND P3, PT, R68, R36, PT ;  /* 0x000000244400720c */ /* 0x000fe20003f64070 */
[----:B------:R-:W-:Y:S01]  /*111e0*/  STL [R1+0x550], R42 ;  /* 0x0005502a01007387 */ /* 0x000fe20000100800 */
[----:B------:R-:W-:Y:S01]  /*111f0*/  IMAD R6, R6, UR4, RZ ;  /* 0x0000000406067c24 */ /* 0x000fe2000f8e02ff */
[----:B------:R-:W-:Y:S01]  /*11200*/  ISETP.GE.AND P6, PT, R55, RZ, PT ;  /* 0x000000ff3700720c */ /* 0x000fe20003fc6270 */
[----:B------:R-:W0:Y:S01]  /*11210*/  LDCU UR4, c[0x0][0x3b0] ;  /* 0x00007600ff0477ac */ /* 0x000e220008000800 */
[----:B------:R1:W-:Y:S06]  /*11220*/  STL [R1+0x480], R71 ;  /* 0x0004804701007387 */ /* 0x0003ec0000100800 */
[----:B------:R-:W-:-:S04]  /*11230*/  @!P5 IMAD.IADD R43, R43, 0x1, -R68 ;  /* 0x000000012b2bd824 */ /* 0x000fc800078e0a44 */
[----:B-1----:R-:W-:Y:S01]  /*11240*/  IMAD.MOV.U32 R4, RZ, RZ, R43 ;  /* 0x000000ffff047224 */ /* 0x002fe200078e002b */
[----:B------:R-:W2:Y:S01]  /*11250*/  LDL R71, [R1+0x1080] ;  /* 0x0010800001477983 */ /* 0x000ea20000100800 */
[----:B------:R-:W-:-:S03]  /*11260*/  @!P3 IMAD.IADD R36, R36, 0x1, -R68 ;  /* 0x000000012424b824 */ /* 0x000fc600078e0a44 */
[----:B------:R-:W2:Y:S01]  /*11270*/  LDL.LU R42, [R1+0x60] ;  /* 0x00006000012a7983 */ /* 0x000ea20000300800 */
[----:B------:R-:W-:-:S03]  /*11280*/  @!P4 IMAD.MOV R4, RZ, RZ, -R4 ;  /* 0x000000ffff04c224 */ /* 0x000fc600078e0a04 */
[----:B------:R-:W2:Y:S02]  /*11290*/  LDL.LU R43, [R1+0x5c] ;  /* 0x00005c00012b7983 */ /* 0x000ea40000300800 */
[----:B------:R-:W-:Y:S01]  /*112a0*/  SEL R5, R73, R4, !P1 ;  /* 0x0000000449057207 */ /* 0x000fe20004800000 */
[----:B------:R-:W-:Y:S01]  /*112b0*/  IMAD.MOV.U32 R4, RZ, RZ, R36 ;  /* 0x000000ffff047224 */ /* 0x000fe200078e0024 */
[----:B------:R-:W-:-:S03]  /*112c0*/  PRMT R53, RZ, 0x7610, R53 ;  /* 0x00007610ff357816 */ /* 0x000fc60000000035 */
[----:B------:R-:W-:Y:S02]  /*112d0*/  @!P6 IMAD.MOV R4, RZ, RZ, -R4 ;  /* 0x000000ffff04e224 */ /* 0x000fe400078e0a04 */
[----:B0-----:R-:W-:Y:S01]  /*112e0*/  IMAD R5, R5, UR5, RZ ;  /* 0x0000000505057c24 */ /* 0x001fe2000f8e02ff */
[----:B------:R-:W-:Y:S01]  /*112f0*/  PRMT R40, RZ, 0x7610, R40 ;  /* 0x00007610ff287816 */ /* 0x000fe20000000028 */
[----:B------:R-:W0:Y:S01]  /*11300*/  LDCU UR5, c[0x0][0x3b0] ;  /* 0x00007600ff0577ac */ /* 0x000e220008000800 */
[----:B------:R-:W-:Y:S01]  /*11310*/  SEL R4, R73, R4, !P1 ;  /* 0x0000000449047207 */ /* 0x000fe20004800000 */
[----:B----4-:R1:W-:Y:S02]  /*11320*/  STL [R1+0x47c], R7 ;  /* 0x00047c0701007387 */ /* 0x0103e40000100800 */
[----:B-1----:R-:W-:-:S04]  /*11330*/  LEA R7, P3, R6, R72, 0x1 ;  /* 0x0000004806077211 */ /* 0x002fc800078608ff */
[----:B------:R-:W-:Y:S01]  /*11340*/  LEA.HI.X.SX32 R55, R6, R69, 0x1, P3 ;  /* 0x0000004506377211 */ /* 0x000fe200018f0eff */
[----:B------:R1:W-:Y:S01]  /*11350*/  STL [R1+0x584], R7 ;  /* 0x0005840701007387 */ /* 0x0003e20000100800 */
[----:B------:R-:W-:-:S03]  /*11360*/  @P0 IMAD.MOV.U32 R6, RZ, RZ, R7 ;  /* 0x000000ffff060224 */ /* 0x000fc600078e0007 */
[----:B------:R-:W4:Y:S01]  /*11370*/  LDL.LU R36, [R1+0x1400] ;  /* 0x0014000001247983 */ /* 0x000f220000300800 */
[----:B-1----:R-:W-:-:S03]  /*11380*/  @P0 IMAD.MOV.U32 R7, RZ, RZ, R55 ;  /* 0x000000ffff070224 */ /* 0x002fc600078e0037 */
[----:B------:R1:W-:Y:S04]  /*11390*/  STL [R1+0x580], R55 ;  /* 0x0005803701007387 */ /* 0x0003e80000100800 */
[----:B------:R0:W3:Y:S01]  /*113a0*/  @P0 LDG.E.U16 R53, desc[UR20][R6.64] ;  /* 0x0000001406350981 */ /* 0x0000e2000c1e1500 */
[----:B-1----:R-:W-:Y:S01]  /*113b0*/  LEA R55, P6, R5, R72, 0x1 ;  /* 0x0000004805377211 */ /* 0x002fe200078c08ff */
[----:B0-----:R-:W-:-:S03]  /*113c0*/  IMAD R6, R4, UR7, RZ ;  /* 0x0000000704067c24 */ /* 0x001fc6000f8e02ff */
[----:B------:R-:W-:Y:S01]  /*113d0*/  LEA.HI.X.SX32 R5, R5, R69, 0x1, P6 ;  /* 0x0000004505057211 */ /* 0x000fe200030f0eff */
[----:B------:R-:W-:Y:S01]  /*113e0*/  @P0 IMAD.MOV.U32 R4, RZ, RZ, R55 ;  /* 0x000000ffff040224 */ /* 0x000fe200078e0037 */
[C---:B------:R-:W-:Y:S01]  /*113f0*/  ISETP.GT.U32.AND P5, PT, R68.reuse, R41, PT ;  /* 0x000000294400720c */ /* 0x040fe20003fa4070 */
[----:B------:R-:W0:Y:S03]  /*11400*/  LDCU UR7, c[0x0][0x3b0] ;  /* 0x00007600ff0777ac */ /* 0x000e260008000800 */
[----:B------:R1:W4:Y:S01]  /*11410*/  @P0 LDG.E.U16 R40, desc[UR20][R4.64] ;  /* 0x0000001404280981 */ /* 0x000322000c1e1500 */
[----:B--2---:R-:W-:-:S08]  /*11420*/  ISETP.GT.U32.AND P4, PT, R68, R44, PT ;  /* 0x0000002c4400720c */ /* 0x004fd00003f84070 */
[----:B------:R-:W-:-:S05]  /*11430*/  @!P5 IMAD.IADD R41, R41, 0x1, -R68 ;  /* 0x000000012929d824 */ /* 0x000fca00078e0a44 */
[----:B------:R-:W-:Y:S01]  /*11440*/  ISETP.GT.U32.AND P3, PT, R68, R41, PT ;  /* 0x000000294400720c */ /* 0x000fe20003f64070 */
[----:B------:R-:W-:Y:S01]  /*11450*/  @!P4 IMAD.IADD R44, R44, 0x1, -R68 ;  /* 0x000000012c2cc824 */ /* 0x000fe200078e0a44 */
[----:B------:R-:W-:-:S11]  /*11460*/  ISETP.GE.AND P4, PT, R62, RZ, PT ;  /* 0x000000ff3e00720c */ /* 0x000fd60003f86270 */
[----:B------:R-:W-:-:S04]  /*11470*/  @!P3 IMAD.IADD R41, R41, 0x1, -R68 ;  /* 0x000000012929b824 */ /* 0x000fc800078e0a44 */
[----:B-1----:R-:W-:-:S04]  /*11480*/  IMAD.MOV.U32 R4, RZ, RZ, R41 ;  /* 0x000000ffff047224 */ /* 0x002fc800078e0029 */
[----:B------:R-:W-:Y:S01]  /*11490*/  @!P4 IMAD.MOV R4, RZ, RZ, -R4 ;  /* 0x000000ffff04c224 */ /* 0x000fe200078e0a04 */
[----:B------:R-:W-:Y:S01]  /*114a0*/  PRMT R7, RZ, 0x7610, R7 ;  /* 0x00007610ff077816 */ /* 0x000fe20000000007 */
[----:B---3--:R1:W-:Y:S04]  /*114b0*/  STL [R1+0x478], R53 ;  /* 0x0004783501007387 */ /* 0x0083e80000100800 */
[----:B-1----:R-:W2:Y:S04]  /*114c0*/  LDL R53, [R1+0x10bc] ;  /* 0x0010bc0001357983 */ /* 0x002ea80000100800 */
[----:B------:R-:W3:Y:S04]  /*114d0*/  LDL.LU R62, [R1+0x58] ;  /* 0x00005800013e7983 */ /* 0x000ee80000300800 */
[----:B------:R1:W-:Y:S04]  /*114e0*/  STL [R1+0x5b4], R55 ;  /* 0x0005b43701007387 */ /* 0x0003e80000100800 */
[----:B------:R0:W-:Y:S04]  /*114f0*/  STL [R1+0x5b0], R5 ;  /* 0x0005b00501007387 */ /* 0x0001e80000100800 */
[----:B-1----:R-:W2:Y:S01]  /*11500*/  LDL.LU R55, [R1+0x13fc] ;  /* 0x0013fc0001377983 */ /* 0x002ea20000300800 */
[----:B0-----:R-:W-:-:S03]  /*11510*/  LEA R5, P6, R6, R72, 0x1 ;  /* 0x0000004806057211 */ /* 0x001fc600078c08ff */
[----:B----4-:R0:W-:Y:S01]  /*11520*/  STL [R1+0x474], R40 ;  /* 0x0004742801007387 */ /* 0x0101e20000100800 */
[----:B------:R-:W-:Y:S02]  /*11530*/  LEA.HI.X.SX32 R41, R6, R69, 0x1, P6 ;  /* 0x0000004506297211 */ /* 0x000fe400030f0eff */
[----:B------:R-:W-:Y:S01]  /*11540*/  SEL R6, R73, R4, !P1 ;  /* 0x0000000449067207 */ /* 0x000fe20004800000 */
[----:B------:R-:W-:Y:S01]  /*11550*/  @P0 IMAD.MOV.U32 R4, RZ, RZ, R5 ;  /* 0x000000ffff040224 */ /* 0x000fe200078e0005 */
[----:B0-----:R-:W4:Y:S04]  /*11560*/  LDL.LU R40, [R1+0x13f8] ;  /* 0x0013f80001287983 */ /* 0x001f280000300800 */
[----:B------:R0:W-:Y:S02]  /*11570*/  STL [R1+0x5e4], R5 ;  /* 0x0005e40501007387 */ /* 0x0001e40000100800 */
[----:B0-----:R-:W-:-:S05]  /*11580*/  @P0 IMAD.MOV.U32 R5, RZ, RZ, R41 ;  /* 0x000000ffff050224 */ /* 0x001fca00078e0029 */
[----:B------:R0:W2:Y:S01]  /*11590*/  @P0 LDG.E.U16 R7, desc[UR20][R4.64] ;  /* 0x0000001404070981 */ /* 0x0000a2000c1e1500 */
[----:B------:R-:W-:-:S13]  /*115a0*/  ISETP.GT.U32.AND P5, PT, R68, R67, PT ;  /* 0x000000434400720c */ /* 0x000fda0003fa4070 */
[----:B------:R-:W-:Y:S01]  /*115b0*/  @!P5 IMAD.IADD R67, R67, 0x1, -R68 ;  /* 0x000000014343d824 */ /* 0x000fe200078e0a44 */
[----:B------:R-:W-:-:S04]  /*115c0*/  ISETP.GT.U32.AND P5, PT, R68, R44, PT ;  /* 0x0000002c4400720c */ /* 0x000fc80003fa4070 */
[C---:B------:R-:W-:Y:S02]  /*115d0*/  ISETP.GT.U32.AND P3, PT, R68.reuse, R67, PT ;  /* 0x000000434400720c */ /* 0x040fe40003f64070 */
[----:B------:R-:W-:Y:S01]  /*115e0*/  ISETP.GT.U32.AND P4, PT, R68, R42, PT ;  /* 0x0000002a4400720c */ /* 0x000fe20003f84070 */
[----:B------:R-:W-:Y:S01]  /*115f0*/  IMAD R6, R6, UR4, RZ ;  /* 0x0000000406067c24 */ /* 0x000fe2000f8e02ff */
[----:B------:R-:W-:Y:S01]  /*11600*/  STL [R1+0x5e0], R41 ;  /* 0x0005e02901007387 */ /* 0x000fe20000100800 */
[----:B------:R-:W-:Y:S01]  /*11610*/  PRMT R32, RZ, 0x7610, R32 ;  /* 0x00007610ff207816 */ /* 0x000fe20000000020 */
[----:B------:R-:W1:Y:S03]  /*11620*/  LDCU UR4, c[0x0][0x3b0] ;  /* 0x00007600ff0477ac */ /* 0x000e660008000800 */
[----:B------:R-:W-:-:S04]  /*11630*/  @!P5 IMAD.IADD R44, R44, 0x1, -R68 ;  /* 0x000000012c2cd824 */ /* 0x000fc800078e0a44 */
[----:B------:R-:W-:Y:S02]  /*11640*/  @!P3 IMAD.IADD R67, R67, 0x1, -R68 ;  /* 0x000000014343b824 */ /* 0x000fe400078e0a44 */
[----:B0-----:R-:W-:-:S03]  /*11650*/  IMAD.MOV.U32 R5, RZ, RZ, R44 ;  /* 0x000000ffff057224 */ /* 0x001fc600078e002c */
[----:B------:R-:W-:Y:S01]  /*11660*/  STL [R1+0x54], R67 ;  /* 0x0000544301007387 */ /* 0x000fe20000100800 */
[----:B------:R-:W-:-:S03]  /*11670*/  @!P4 IMAD.IADD R42, R42, 0x1, -R68 ;  /* 0x000000012a2ac824 */ /* 0x000fc600078e0a44 */
[----:B------:R-:W3:Y:S04]  /*11680*/  LDL R44, [R1+0x10b4] ;  /* 0x0010b400012c7983 */ /* 0x000ee80000100800 */
[----:B--2---:R0:W-:Y:S02]  /*11690*/  STL [R1+0x470], R7 ;  /* 0x0004700701007387 */ /* 0x0041e40000100800 */
[----:B0-----:R-:W-:-:S04]  /*116a0*/  LEA R7, P4, R6, R72, 0x1 ;  /* 0x0000004806077211 */ /* 0x001fc800078808ff */
[----:B------:R-:W-:Y:S01]  /*116b0*/  LEA.HI.X.SX32 R6, R6, R69, 0x1, P4 ;  /* 0x0000004506067211 */ /* 0x000fe200020f0eff */
[----:B------:R0:W-:Y:S04]  /*116c0*/  STL [R1+0x614], R7 ;  /* 0x0006140701007387 */ /* 0x0001e80000100800 */
[----:B------:R2:W-:Y:S01]  /*116d0*/  STL [R1+0x610], R6 ;  /* 0x0006100601007387 */ /* 0x0005e20000100800 */
[----:B0-----:R-:W-:-:S04]  /*116e0*/  @P0 LOP3.LUT R7, R7, R6, RZ, 0x3c, !PT ;  /* 0x0000000607070212 */ /* 0x001fc800078e3cff */
[----:B--2---:R-:W-:-:S04]  /*116f0*/  @P0 LOP3.LUT R6, R7, R6, RZ, 0x3c, !PT ;  /* 0x0000000607060212 */ /* 0x004fc800078e3cff */
[----:B------:R-:W-:-:S05]  /*11700*/  @P0 LOP3.LUT R7, R7, R6, RZ, 0x3c, !PT ;  /* 0x0000000607070212 */ /* 0x000fca00078e3cff */
[----:B------:R-:W2:Y:S04]  /*11710*/  @P0 LDG.E.U16 R32, desc[UR20][R6.64] ;  /* 0x0000001406200981 */ /* 0x000ea8000c1e1500 */
[----:B------:R-:W4:Y:S01]  /*11720*/  LDL R6, [R1+0x10a0] ;  /* 0x0010a00001067983 */ /* 0x000f220000100800 */
[C---:B------:R-:W-:Y:S02]  /*11730*/  ISETP.GT.U32.AND P6, PT, R68.reuse, R43, PT ;  /* 0x0000002b4400720c */ /* 0x040fe40003fc4070 */
[----:B------:R-:W-:Y:S02]  /*11740*/  ISETP.GE.AND P5, PT, R71, RZ, PT ;  /* 0x000000ff4700720c */ /* 0x000fe40003fa6270 */
[----:B------:R-:W-:Y:S01]  /*11750*/  ISETP.GE.AND P3, PT, R53, RZ, PT ;  /* 0x000000ff3500720c */ /* 0x000fe20003f66270 */
[----:B------:R-:W-:Y:S01]  /*11760*/  IMAD.MOV.U32 R4, RZ, RZ, R67 ;  /* 0x000000ffff047224 */ /* 0x000fe200078e0043 */
[----:B---3--:R-:W-:Y:S01]  /*11770*/  ISETP.GT.U32.AND P4, PT, R68, R62, PT ;  /* 0x0000003e4400720c */ /* 0x008fe20003f84070 */
[----:B------:R-:W3:Y:S01]  /*11780*/  LDL R53, [R1+0x1130] ;  /* 0x0011300001357983 */ /* 0x000ee20000100800 */
[----:B------:R-:W-:-:S03]  /*11790*/  PRMT R51, RZ, 0x7610, R51 ;  /* 0x00007610ff337816 */ /* 0x000fc60000000033 */
[----:B------:R-:W3:Y:S02]  /*117a0*/  LDL.LU R7, [R1+0x64] ;  /* 0x0000640001077983 */ /* 0x000ee40000300800 */
[----:B------:R-:W-:Y:S02]  /*117b0*/  @!P6 IMAD.IADD R43, R43, 0x1, -R68 ;  /* 0x000000012b2be824 */ /* 0x000fe400078e0a44 */
[----:B------:R-:W-:Y:S02]  /*117c0*/  @!P5 IMAD.MOV R5, RZ, RZ, -R5 ;  /* 0x000000ffff05d224 */ /* 0x000fe400078e0a05 */
[----:B------:R-:W-:Y:S01]  /*117d0*/  @!P3 IMAD.MOV R4, RZ, RZ, -R4 ;  /* 0x000000ffff04b224 */ /* 0x000fe200078e0a04 */
[----:B------:R-:W-:Y:S02]  /*117e0*/  ISETP.GT.U32.AND P3, PT, R68, R43, PT ;  /* 0x0000002b4400720c */ /* 0x000fe40003f64070 */
[C---:B------:R-:W-:Y:S02]  /*117f0*/  SEL R5, R73.reuse, R5, !P1 ;  /* 0x0000000549057207 */ /* 0x040fe40004800000 */
[----:B------:R-:W-:-:S03]  /*11800*/  SEL R4, R73, R4, !P1 ;  /* 0x0000000449047207 */ /* 0x000fc60004800000 */
[----:B------:R-:W-:Y:S02]  /*11810*/  IMAD R5, R5, UR5, RZ ;  /* 0x0000000505057c24 */ /* 0x000fe4000f8e02ff */
[----:B------:R-:W-:Y:S01]  /*11820*/  @!P4 IMAD.IADD R62, R62, 0x1, -R68 ;  /* 0x000000013e3ec824 */ /* 0x000fe200078e0a44 */
[----:B------:R-:W-:Y:S01]  /*11830*/  PRMT R26, RZ, 0x7610, R26 ;  /* 0x00007610ff1a7816 */ /* 0x000fe2000000001a */
[----:B-1----:R-:W-:Y:S01]  /*11840*/  IMAD R4, R4, UR4, RZ ;  /* 0x0000000404047c24 */ /* 0x002fe2000f8e02ff */
[-C--:B------:R-:W-:Y:S01]  /*11850*/  LEA R71, P6, R5, R72.reuse, 0x1 ;  /* 0x0000004805477211 */ /* 0x080fe200078c08ff */
[----:B------:R-:W-:Y:S01]  /*11860*/  @!P3 IMAD.IADD R43, R43, 0x1, -R68 ;  /* 0x000000012b2bb824 */ /* 0x000fe200078e0a44 */
[----:B--2---:R0:W-:Y:S02]  /*11870*/  STL [R1+0x46c], R32 ;  /* 0x00046c2001007387 */ /* 0x0041e40000100800 */
[----:B------:R-:W-:Y:S01]  /*11880*/  LEA R41, P4, R4, R72, 0x1 ;  /* 0x0000004804297211 */ /* 0x000fe200078808ff */
[----:B------:R-:W1:Y:S01]  /*11890*/  LDCU UR4, c[0x0][0x3b0] ;  /* 0x00007600ff0477ac */ /* 0x000e620008000800 */
[----:B------:R-:W-:-:S02]  /*118a0*/  LEA.HI.X.SX32 R5, R5, R69, 0x1, P6 ;  /* 0x0000004505057211 */ /* 0x000fc400030f0eff */
[----:B------:R-:W-:Y:S01]  /*118b0*/  ISETP.GT.U32.AND P5, PT, R68, R42, PT ;  /* 0x0000002a4400720c */ /* 0x000fe20003fa4070 */
[----:B------:R-:W2:Y:S01]  /*118c0*/  LDCU UR5, c[0x0][0x3b0] ;  /* 0x00007600ff0577ac */ /* 0x000ea20008000800 */
[----:B----4-:R-:W-:Y:S01]  /*118d0*/  ISETP.GE.AND P3, PT, R6, RZ, PT ;  /* 0x000000ff0600720c */ /* 0x010fe20003f66270 */
[----:B0-----:R-:W4:Y:S01]  /*118e0*/  LDL.LU R32, [R1+0x68] ;  /* 0x0000680001207983 */ /* 0x001f220000300800 */
[----:B------:R-:W-:Y:S01]  /*118f0*/  LEA.HI.X.SX32 R6, R4, R69, 0x1, P4 ;  /* 0x0000004504067211 */ /* 0x000fe200020f0eff */
[----:B------:R-:W-:Y:S01]  /*11900*/  @P0 IMAD.MOV.U32 R4, RZ, RZ, R71 ;  /* 0x000000ffff040224 */ /* 0x000fe200078e0047 */
[----:B------:R-:W-:Y:S01]  /*11910*/  ISETP.GE.AND P6, PT, R44, RZ, PT ;  /* 0x000000ff2c00720c */ /* 0x000fe20003fc6270 */
[----:B------:R-:W2:Y:S04]  /*11920*/  LDL.LU R67, [R1+0x6c] ;  /* 0x00006c0001437983 */ /* 0x000ea80000300800 */
[----:B------:R0:W2:Y:S04]  /*11930*/  @P0 LDG.E.U16 R51, desc[UR20][R4.64] ;  /* 0x0000001404330981 */ /* 0x0000a8000c1e1500 */
[----:B------:R-:W-:Y:S04]  /*11940*/  STL [R1+0x644], R71 ;  /* 0x0006444701007387 */ /* 0x000fe80000100800 */
[----:B------:R-:W3:Y:S01]  /*11950*/  LDL.LU R44, [R1+0x13f4] ;  /* 0x0013f400012c7983 */ /* 0x000ee20000300800 */
[----:B0-----:R-:W-:-:S03]  /*11960*/  @P0 IMAD.MOV.U32 R4, RZ, RZ, R41 ;  /* 0x000000ffff040224 */ /* 0x001fc600078e0029 */
[----:B------:R-:W-:Y:S04]  /*11970*/  STL [R1+0x674], R41 ;  /* 0x0006742901007387 */ /* 0x000fe80000100800 */
[----:B------:R0:W-:Y:S02]  /*11980*/  STL [R1+0x640], R5 ;  /* 0x0006400501007387 */ /* 0x0001e40000100800 */
[----:B0-----:R-:W-:-:S05]  /*11990*/  @P0 IMAD.MOV.U32 R5, RZ, RZ, R6 ;  /* 0x000000ffff050224 */ /* 0x001fca00078e0006 */
[----:B------:R0:W4:Y:S04]  /*119a0*/  @P0 LDG.E.U16 R26, desc[UR20][R4.64] ;  /* 0x00000014041a0981 */ /* 0x000128000c1e1500 */
[----:B------:R-:W-:Y:S04]  /*119b0*/  STL [R1+0x670], R6 ;  /* 0x0006700601007387 */ /* 0x000fe80000100800 */
[----:B--2---:R2:W-:Y:S04]  /*119c0*/  STL [R1+0x468], R51 ;  /* 0x0004683301007387 */ /* 0x0045e80000100800 */
[----:B--2---:R-:W2:Y:S01]  /*119d0*/  LDL R51, [R1+0x1128] ;  /* 0x0011280001337983 */ /* 0x004ea20000100800 */
[----:B------:R-:W-:Y:S01]  /*119e0*/  @!P5 IMAD.IADD R42, R42, 0x1, -R68 ;  /* 0x000000012a2ad824 */ /* 0x000fe200078e0a44 */
[----:B---3--:R-:W-:-:S02]  /*119f0*/  ISETP.GT.U32.AND P5, PT, R68, R7, PT ;  /* 0x000000074400720c */ /* 0x008fc40003fa4070 */
[----:B------:R-:W-:Y:S01]  /*11a00*/  ISETP.GT.U32.AND P4, PT, R68, R62, PT ;  /* 0x0000003e4400720c */ /* 0x000fe20003f84070 */
[----:B0-----:R-:W-:Y:S02]  /*11a10*/  IMAD.MOV.U32 R5, RZ, RZ, R42 ;  /* 0x000000ffff057224 */ /* 0x001fe400078e002a */
[----:B------:R-:W-:Y:S01]  /*11a20*/  IMAD.MOV.U32 R4, RZ, RZ, R43 ;  /* 0x000000ffff047224 */ /* 0x000fe200078e002b */
[----:B------:R-:W3:Y:S01]  /*11a30*/  LDL R42, [R1+0x1154] ;  /* 0x00115400012a7983 */ /* 0x000ee20000100800 */
[----:B------:R-:W-:Y:S01]  /*11a40*/  @!P6 IMAD.MOV R5, RZ, RZ, -R5 ;  /* 0x000000ffff05e224 */ /* 0x000fe200078e0a05 */
[----:B------:R-:W-:Y:S01]  /*11a50*/  ISETP.GE.AND P6, PT, R53, RZ, PT ;  /* 0x000000ff3500720c */ /* 0x000fe20003fc6270 */
[----:B------:R-:W-:-:S04]  /*11a60*/  @!P3 IMAD.MOV R4, RZ, RZ, -R4 ;  /* 0x000000ffff04b224 */ /* 0x000fc800078e0a04 */
[--C-:B------:R-:W-:Y:S01]  /*11a70*/  @!P5 IMAD.IADD R7, R7, 0x1, -R68.reuse ;  /* 0x000000010707d824 */ /* 0x100fe200078e0a44 */
[----:B------:R-:W-:Y:S01]  /*11a80*/  SEL R6, R73, R5, !P1 ;  /* 0x0000000549067207 */ /* 0x000fe20004800000 */
[----:B------:R-:W-:-:S03]  /*11a90*/  @!P4 IMAD.IADD R62, R62, 0x1, -R68 ;  /* 0x000000013e3ec824 */ /* 0x000fc600078e0a44 */
[C---:B------:R-:W-:Y:S02]  /*11aa0*/  ISETP.GT.U32.AND P3, PT, R68.reuse, R7, PT ;  /* 0x000000074400720c */ /* 0x040fe40003f64070 */
[----:B----4-:R-:W-:Y:S01]  /*11ab0*/  ISETP.GT.U32.AND P5, PT, R68, R32, PT ;  /* 0x000000204400720c */ /* 0x010fe20003fa4070 */
[----:B------:R-:W-:Y:S01]  /*11ac0*/  IMAD R6, R6, UR7, RZ ;  /* 0x0000000706067c24 */ /* 0x000fe2000f8e02ff */
[----:B------:R-:W-:Y:S01]  /*11ad0*/  SEL R5, R73, R4, !P1 ;  /* 0x0000000449057207 */ /* 0x000fe20004800000 */
[----:B------:R-:W-:Y:S01]  /*11ae0*/  IMAD.MOV.U32 R4, RZ, RZ, R62 ;  /* 0x000000ffff047224 */ /* 0x000fe200078e003e */
[----:B------:R0:W-:Y:S01]  /*11af0*/  STL [R1+0x58], R62 ;  /* 0x0000583e01007387 */ /* 0x0001e20000100800 */
[----:B------:R-:W-:Y:S01]  /*11b00*/  PRMT R48, RZ, 0x7610, R48 ;  /* 0x00007610ff307816 */ /* 0x000fe20000000030 */
[----:B------:R-:W4:Y:S02]  /*11b10*/  LDCU UR7, c[0x0][0x3b0] ;  /* 0x00007600ff0777ac */ /* 0x000f240008000800 */
[----:B------:R-:W3:Y:S01]  /*11b20*/  LDL R71, [R1+0x1184] ;  /* 0x0011840001477983 */ /* 0x000ee20000100800 */
[----:B-1----:R-:W-:Y:S01]  /*11b30*/  IMAD R5, R5, UR4, RZ ;  /* 0x0000000405057c24 */ /* 0x002fe2000f8e02ff */
[----:B------:R-:W-:Y:S01]  /*11b40*/  PRMT R35, RZ, 0x7610, R35 ;  /* 0x00007610ff237816 */ /* 0x000fe20000000023 */
[----:B------:R-:W-:Y:S01]  /*11b50*/  @!P6 IMAD.MOV R4, RZ, RZ, -R4 ;  /* 0x000000ffff04e224 */ /* 0x000fe200078e0a04 */
[----:B------:R-:W-:Y:S01]  /*11b60*/  ISETP.GT.U32.AND P4, PT, R68, R67, PT ;  /* 0x000000434400720c */ /* 0x000fe20003f84070 */
[--C-:B------:R-:W-:Y:S01]  /*11b70*/  @!P3 IMAD.IADD R7, R7, 0x1, -R68.reuse ;  /* 0x000000010707b824 */ /* 0x100fe200078e0a44 */
[----:B0-----:R-:W3:Y:S01]  /*11b80*/  LDL.LU R62, [R1+0x78] ;  /* 0x00007800013e7983 */ /* 0x001ee20000300800 */
[----:B------:R-:W-:Y:S01]  /*11b90*/  @!P5 IMAD.IADD R32, R32, 0x1, -R68 ;  /* 0x000000012020d824 */ /* 0x000fe200078e0a44 */
[----:B------:R-:W-:Y:S01]  /*11ba0*/  PRMT R25, RZ, 0x7610, R25 ;  /* 0x00007610ff197816 */ /* 0x000fe20000000019 */
[----:B------:R-:W0:Y:S01]  /*11bb0*/  LDCU UR4, c[0x0][0x3b0] ;  /* 0x00007600ff0477ac */ /* 0x000e220008000800 */
[----:B------:R1:W-:Y:S01]  /*11bc0*/  STL [R1+0x464], R26 ;  /* 0x0004641a01007387 */ /* 0x0003e20000100800 */
[----:B------:R-:W-:-:S02]  /*11bd0*/  LEA R43, P3, R5, R72, 0x1 ;  /* 0x00000048052b7211 */ /* 0x000fc400078608ff */
[----:B-1----:R-:W-:-:S04]  /*11be0*/  LEA R26, P6, R6, R72, 0x1 ;  /* 0x00000048061a7211 */ /* 0x002fc800078c08ff */
[-C--:B------:R-:W-:Y:S02]  /*11bf0*/  LEA.HI.X.SX32 R53, R6, R69.reuse, 0x1, P6 ;  /* 0x0000004506357211 */ /* 0x080fe400030f0eff */
[----:B------:R-:W-:Y:S01]  /*11c00*/  SEL R6, R73, R4, !P1 ;  /* 0x0000000449067207 */ /* 0x000fe20004800000 */
[----:B------:R-:W-:Y:S01]  /*11c10*/  @P0 IMAD.MOV.U32 R4, RZ, RZ, R26 ;  /* 0x000000ffff040224 */ /* 0x000fe200078e001a */
[----:B--2---:R-:W-:Y:S02]  /*11c20*/  ISETP.GE.AND P5, PT, R51, RZ, PT ;  /* 0x000000ff3300720c */ /* 0x004fe40003fa6270 */
[----:B------:R-:W-:Y:S01]  /*11c30*/  LEA.HI.X.SX32 R51, R5, R69, 0x1, P3 ;  /* 0x0000004505337211 */ /* 0x000fe200018f0eff */
[----:B------:R-:W-:-:S05]  /*11c40*/  @P0 IMAD.MOV.U32 R5, RZ, RZ, R53 ;  /* 0x000000ffff050224 */ /* 0x000fca00078e0035 */
[----:B------:R1:W2:Y:S02]  /*11c50*/  @P0 LDG.E.U16 R48, desc[UR20][R4.64] ;  /* 0x0000001404300981 */ /* 0x0002a4000c1e1500 */
[----:B-1----:R-:W-:Y:S02]  /*11c60*/  @P0 IMAD.MOV.U32 R4, RZ, RZ, R43 ;  /* 0x000000ffff040224 */ /* 0x002fe400078e002b */
[----:B------:R-:W-:-:S05]  /*11c70*/  @P0 IMAD.MOV.U32 R5, RZ, RZ, R51 ;  /* 0x000000ffff050224 */ /* 0x000fca00078e0033 */
[----:B------:R1:W4:Y:S01]  /*11c80*/  @P0 LDG.E.U16 R35, desc[UR20][R4.64] ;  /* 0x0000001404230981 */ /* 0x000322000c1e1500 */
[----:B------:R-:W-:Y:S01]  /*11c90*/  ISETP.GT.U32.AND P3, PT, R68, R32, PT ;  /* 0x000000204400720c */ /* 0x000fe20003f64070 */
[----:B------:R-:W-:Y:S01]  /*11ca0*/  IMAD R6, R6, UR5, RZ ;  /* 0x0000000506067c24 */ /* 0x000fe2000f8e02ff */
[----:B------:R-:W-:Y:S01]  /*11cb0*/  PRMT R46, RZ, 0x7610, R46 ;  /* 0x00007610ff2e7816 */ /* 0x000fe2000000002e */
[----:B------:R-:W-:Y:S01]  /*11cc0*/  STL [R1+0x6a4], R26 ;  /* 0x0006a41a01007387 */ /* 0x000fe20000100800 */
[----:B------:R-:W-:Y:S01]  /*11cd0*/  @!P4 IMAD.IADD R67, R67, 0x1, -R68 ;  /* 0x000000014343c824 */ /* 0x000fe200078e0a44 */
[----:B------:R-:W0:Y:S02]  /*11ce0*/  LDCU UR5, c[0x0][0x3b0] ;  /* 0x00007600ff0577ac */ /* 0x000e240008000800 */
[----:B------:R-:W-:Y:S01]  /*11cf0*/  STL [R1+0x6d4], R43 ;  /* 0x0006d42b01007387 */ /* 0x000fe20000100800 */
[----:B-1----:R-:W-:-:S03]  /*11d00*/  IMAD.MOV.U32 R4, RZ, RZ, R7 ;  /* 0x000000ffff047224 */ /* 0x002fc600078e0007 */
[----:B------:R-:W4:Y:S01]  /*11d10*/  LDL.LU R41, [R1+0x74] ;  /* 0x0000740001297983 */ /* 0x000f220000300800 */
[----:B------:R-:W-:-:S03]  /*11d20*/  @!P5 IMAD.MOV R4, RZ, RZ, -R4 ;  /* 0x000000ffff04d224 */ /* 0x000fc600078e0a04 */
[----:B------:R1:W-:Y:S01]  /*11d30*/  STL [R1+0x6a0], R53 ;  /* 0x0006a03501007387 */ /* 0x0003e20000100800 */
[----:B------:R-:W-:Y:S02]  /*11d40*/  LEA R7, P5, R6, R72, 0x1 ;  /* 0x0000004806077211 */ /* 0x000fe400078a08ff */
[----:B---3--:R-:W-:Y:S02]  /*11d50*/  ISETP.GE.AND P4, PT, R42, RZ, PT ;  /* 0x000000ff2a00720c */ /* 0x008fe40003f86270 */
[----:B------:R-:W-:Y:S01]  /*11d60*/  LEA.HI.X.SX32 R42, R6, R69, 0x1, P5 ;  /* 0x00000045062a7211 */ /* 0x000fe200028f0eff */
[----:B-1----:R-:W3:Y:S04]  /*11d70*/  LDL.LU R53, [R1+0x13f0] ;  /* 0x0013f00001357983 */ /* 0x002ee80000300800 */
[----:B------:R-:W-:Y:S04]  /*11d80*/  STL [R1+0x6d0], R51 ;  /* 0x0006d03301007387 */ /* 0x000fe80000100800 */
[----:B------:R-:W3:Y:S01]  /*11d90*/  LDL.LU R26, [R1+0x70] ;  /* 0x00007000011a7983 */ /* 0x000ee20000300800 */
[----:B------:R-:W-:Y:S01]  /*11da0*/  SEL R4, R73, R4, !P1 ;  /* 0x0000000449047207 */ /* 0x000fe20004800000 */
[----:B------:R-:W-:-:S02]  /*11db0*/  @!P3 IMAD.IADD R32, R32, 0x1, -R68 ;  /* 0x000000012020b824 */ /* 0x000fc400078e0a44 */
[----:B------:R-:W-:Y:S02]  /*11dc0*/  @P0 IMAD.MOV.U32 R6, RZ, RZ, R7 ;  /* 0x000000ffff060224 */ /* 0x000fe400078e0007 */
[----:B------:R-:W-:Y:S02]  /*11dd0*/  IMAD.MOV.U32 R5, RZ, RZ, R32 ;  /* 0x000000ffff057224 */ /* 0x000fe400078e0020 */
[----:B------:R-:W-:Y:S01]  /*11de0*/  IMAD R4, R4, UR12, RZ ;  /* 0x0000000c04047c24 */ /* 0x000fe2000f8e02ff */
[----:B--2---:R1:W-:Y:S01]  /*11df0*/  STL [R1+0x460], R48 ;  /* 0x0004603001007387 */ /* 0x0043e20000100800 */
[----:B------:R-:W-:Y:S01]  /*11e00*/  @!P4 IMAD.MOV R5, RZ, RZ, -R5 ;  /* 0x000000ffff05c224 */ /* 0x000fe200078e0a05 */
[----:B------:R-:W-:Y:S01]  /*11e10*/  ISETP.GT.U32.AND P6, PT, R68, R67, PT ;  /* 0x000000434400720c */ /* 0x000fe20003fc4070 */
[----:B------:R-:W2:Y:S01]  /*11e20*/  LDCU UR12, c[0x0][0x3b0] ;  /* 0x00007600ff0c77ac */ /* 0x000ea20008000800 */
[----:B-1----:R-:W2:Y:S04]  /*11e30*/  LDL.LU R48, [R1+0x13ec] ;  /* 0x0013ec0001307983 */ /* 0x002ea80000300800 */
[----:B------:R-:W2:Y:S04]  /*11e40*/  LDL.LU R51, [R1+0x13e8] ;  /* 0x0013e80001337983 */ /* 0x000ea80000300800 */
[----:B------:R-:W2:Y:S04]  /*11e50*/  LDL.LU R43, [R1+0x13e4] ;  /* 0x0013e400012b7983 */ /* 0x000ea80000300800 */
[----:B----4-:R1:W-:Y:S04]  /*11e60*/  STL [R1+0x45c], R35 ;  /* 0x00045c2301007387 */ /* 0x0103e80000100800 */
[----:B-1----:R-:W4:Y:S04]  /*11e70*/  LDL.LU R35, [R1+0x13e0] ;  /* 0x0013e00001237983 */ /* 0x002f280000300800 */
[----:B------:R1:W-:Y:S01]  /*11e80*/  STL [R1+0x704], R7 ;  /* 0x0007040701007387 */ /* 0x0003e20000100800 */
[----:B------:R-:W-:Y:S01]  /*11e90*/  ISETP.GE.AND P5, PT, R71, RZ, PT ;  /* 0x000000ff4700720c */ /* 0x000fe20003fa6270 */
[----:B------:R-:W-:-:S02]  /*11ea0*/  @!P6 IMAD.IADD R67, R67, 0x1, -R68 ;  /* 0x000000014343e824 */ /* 0x000fc400078e0a44 */
[----:B-1----:R-:W-:Y:S01]  /*11eb0*/  @P0 IMAD.MOV.U32 R7, RZ, RZ, R42 ;  /* 0x000000ffff070224 */ /* 0x002fe200078e002a */
[----:B------:R-:W2:Y:S04]  /*11ec0*/  LDL.LU R32, [R1+0x13dc] ;  /* 0x0013dc0001207983 */ /* 0x000ea80000300800 */
[----:B------:R1:W2:Y:S02]  /*11ed0*/  @P0 LDG.E.U16 R25, desc[UR20][R6.64] ;  /* 0x0000001406190981 */ /* 0x0002a4000c1e1500 */
[----:B-1----:R-:W-:-:S04]  /*11ee0*/  LEA R6, P4, R4, R72, 0x1 ;  /* 0x0000004804067211 */ /* 0x002fc800078808ff */
[----:B------:R-:W-:-:S05]  /*11ef0*/  LEA.HI.X.SX32 R7, R4, R69, 0x1, P4 ;  /* 0x0000004504077211 */ /* 0x000fca00020f0eff */
[----:B------:R-:W3:Y:S01]  /*11f00*/  @P0 LDG.E.U16 R46, desc[UR20][R6.64] ;  /* 0x00000014062e0981 */ /* 0x000ee2000c1e1500 */
[----:B------:R-:W-:Y:S01]  /*11f10*/  ISETP.GT.U32.AND P6, PT, R68, R41, PT ;  /* 0x000000294400720c */ /* 0x000fe20003fc4070 */
[----:B------:R-:W-:Y:S01]  /*11f20*/  IMAD.MOV.U32 R4, RZ, RZ, R67 ;  /* 0x000000ffff047224 */ /* 0x000fe200078e0043 */
[----:B------:R-:W-:Y:S01]  /*11f30*/  SEL R5, R73, R5, !P1 ;  /* 0x0000000549057207 */ /* 0x000fe20004800000 */
[----:B------:R1:W-:Y:S02]  /*11f40*/  STL [R1+0x700], R42 ;  /* 0x0007002a01007387 */ /* 0x0003e40000100800 */
[----:B------:R-:W-:Y:S02]  /*11f50*/  @!P5 IMAD.MOV R4, RZ, RZ, -R4 ;  /* 0x000000ffff04d224 */ /* 0x000fe400078e0a04 */
[----:B0-----:R-:W-:Y:S01]  /*11f60*/  IMAD R5, R5, UR4, RZ ;  /* 0x0000000405057c24 */ /* 0x001fe2000f8e02ff */
[----:B------:R-:W-:Y:S01]  /*11f70*/  PRMT R47, RZ, 0x7610, R47 ;  /* 0x00007610ff2f7816 */ /* 0x000fe2000000002f */
[----:B------:R-:W0:Y:S01]  /*11f80*/  LDCU UR4, c[0x0][0x3b0] ;  /* 0x00007600ff0477ac */ /* 0x000e220008000800 */
[----:B-1----:R-:W3:Y:S03]  /*11f90*/  LDL.LU R42, [R1+0x7c] ;  /* 0x00007c00012a7983 */ /* 0x002ee60000300800 */
[----:B------:R-:W-:Y:S01]  /*11fa0*/  @!P6 IMAD.IADD R41, R41, 0x1, -R68 ;  /* 0x000000012929e824 */ /* 0x000fe200078e0a44 */
[----:B------:R-:W-:-:S02]  /*11fb0*/  SEL R4, R73, R4, !P1 ;  /* 0x0000000449047207 */ /* 0x000fc40004800000 */
[----:B------:R-:W-:Y:S01]  /*11fc0*/  ISETP.GT.U32.AND P3, PT, R68, R62, PT ;  /* 0x0000003e4400720c */ /* 0x000fe20003f64070 */
[----:B--2---:R1:W-:Y:S04]  /*11fd0*/  STL [R1+0x458], R25 ;  /* 0x0004581901007387 */ /* 0x0043e80000100800 */
[----:B-1----:R-:W2:Y:S04]  /*11fe0*/  LDL.LU R25, [R1+0x13d8] ;  /* 0x0013d80001197983 */ /* 0x002ea80000300800 */
[----:B------:R-:W-:Y:S04]  /*11ff0*/  STL [R1+0x734], R6 ;  /* 0x0007340601007387 */ /* 0x000fe80000100800 */
[----:B------:R-:W-:Y:S04]  /*12000*/  STL [R1+0x6c], R67 ;  /* 0x00006c4301007387 */ /* 0x000fe80000100800 */
[----:B------:R1:W-:Y:S04]  /*12010*/  STL [R1+0x730], R7 ;  /* 0x0007300701007387 */ /* 0x0003e80000100800 */
[----:B------:R-:W2:Y:S04]  /*12020*/  LDL R71, [R1+0x11e0] ;  /* 0x0011e00001477983 */ /* 0x000ea80000100800 */
[----:B-1----:R-:W2:Y:S04]  /*12030*/  LDL R7, [R1+0x118c] ;  /* 0x00118c0001077983 */ /* 0x002ea80000100800 */
[----:B------:R-:W4:Y:S04]  /*12040*/  LDL.LU R67, [R1+0x84] ;  /* 0x0000840001437983 */ /* 0x000f280000300800 */
[----:B---3--:R1:W-:Y:S01]  /*12050*/  STL [R1+0x454], R46 ;  /* 0x0004542e01007387 */ /* 0x0083e20000100800 */
[----:B------:R-:W-:Y:S01]  /*12060*/  IMAD R6, R4, UR5, RZ ;  /* 0x0000000504067c24 */ /* 0x000fe2000f8e02ff */
[----:B------:R-:W-:Y:S01]  /*12070*/  PRMT R22, RZ, 0x7610, R22 ;  /* 0x00007610ff167816 */ /* 0x000fe20000000016 */
[----:B------:R-:W-:Y:S01]  /*12080*/  @!P3 IMAD.IADD R62, R62, 0x1, -R68 ;  /* 0x000000013e3eb824 */ /* 0x000fe200078e0a44 */
[----:B------:R-:W-:Y:S01]  /*12090*/  ISETP.GT.U32.AND P5, PT, R68, R41, PT ;  /* 0x000000294400720c */ /* 0x000fe20003fa4070 */
[----:B------:R-:W3:Y:S01]  /*120a0*/  LDCU UR5, c[0x0][0x3b0] ;  /* 0x00007600ff0577ac */ /* 0x000ee20008000800 */
[----:B-1----:R-:W-:-:S04]  /*120b0*/  LEA R46, P6, R5, R72, 0x1 ;  /* 0x00000048052e7211 */ /* 0x002fc800078c08ff */
[----:B------:R-:W-:Y:S01]  /*120c0*/  LEA.HI.X.SX32 R5, R5, R69, 0x1, P6 ;  /* 0x0000004505057211 */ /* 0x000fe200030f0eff */
[----:B------:R-:W-:-:S05]  /*120d0*/  @P0 IMAD.MOV.U32 R4, RZ, RZ, R46 ;  /* 0x000000ffff040224 */ /* 0x000fca00078e002e */
[----:B------:R-:W3:Y:S01]  /*120e0*/  @P0 LDG.E.U16 R47, desc[UR20][R4.64] ;  /* 0x00000014042f0981 */ /* 0x000ee2000c1e1500 */
[C---:B------:R-:W-:Y:S02]  /*120f0*/  ISETP.GT.U32.AND P4, PT, R68.reuse, R62, PT ;  /* 0x0000003e4400720c */ /* 0x040fe40003f84070 */
[----:B------:R-:W-:Y:S01]  /*12100*/  ISETP.GT.U32.AND P3, PT, R68, R26, PT ;  /* 0x0000001a4400720c */ /* 0x000fe20003f64070 */
[----:B------:R1:W-:Y:S04]  /*12110*/  STL [R1+0x764], R46 ;  /* 0x0007642e01007387 */ /* 0x0003e80000100800 */
[----:B------:R0:W-:Y:S06]  /*12120*/  STL [R1+0x760], R5 ;  /* 0x0007600501007387 */ /* 0x0001ec0000100800 */
[--C-:B------:R-:W-:Y:S01]  /*12130*/  @!P4 IMAD.IADD R62, R62, 0x1, -R68.reuse ;  /* 0x000000013e3ec824 */ /* 0x100fe200078e0a44 */
[----:B-1----:R-:W4:Y:S04]  /*12140*/  LDL.LU R46, [R1+0x13d4] ;  /* 0x0013d400012e7983 */ /* 0x002f280000300800 */
[----:B------:R-:W-:Y:S04]  /*12150*/  STL [R1+0x78], R62 ;  /* 0x0000783e01007387 */ /* 0x000fe80000100800 */
[----:B0-----:R-:W4:Y:S01]  /*12160*/  LDL R5, [R1+0x11b0] ;  /* 0x0011b00001057983 */ /* 0x001f220000100800 */
[----:B------:R-:W-:-:S03]  /*12170*/  @!P3 IMAD.IADD R26, R26, 0x1, -R68 ;  /* 0x000000011a1ab824 */ /* 0x000fc600078e0a44 */
[----:B------:R-:W4:Y:S01]  /*12180*/  LDL R4, [R1+0x11bc] ;  /* 0x0011bc0001047983 */ /* 0x000f220000100800 */
[----:B--2---:R-:W-:Y:S02]  /*12190*/  ISETP.GE.AND P3, PT, R7, RZ, PT ;  /* 0x000000ff0700720c */ /* 0x004fe40003f66270 */
[----:B------:R-:W-:-:S04]  /*121a0*/  LEA R7, P6, R6, R72, 0x1 ;  /* 0x0000004806077211 */ /* 0x000fc800078c08ff */
[----:B------:R-:W-:Y:S01]  /*121b0*/  LEA.HI.X.SX32 R6, R6, R69, 0x1, P6 ;  /* 0x0000004506067211 */ /* 0x000fe200030f0eff */
[----:B------:R0:W-:Y:S03]  /*121c0*/  STL [R1+0x794], R7 ;  /* 0x0007940701007387 */ /* 0x0001e60000100800 */
[-C--:B0-----:R-:W-:Y:S01]  /*121d0*/  @P0 LOP3.LUT R7, R7, R6.reuse, RZ, 0x3c, !PT ;  /* 0x0000000607070212 */ /* 0x081fe200078e3cff */
[----:B---3--:R0:W-:Y:S04]  /*121e0*/  STL [R1+0x450], R47 ;  /* 0x0004502f01007387 */ /* 0x0081e80000100800 */
[----:B0-----:R-:W2:Y:S04]  /*121f0*/  LDL.LU R47, [R1+0x80] ;  /* 0x00008000012f7983 */ /* 0x001ea80000300800 */
[----:B------:R0:W-:Y:S02]  /*12200*/  STL [R1+0x790], R6 ;  /* 0x0007900601007387 */ /* 0x0001e40000100800 */
[----:B0-----:R-:W-:-:S04]  /*12210*/  @P0 LOP3.LUT R6, R7, R6, RZ, 0x3c, !PT ;  /* 0x0000000607060212 */ /* 0x001fc800078e3cff */
[----:B------:R-:W-:-:S05]  /*12220*/  @P0 LOP3.LUT R7, R7, R6, RZ, 0x3c, !PT ;  /* 0x0000000607070212 */ /* 0x000fca00078e3cff */
[----:B------:R0:W3:Y:S01]  /*12230*/  @P0 LDG.E.U16 R22, desc[UR20][R6.64] ;  /* 0x0000001406160981 */ /* 0x0000e2000c1e1500 */
[C---:B------:R-:W-:Y:S01]  /*12240*/  ISETP.GT.U32.AND P4, PT, R68.reuse, R42, PT ;  /* 0x0000002a4400720c */ /* 0x040fe20003f84070 */
[----:B------:R-:W-:Y:S01]  /*12250*/  @!P5 IMAD.IADD R41, R41, 0x1, -R68 ;  /* 0x000000012929d824 */ /* 0x000fe200078e0a44 */
[----:B----4-:R-:W-:Y:S02]  /*12260*/  ISETP.GE.AND P5, PT, R5, RZ, PT ;  /* 0x000000ff0500720c */ /* 0x010fe40003fa6270 */
[----:B------:R-:W-:Y:S01]  /*12270*/  ISETP.GT.U32.AND P6, PT, R68, R26, PT ;  /* 0x0000001a4400720c */ /* 0x000fe20003fc4070 */
[----:B------:R-:W-:Y:S01]  /*12280*/  IMAD.MOV.U32 R5, RZ, RZ, R62 ;  /* 0x000000ffff057224 */ /* 0x000fe200078e003e */
[----:B------:R-:W-:Y:S01]  /*12290*/  PRMT R66, RZ, 0x7610, R66 ;  /* 0x00007610ff427816 */ /* 0x000fe20000000042 */
[----:B------:R-:W4:Y:S06]  /*122a0*/  LDL.LU R62, [R1+0x88] ;  /* 0x00008800013e7983 */ /* 0x000f2c0000300800 */
[----:B------:R-:W-:Y:S01]  /*122b0*/  @!P4 IMAD.IADD R42, R42, 0x1, -R68 ;  /* 0x000000012a2ac824 */ /* 0x000fe200078e0a44 */
[----:B------:R-:W-:Y:S01]  /*122c0*/  ISETP.GE.AND P4, PT, R4, RZ, PT ;  /* 0x000000ff0400720c */ /* 0x000fe20003f86270 */
[----:B------:R-:W-:-:S02]  /*122d0*/  IMAD.MOV.U32 R4, RZ, RZ, R41 ;  /* 0x000000ffff047224 */ /* 0x000fc400078e0029 */
[----:B------:R-:W-:Y:S01]  /*122e0*/  @!P3 IMAD.MOV R5, RZ, RZ, -R5 ;  /* 0x000000ffff05b224 */ /* 0x000fe200078e0a05 */
[C---:B------:R-:W-:Y:S01]  /*122f0*/  ISETP.GT.U32.AND P3, PT, R68.reuse, R42, PT ;  /* 0x0000002a4400720c */ /* 0x040fe20003f64070 */
[----:B------:R-:W-:Y:S01]  /*12300*/  @!P5 IMAD.MOV R4, RZ, RZ, -R4 ;  /* 0x000000ffff04d224 */ /* 0x000fe200078e0a04 */
[----:B------:R-:W-:Y:S02]  /*12310*/  ISETP.GT.U32.AND P5, PT, R68, R67, PT ;  /* 0x000000434400720c */ /* 0x000fe40003fa4070 */
[C---:B0-----:R-:W-:Y:S01]  /*12320*/  SEL R6, R73.reuse, R5, !P1 ;  /* 0x0000000549067207 */ /* 0x041fe20004800000 */
[----:B------:R-:W-:Y:S01]  /*12330*/  @!P6 IMAD.IADD R26, R26, 0x1, -R68 ;  /* 0x000000011a1ae824 */ /* 0x000fe200078e0a44 */
[----:B------:R-:W-:-:S03]  /*12340*/  SEL R4, R73, R4, !P1 ;  /* 0x0000000449047207 */ /* 0x000fc60004800000 */
[----:B------:R-:W-:Y:S01]  /*12350*/  IMAD R7, R6, UR4, RZ ;  /* 0x0000000406077c24 */ /* 0x000fe2000f8e02ff */
[----:B------:R-:W-:Y:S01]  /*12360*/  ISETP.GE.AND P6, PT, R71, RZ, PT ;  /* 0x000000ff4700720c */ /* 0x000fe20003fc6270 */
[----:B------:R-:W-:Y:S01]  /*12370*/  IMAD.MOV.U32 R5, RZ, RZ, R26 ;  /* 0x000000ffff057224 */ /* 0x000fe200078e001a */
[----:B------:R-:W-:Y:S01]  /*12380*/  PRMT R21, RZ, 0x7610, R21 ;  /* 0x00007610ff157816 */ /* 0x000fe20000000015 */
[----:B------:R-:W-:Y:S01]  /*12390*/  IMAD R6, R4, UR5, RZ ;  /* 0x0000000504067c24 */ /* 0x000fe2000f8e02ff */
[----:B------:R-:W-:Y:S01]  /*123a0*/  PRMT R37, RZ, 0x7610, R37 ;  /* 0x00007610ff257816 */ /* 0x000fe20000000025 */
[----:B------:R-:W-:Y:S01]  /*123b0*/  @!P3 IMAD.IADD R42, R42, 0x1, -R68 ;  /* 0x000000012a2ab824 */ /* 0x000fe200078e0a44 */
[----:B------:R-:W-:Y:S01]  /*123c0*/  PRMT R38, RZ, 0x7610, R38 ;  /* 0x00007610ff267816 */ /* 0x000fe20000000026 */
[----:B------:R-:W-:Y:S01]  /*123d0*/  @!P4 IMAD.MOV R5, RZ, RZ, -R5 ;  /* 0x000000ffff05c224 */ /* 0x000fe200078e0a05 */
[-C--:B------:R-:W-:Y:S01]  /*123e0*/  LEA R71, P4, R7, R72.reuse, 0x1 ;  /* 0x0000004807477211 */ /* 0x080fe200078808ff */
[----:B------:R-:W-:Y:S01]  /*123f0*/  @!P5 IMAD.IADD R67, R67, 0x1, -R68 ;  /* 0x000000014343d824 */ /* 0x000fe200078e0a44 */
[C---:B------:R-:W-:Y:S01]  /*12400*/  LEA R26, P5, R6.reuse, R72, 0x1 ;  /* 0x00000048061a7211 */ /* 0x040fe200078a08ff */
[----:B------:R-:W-:Y:S01]  /*12410*/  IMAD.MOV.U32 R4, RZ, RZ, R42 ;  /* 0x000000ffff047224 */ /* 0x000fe200078e002a */
[-C--:B------:R-:W-:Y:S01]  /*12420*/  LEA.HI.X.SX32 R7, R7, R69.reuse, 0x1, P4 ;  /* 0x0000004507077211 */ /* 0x080fe200020f0eff */
[----:B------:R-:W0:Y:S01]  /*12430*/  LDCU UR4, c[0x0][0x3b0] ;  /* 0x00007600ff0477ac */ /* 0x000e220008000800 */
[----:B------:R-:W-:Y:S01]  /*12440*/  LEA.HI.X.SX32 R42, R6, R69, 0x1, P5 ;  /* 0x00000045062a7211 */ /* 0x000fe200028f0eff */
[----:B------:R-:W-:Y:S01]  /*12450*/  @P0 IMAD.MOV.U32 R6, RZ, RZ, R71 ;  /* 0x000000ffff060224 */ /* 0x000fe200078e0047 */
[----:B------:R-:W1:Y:S04]  /*12460*/  LDCU UR5, c[0x0][0x3b0] ;  /* 0x00007600ff0577ac */ /* 0x000e680008000800 */
[----:B------:R0:W4:Y:S02]  /*12470*/  @P0 LDG.E.U16 R66, desc[UR20][R6.64] ;  /* 0x0000001406420981 */ /* 0x000124000c1e1500 */
[----:B0-----:R-:W-:-:S02]  /*12480*/  @P0 IMAD.MOV.U32 R6, RZ, RZ, R26 ;  /* 0x000000ffff060224 */ /* 0x001fc400078e001a */
[----:B---3--:R0:W-:Y:S04]  /*12490*/  STL [R1+0x44c], R22 ;  /* 0x00044c1601007387 */ /* 0x0081e80000100800 */
[----:B0-----:R-:W3:Y:S04]  /*124a0*/  LDL.LU R22, [R1+0x13d0] ;  /* 0x0013d00001167983 */ /* 0x001ee80000300800 */
[----:B------:R-:W3:Y:S04]  /*124b0*/  LDL.LU R41, [R1+0x90] ;  /* 0x0000900001297983 */ /* 0x000ee80000300800 */
[----:B------:R-:W-:Y:S04]  /*124c0*/  STL [R1+0x7c4], R71 ;  /* 0x0007c44701007387 */ /* 0x000fe80000100800 */
[----:B------:R-:W-:Y:S04]  /*124d0*/  STL [R1+0x7f4], R26 ;  /* 0x0007f41a01007387 */ /* 0x000fe80000100800 */
[----:B------:R0:W-:Y:S04]  /*124e0*/  STL [R1+0x7c0], R7 ;  /* 0x0007c00701007387 */ /* 0x0001e80000100800 */
[----:B------:R1:W-:Y:S01]  /*124f0*/  STL [R1+0x7f0], R42 ;  /* 0x0007f02a01007387 */ /* 0x0003e20000100800 */
[----:B--2---:R-:W-:Y:S01]  /*12500*/  ISETP.GT.U32.AND P3, PT, R68, R47, PT ;  /* 0x0000002f4400720c */ /* 0x004fe20003f64070 */
[----:B------:R-:W-:-:S02]  /*12510*/  @!P6 IMAD.MOV R4, RZ, RZ, -R4 ;  /* 0x000000ffff04e224 */ /* 0x000fc400078e0a04 */
[----:B0-----:R-:W-:Y:S01]  /*12520*/  @P0 IMAD.MOV.U32 R7, RZ, RZ, R42 ;  /* 0x000000ffff070224 */ /* 0x001fe200078e002a */
[----:B------:R-:W-:Y:S01]  /*12530*/  SEL R5, R73, R5, !P1 ;  /* 0x0000000549057207 */ /* 0x000fe20004800000 */
[----:B------:R-:W2:Y:S04]  /*12540*/  LDL R26, [R1+0x1240] ;  /* 0x00124000011a7983 */ /* 0x000ea80000100800 */
[----:B------:R-:W2:Y:S04]  /*12550*/  @P0 LDG.E.U16 R21, desc[UR20][R6.64] ;  /* 0x0000001406150981 */ /* 0x000ea8000c1e1500 */
[----:B------:R-:W3:Y:S01]  /*12560*/  LDL R6, [R1+0x1204] ;  /* 0x0012040001067983 */ /* 0x000ee20000100800 */
[----:B------:R-:W-:-:S02]  /*12570*/  ISETP.GT.U32.AND P6, PT, R68, R67, PT ;  /* 0x000000434400720c */ /* 0x000fc40003fc4070 */
[----:B------:R-:W-:Y:S01]  /*12580*/  SEL R4, R73, R4, !P1 ;  /* 0x0000000449047207 */ /* 0x000fe20004800000 */
[----:B------:R-:W-:Y:S01]  /*12590*/  IMAD R5, R5, UR7, RZ ;  /* 0x0000000705057c24 */ /* 0x000fe2000f8e02ff */
[----:B------:R-:W3:Y:S01]  /*125a0*/  LDL R7, [R1+0x1220] ;  /* 0x0012200001077983 */ /* 0x000ee20000100800 */
[--C-:B------:R-:W-:Y:S01]  /*125b0*/  @!P3 IMAD.IADD R47, R47, 0x1, -R68.reuse ;  /* 0x000000012f2fb824 */ /* 0x100fe200078e0a44 */
[----:B----4-:R-:W-:Y:S01]  /*125c0*/  ISETP.GT.U32.AND P4, PT, R68, R62, PT ;  /* 0x0000003e4400720c */ /* 0x010fe20003f84070 */
[----:B------:R-:W-:Y:S01]  /*125d0*/  IMAD R4, R4, UR12, RZ ;  /* 0x0000000c04047c24 */ /* 0x000fe2000f8e02ff */
[-C--:B-1----:R-:W-:Y:S01]  /*125e0*/  LEA R42, P3, R5, R72.reuse, 0x1 ;  /* 0x00000048052a7211 */ /* 0x082fe200078608ff */
[----:B------:R-:W0:Y:S04]  /*125f0*/  LDCU UR7, c[0x0][0x3b0] ;  /* 0x00007600ff0777ac */ /* 0x000e280008000800 */
[----:B------:R-:W-:Y:S01]  /*12600*/  @!P6 IMAD.IADD R67, R67, 0x1, -R68 ;  /* 0x000000014343e824 */ /* 0x000fe200078e0a44 */
[----:B------:R-:W-:Y:S01]  /*12610*/  LEA R71, P6, R4, R72, 0x1 ;  /* 0x0000004804477211 */ /* 0x000fe200078c08ff */
[----:B------:R-:W1:Y:S01]  /*12620*/  LDCU UR12, c[0x0][0x3b0] ;  /* 0x00007600ff0c77ac */ /* 0x000e620008000800 */
[----:B------:R-:W-:Y:S01]  /*12630*/  LEA.HI.X.SX32 R5, R5, R69, 0x1, P3 ;  /* 0x0000004505057211 */ /* 0x000fe200018f0eff */
[----:B--2---:R2:W-:Y:S01]  /*12640*/  STL [R1+0x444], R21 ;  /* 0x0004441501007387 */ /* 0x0045e20000100800 */
[----:B---3--:R-:W-:-:S03]  /*12650*/  ISETP.GE.AND P3, PT, R6, RZ, PT ;  /* 0x000000ff0600720c */ /* 0x008fc60003f66270 */
[----:B--2---:R-:W2:Y:S01]  /*12660*/  LDL R21, [R1+0x1244] ;  /* 0x0012440001157983 */ /* 0x004ea20000100800 */
[----:B------:R-:W-:Y:S01]  /*12670*/  LEA.HI.X.SX32 R6, R4, R69, 0x1, P6 ;  /* 0x0000004504067211 */ /* 0x000fe200030f0eff */
[----:B------:R-:W-:Y:S02]  /*12680*/  @P0 IMAD.MOV.U32 R4, RZ, RZ, R42 ;  /* 0x000000ffff040224 */ /* 0x000fe400078e002a */
[----:B------:R3:W-:Y:S04]  /*12690*/  STL [R1+0x448], R66 ;  /* 0x0004484201007387 */ /* 0x0007e80000100800 */
[----:B------:R4:W2:Y:S04]  /*126a0*/  @P0 LDG.E.U16 R37, desc[UR20][R4.64] ;  /* 0x0000001404250981 */ /* 0x0008a8000c1e1500 */
[----:B---3--:R-:W3:Y:S04]  /*126b0*/  LDL.LU R66, [R1+0x8c] ;  /* 0x00008c0001427983 */ /* 0x008ee80000300800 */
[----:B------:R-:W-:Y:S01]  /*126c0*/  STL [R1+0x824], R42 ;  /* 0x0008242a01007387 */ /* 0x000fe20000100800 */
[----:B----4-:R-:W-:-:S03]  /*126d0*/  @P0 IMAD.MOV.U32 R4, RZ, RZ, R71 ;  /* 0x000000ffff040224 */ /* 0x010fc600078e0047 */
[----:B------:R-:W-:Y:S04]  /*126e0*/  STL [R1+0x84], R67 ;  /* 0x0000844301007387 */ /* 0x000fe80000100800 */
[----:B------:R-:W-:Y:S04]  /*126f0*/  STL [R1+0x854], R71 ;  /* 0x0008544701007387 */ /* 0x000fe80000100800 */
[----:B------:R4:W-:Y:S01]  /*12700*/  STL [R1+0x820], R5 ;  /* 0x0008200501007387 */ /* 0x0009e20000100800 */
[----:B------:R-:W-:Y:S01]  /*12710*/  ISETP.GT.U32.AND P5, PT, R68, R41, PT ;  /* 0x000000294400720c */ /* 0x000fe20003fa4070 */
[----:B------:R-:W-:-:S02]  /*12720*/  @!P4 IMAD.IADD R62, R62, 0x1, -R68 ;  /* 0x000000013e3ec824 */ /* 0x000fc400078e0a44 */
[----:B----4-:R-:W-:Y:S01]  /*12730*/  @P0 IMAD.MOV.U32 R5, RZ, RZ, R6 ;  /* 0x000000ffff050224 */ /* 0x010fe200078e0006 */
[----:B------:R-:W-:Y:S01]  /*12740*/  ISETP.GE.AND P6, PT, R7, RZ, PT ;  /* 0x000000ff0700720c */ /* 0x000fe20003fc6270 */
[----:B------:R-:W4:Y:S04]  /*12750*/  LDL.LU R42, [R1+0x13cc] ;  /* 0x0013cc00012a7983 */ /* 0x000f280000300800 */
[----:B------:R0:W4:Y:S01]  /*12760*/  @P0 LDG.E.U16 R38, desc[UR20][R4.64] ;  /* 0x0000001404260981 */ /* 0x000122000c1e1500 */
[----:B------:R-:W-:-:S03]  /*12770*/  ISETP.GT.U32.AND P4, PT, R68, R47, PT ;  /* 0x0000002f4400720c */ /* 0x000fc60003f84070 */
[----:B------:R-:W-:Y:S01]  /*12780*/  @!P5 IMAD.IADD R41, R41, 0x1, -R68 ;  /* 0x000000012929d824 */ /* 0x000fe200078e0a44 */
[----:B------:R-:W-:Y:S01]  /*12790*/  ISETP.GT.U32.AND P5, PT, R68, R62, PT ;  /* 0x0000003e4400720c */ /* 0x000fe20003fa4070 */
[----:B0-----:R-:W-:-:S08]  /*127a0*/  IMAD.MOV.U32 R5, RZ, RZ, R67 ;  /* 0x000000ffff057224 */ /* 0x001fd000078e0043 */
[----:B------:R-:W-:Y:S01]  /*127b0*/  @!P4 IMAD.IADD R47, R47, 0x1, -R68 ;  /* 0x000000012f2fc824 */ /* 0x000fe200078e0a44 */
[----:B------:R-:W-:Y:S01]  /*127c0*/  ISETP.GT.U32.AND P4, PT, R68, R41, PT ;  /* 0x000000294400720c */ /* 0x000fe20003f84070 */
[----:B------:R-:W-:Y:S02]  /*127d0*/  @!P3 IMAD.MOV R5, RZ, RZ, -R5 ;  /* 0x000000ffff05b224 */ /* 0x000fe400078e0a05 */
[----:B------:R-:W-:-:S03]  /*127e0*/  IMAD.MOV.U32 R4, RZ, RZ, R47 ;  /* 0x000000ffff047224 */ /* 0x000fc600078e002f */
[----:B------:R-:W-:Y:S01]  /*127f0*/  SEL R5, R73, R5, !P1 ;  /* 0x0000000549057207 */ /* 0x000fe20004800000 */
[----:B------:R-:W-:-:S05]  /*12800*/  @!P6 IMAD.MOV R4, RZ, RZ, -R4 ;  /* 0x000000ffff04e224 */ /* 0x000fca00078e0a04 */
[----:B------:R-:W-:Y:S01]  /*12810*/  SEL R4, R73, R4, !P1 ;  /* 0x0000000449047207 */ /* 0x000fe20004800000 */
[--C-:B------:R-:W-:Y:S02]  /*12820*/  @!P4 IMAD.IADD R41, R41, 0x1, -R68.reuse ;  /* 0x000000012929c824 */ /* 0x100fe400078e0a44 */
[----:B------:R-:W-:Y:S02]  /*12830*/  @!P5 IMAD.IADD R62, R62, 0x1, -R68 ;  /* 0x000000013e3ed824 */ /* 0x000fe400078e0a44 */
[----:B------:R-:W-:Y:S01]  /*12840*/  IMAD R4, R4, UR5, RZ ;  /* 0x0000000504047c24 */ /* 0x000fe2000f8e02ff */
[----:B------:R-:W-:Y:S01]  /*12850*/  PRMT R39, RZ, 0x7610, R39 ;  /* 0x00007610ff277816 */ /* 0x000fe20000000027 */
[----:B------:R-:W0:Y:S01]  /*12860*/  LDCU UR5, c[0x0][0x3b0] ;  /* 0x00007600ff0577ac */ /* 0x000e220008000800 */
[----:B------:R-:W-:Y:S02]  /*12870*/  ISETP.GE.AND P6, PT, R26, RZ, PT ;  /* 0x000000ff1a00720c */ /* 0x000fe40003fc6270 */
[----:B------:R-:W-:Y:S01]  /*12880*/  PRMT R8, RZ, 0x7610, R8 ;  /* 0x00007610ff087816 */ /* 0x000fe20000000008 */
[----:B--2---:R2:W-:Y:S01]  /*12890*/  STL [R1+0x440], R37 ;  /* 0x0004402501007387 */ /* 0x0045e20000100800 */
[----:B---3--:R-:W-:-:S03]  /*128a0*/  ISETP.GT.U32.AND P3, PT, R68, R66, PT ;  /* 0x000000424400720c */ /* 0x008fc60003f64070 */
[----:B--2---:R-:W2:Y:S04]  /*128b0*/  LDL.LU R37, [R1+0x13c8] ;  /* 0x0013c80001257983 */ /* 0x004ea80000300800 */
[----:B------:R3:W-:Y:S01]  /*128c0*/  STL [R1+0x850], R6 ;  /* 0x0008500601007387 */ /* 0x0007e20000100800 */
[----:B------:R-:W-:Y:S01]  /*128d0*/  ISETP.GE.AND P5, PT, R21, RZ, PT ;  /* 0x000000ff1500720c */ /* 0x000fe20003fa6270 */
[----:B---3--:R-:W-:Y:S01]  /*128e0*/  IMAD R6, R5, UR4, RZ ;  /* 0x0000000405067c24 */ /* 0x008fe2000f8e02ff */
[----:B------:R-:W-:-:S03]  /*128f0*/  PRMT R92, RZ, 0x7610, R92 ;  /* 0x00007610ff5c7816 */ /* 0x000fc6000000005c */
[----:B------:R-:W-:Y:S01]  /*12900*/  @!P3 IMAD.IADD R66, R66, 0x1, -R68 ;  /* 0x000000014242b824 */ /* 0x000fe200078e0a44 */
[----:B------:R-:W3:Y:S01]  /*12910*/  LDCU UR4, c[0x0][0x3b0] ;  /* 0x00007600ff0477ac */ /* 0x000ee20008000800 */
[-C--:B------:R-:W-:Y:S01]  /*12920*/  LEA R7, P4, R6, R72.reuse, 0x1 ;  /* 0x0000004806077211 */ /* 0x080fe200078808ff */
[----:B------:R-:W-:Y:S01]  /*12930*/  IMAD.MOV.U32 R5, RZ, RZ, R62 ;  /* 0x000000ffff057224 */ /* 0x000fe200078e003e */
[----:B------:R-:W-:Y:S02]  /*12940*/  LEA R21, P3, R4, R72, 0x1 ;  /* 0x0000004804157211 */ /* 0x000fe400078608ff */
[----:B------:R-:W-:Y:S01]  /*12950*/  LEA.HI.X.SX32 R6, R6, R69, 0x1, P4 ;  /* 0x0000004506067211 */ /* 0x000fe200020f0eff */
[----:B----4-:R4:W-:Y:S04]  /*12960*/  STL [R1+0x43c], R38 ;  /* 0x00043c2601007387 */ /* 0x0109e80000100800 */
[----:B----4-:R-:W4:Y:S04]  /*12970*/  LDL.LU R38, [R1+0x9c] ;  /* 0x00009c0001267983 */ /* 0x010f280000300800 */
[----:B------:R-:W2:Y:S04]  /*12980*/  LDL.LU R67, [R1+0x98] ;  /* 0x0000980001437983 */ /* 0x000ea80000300800 */
[----:B------:R0:W-:Y:S04]  /*12990*/  STL [R1+0x80], R47 ;  /* 0x0000802f01007387 */ /* 0x0001e80000100800 */
[----:B0-----:R-:W2:Y:S04]  /*129a0*/  LDL R47, [R1+0x1270] ;  /* 0x00127000012f7983 */ /* 0x001ea80000100800 */
[----:B------:R0:W-:Y:S04]  /*129b0*/  STL [R1+0x88], R62 ;  /* 0x0000883e01007387 */ /* 0x0001e80000100800 */
[----:B0-----:R-:W3:Y:S04]  /*129c0*/  LDL.LU R62, [R1+0x94] ;  /* 0x00009400013e7983 */ /* 0x001ee80000300800 */
[----:B------:R0:W-:Y:S04]  /*129d0*/  STL [R1+0x884], R7 ;  /* 0x0008840701007387 */ /* 0x0001e80000100800 */
[----:B------:R-:W-:Y:S01]  /*129e0*/  STL [R1+0x8b4], R21 ;  /* 0x0008b41501007387 */ /* 0x000fe20000100800 */
[----:B0-----:R-:W-:-:S03]  /*129f0*/  @P0 LOP3.LUT R7, R7, R6, RZ, 0x3c, !PT ;  /* 0x0000000607070212 */ /* 0x001fc600078e3cff */
[----:B------:R0:W-:Y:S01]  /*12a00*/  STL [R1+0x880], R6 ;  /* 0x0008800601007387 */ /* 0x0001e20000100800 */
[----:B------:R-:W-:Y:S02]  /*12a10*/  LEA.HI.X.SX32 R26, R4, R69, 0x1, P3 ;  /* 0x00000045041a7211 */ /* 0x000fe400018f0eff */
[----:B0-----:R-:W-:-:S04]  /*12a20*/  @P0 LOP3.LUT R6, R7, R6, RZ, 0x3c, !PT ;  /* 0x0000000607060212 */ /* 0x001fc800078e3cff */
[----:B------:R-:W-:-:S05]  /*12a30*/  @P0 LOP3.LUT R7, R7, R6, RZ, 0x3c, !PT ;  /* 0x0000000607070212 */ /* 0x000fca00078e3cff */
[----:B------:R0:W3:Y:S02]  /*12a40*/  @P0 LDG.E.U16 R39, desc[UR20][R6.64] ;  /* 0x0000001406270981 */ /* 0x0000e4000c1e1500 */
[----:B0-----:R-:W-:Y:S02]  /*12a50*/  @P0 IMAD.MOV.U32 R6, RZ, RZ, R21 ;  /* 0x000000ffff060224 */ /* 0x001fe400078e0015 */
[----:B------:R-:W-:-:S05]  /*12a60*/  @P0 IMAD.MOV.U32 R7, RZ, RZ, R26 ;  /* 0x000000ffff070224 */ /* 0x000fca00078e001a */
[----:B------:R0:W4:Y:S01]  /*12a70*/  @P0 LDG.E.U16 R8, desc[UR20][R6.64] ;  /* 0x0000001406080981 */ /* 0x000122000c1e1500 */
[----:B------:R-:W-:Y:S01]  /*12a80*/  ISETP.GT.U32.AND P4, PT, R68, R66, PT ;  /* 0x000000424400720c */ /* 0x000fe20003f84070 */
[----:B------:R-:W-:Y:S02]  /*12a90*/  @!P6 IMAD.MOV R5, RZ, RZ, -R5 ;  /* 0x000000ffff05e224 */ /* 0x000fe400078e0a05 */
[----:B------:R-:W-:-:S04]  /*12aa0*/  IMAD.MOV.U32 R4, RZ, RZ, R41 ;  /* 0x000000ffff047224 */ /* 0x000fc800078e0029 */
[----:B------:R-:W-:Y:S01]  /*12ab0*/  @!P5 IMAD.MOV R4, RZ, RZ, -R4 ;  /* 0x000000ffff04d224 */ /* 0x000fe200078e0a04 */
[C---:B0-----:R-:W-:Y:S01]  /*12ac0*/  SEL R6, R73.reuse, R5, !P1 ;  /* 0x0000000549067207 */ /* 0x041fe20004800000 */
[----:B------:R0:W-:Y:S03]  /*12ad0*/  STL [R1+0x8b0], R26 ;  /* 0x0008b01a01007387 */ /* 0x0001e60000100800 */
[----:B------:R-:W-:Y:S01]  /*12ae0*/  SEL R5, R73, R4, !P1 ;  /* 0x0000000449057207 */ /* 0x000fe20004800000 */
[----:B------:R-:W-:Y:S02]  /*12af0*/  @!P4 IMAD.IADD R66, R66, 0x1, -R68 ;  /* 0x000000014242c824 */ /* 0x000fe400078e0a44 */
[----:B------:R-:W-:Y:S01]  /*12b00*/  IMAD R6, R6, UR7, RZ ;  /* 0x0000000706067c24 */ /* 0x000fe2000f8e02ff */
[----:B------:R-:W-:Y:S01]  /*12b10*/  PRMT R7, RZ, 0x7610, R7 ;  /* 0x00007610ff077816 */ /* 0x000fe20000000007 */
[----:B------:R-:W-:Y:S01]  /*12b20*/  IMAD.MOV.U32 R4, RZ, RZ, R66 ;  /* 0x000000ffff047224 */ /* 0x000fe200078e0042 */
[----:B------:R-:W-:Y:S01]  /*12b30*/  PRMT R34, RZ, 0x7610, R34 ;  /* 0x00007610ff227816 */ /* 0x000fe20000000022 */
[----:B0-----:R-:W4:Y:S01]  /*12b40*/  LDL R26, [R1+0x12a4] ;  /* 0x0012a400011a7983 */ /* 0x001f220000100800 */
[----:B-1----:R-:W-:Y:S01]  /*12b50*/  IMAD R5, R5, UR12, RZ ;  /* 0x0000000c05057c24 */ /* 0x002fe2000f8e02ff */
[C---:B------:R-:W-:Y:S01]  /*12b60*/  LEA R21, P4, R6.reuse, R72, 0x1 ;  /* 0x0000004806157211 */ /* 0x040fe200078808ff */
[----:B------:R-:W0:Y:S03]  /*12b70*/  LDCU UR7, c[0x0][0x3b0] ;  /* 0x00007600ff0777ac */ /* 0x000e260008000800 */
[----:B------:R-:W-:Y:S01]  /*12b80*/  LEA.HI.X.SX32 R41, R6, R69, 0x1, P4 ;  /* 0x0000004506297211 */ /* 0x000fe200020f0eff */
[----:B------:R-:W1:Y:S01]  /*12b90*/  LDCU UR12, c[0x0][0x3b0] ;  /* 0x00007600ff0c77ac */ /* 0x000e620008000800 */
[----:B--2---:R-:W-:-:S13]  /*12ba0*/  ISETP.GE.AND P5, PT, R47, RZ, PT ;  /* 0x000000ff2f00720c */ /* 0x004fda0003fa6270 */
[----:B------:R-:W-:-:S05]  /*12bb0*/  @!P5 IMAD.MOV R4, RZ, RZ, -R4 ;  /* 0x000000ffff04d224 */ /* 0x000fca00078e0a04 */
[----:B------:R-:W-:Y:S01]  /*12bc0*/  SEL R6, R73, R4, !P1 ;  /* 0x0000000449067207 */ /* 0x000fe20004800000 */
[----:B------:R-:W-:Y:S01]  /*12bd0*/  @P0 IMAD.MOV.U32 R4, RZ, RZ, R21 ;  /* 0x000000ffff040224 */ /* 0x000fe200078e0015 */
[----:B---3--:R2:W-:Y:S04]  /*12be0*/  STL [R1+0x438], R39 ;  /* 0x0004382701007387 */ /* 0x0085e80000100800 */
[----:B--2---:R-:W2:Y:S04]  /*12bf0*/  LDL.LU R39, [R1+0xa0] ;  /* 0x0000a00001277983 */ /* 0x004ea80000300800 */
[----:B------:R-:W3:Y:S04]  /*12c00*/  LDL R47, [R1+0x12c0] ;  /* 0x0012c000012f7983 */ /* 0x000ee80000100800 */
[----:B------:R0:W-:Y:S04]  /*12c10*/  STL [R1+0x8c], R66 ;  /* 0x00008c4201007387 */ /* 0x0001e80000100800 */
[----:B0-----:R-:W2:Y:S04]  /*12c20*/  LDL R66, [R1+0x12cc] ;  /* 0x0012cc0001427983 */ /* 0x001ea80000100800 */
[----:B----4-:R0:W-:Y:S02]  /*12c30*/  STL [R1+0x388], R8 ;  /* 0x0003880801007387 */ /* 0x0101e40000100800 */
[----:B0-----:R-:W-:-:S04]  /*12c40*/  LEA R8, P5, R5, R72, 0x1 ;  /* 0x0000004805087211 */ /* 0x001fc800078a08ff */
[----:B------:R-:W-:Y:S01]  /*12c50*/  LEA.HI.X.SX32 R71, R5, R69, 0x1, P5 ;  /* 0x0000004505477211 */ /* 0x000fe200028f0eff */
[----:B------:R-:W-:-:S05]  /*12c60*/  @P0 IMAD.MOV.U32 R5, RZ, RZ, R41 ;  /* 0x000000ffff050224 */ /* 0x000fca00078e0029 */
[----:B------:R0:W4:Y:S02]  /*12c70*/  @P0 LDG.E.U16 R92, desc[UR20][R4.64] ;  /* 0x00000014045c0981 */ /* 0x000124000c1e1500 */
[----:B0-----:R-:W-:Y:S02]  /*12c80*/  @P0 IMAD.MOV.U32 R4, RZ, RZ, R8 ;  /* 0x000000ffff040224 */ /* 0x001fe400078e0008 */
[----:B------:R-:W-:-:S05]  /*12c90*/  @P0 IMAD.MOV.U32 R5, RZ, RZ, R71 ;  /* 0x000000ffff050224 */ /* 0x000fca00078e0047 */
[----:B------:R0:W2:Y:S01]  /*12ca0*/  @P0 LDG.E.U16 R7, desc[UR20][R4.64] ;  /* 0x0000001404070981 */ /* 0x0000a2000c1e1500 */
[C---:B------:R-:W-:Y:S02]  /*12cb0*/  ISETP.GT.U32.AND P3, PT, R68.reuse, R67, PT ;  /* 0x000000434400720c */ /* 0x040fe40003f64070 */
[----:B------:R-:W-:-:S11]  /*12cc0*/  ISETP.GT.U32.AND P6, PT, R68, R38, PT ;  /* 0x000000264400720c */ /* 0x000fd60003fc4070 */
[--C-:B------:R-:W-:Y:S02]  /*12cd0*/  @!P3 IMAD.IADD R67, R67, 0x1, -R68.reuse ;  /* 0x000000014343b824 */ /* 0x100fe400078e0a44 */
[----:B------:R-:W-:-:S03]  /*12ce0*/  @!P6 IMAD.IADD R38, R38, 0x1, -R68 ;  /* 0x000000012626e824 */ /* 0x000fc600078e0a44 */
[C---:B------:R-:W-:Y:S01]  /*12cf0*/  ISETP.GT.U32.AND P6, PT, R68.reuse, R67, PT ;  /* 0x000000434400720c */ /* 0x040fe20003fc4070 */
[----:B------:R-:W-:Y:S01]  /*12d00*/  STL [R1+0x8e4], R21 ;  /* 0x0008e41501007387 */ /* 0x000fe20000100800 */
[----:B------:R-:W-:Y:S01]  /*12d10*/  ISETP.GT.U32.AND P4, PT, R68, R62, PT ;  /* 0x0000003e4400720c */ /* 0x000fe20003f84070 */
[----:B------:R-:W-:Y:S01]  /*12d20*/  IMAD R6, R6, UR4, RZ ;  /* 0x0000000406067c24 */ /* 0x000fe2000f8e02ff */
[----:B------:R-:W-:Y:S01]  /*12d30*/  ISETP.GE.AND P5, PT, R26, RZ, PT ;  /* 0x000000ff1a00720c */ /* 0x000fe20003fa6270 */
[----:B------:R-:W-:Y:S01]  /*12d40*/  STL [R1+0x914], R8 ;  /* 0x0009140801007387 */ /* 0x000fe20000100800 */
[----:B0-----:R-:W-:Y:S01]  /*12d50*/  PRMT R4, RZ, 0x7610, R4 ;  /* 0x00007610ff047816 */ /* 0x001fe20000000004 */
[----:B------:R-:W0:Y:S02]  /*12d60*/  LDCU UR4, c[0x0][0x3b0] ;  /* 0x00007600ff0477ac */ /* 0x000e240008000800 */
[----:B------:R1:W-:Y:S04]  /*12d70*/  STL [R1+0x8e0], R41 ;  /* 0x0008e02901007387 */ /* 0x0003e80000100800 */
[--C-:B------:R-:W-:Y:S01]  /*12d80*/  @!P6 IMAD.IADD R67, R67, 0x1, -R68.reuse ;  /* 0x000000014343e824 */ /* 0x100fe200078e0a44 */
[----:B-1----:R-:W4:Y:S04]  /*12d90*/  LDL.LU R41, [R1+0x13c4] ;  /* 0x0013c40001297983 */ /* 0x002f280000300800 */
[----:B------:R-:W4:Y:S04]  /*12da0*/  LDL.LU R21, [R1+0x13c0] ;  /* 0x0013c00001157983 */ /* 0x000f280000300800 */
[----:B------:R-:W-:Y:S04]  /*12db0*/  STL [R1+0x910], R71 ;  /* 0x0009104701007387 */ /* 0x000fe80000100800 */
[----:B------:R-:W4:Y:S01]  /*12dc0*/  LDL.LU R26, [R1+0xac] ;  /* 0x0000ac00011a7983 */ /* 0x000f220000300800 */
[----:B------:R-:W-:Y:S01]  /*12dd0*/  @!P4 IMAD.IADD R62, R62, 0x1, -R68 ;  /* 0x000000013e3ec824 */ /* 0x000fe200078e0a44 */
[----:B---3--:R-:W-:-:S02]  /*12de0*/  ISETP.GE.AND P4, PT, R47, RZ, PT ;  /* 0x000000ff2f00720c */ /* 0x008fc40003f86270 */
[----:B--2---:R1:W-:Y:S04]  /*12df0*/  STL [R1+0x380], R7 ;  /* 0x0003800701007387 */ /* 0x0043e80000100800 */
[----:B------:R-:W-:Y:S01]  /*12e00*/  STL [R1+0x98], R67 ;  /* 0x0000984301007387 */ /* 0x000fe20000100800 */
[----:B-1----:R-:W-:-:S04]  /*12e10*/  LEA R7, P6, R6, R72, 0x1 ;  /* 0x0000004806077211 */ /* 0x002fc800078c08ff */
[----:B------:R-:W-:Y:S01]  /*12e20*/  LEA.HI.X.SX32 R6, R6, R69, 0x1, P6 ;  /* 0x0000004506067211 */ /* 0x000fe200030f0eff */
[----:B------:R1:W-:Y:S04]  /*12e30*/  STL [R1+0x944], R7 ;  /* 0x0009440701007387 */ /* 0x0003e80000100800 */
[----:B------:R-:W2:Y:S04]  /*12e40*/  LDL R71, [R1+0x125c] ;  /* 0x00125c0001477983 */ /* 0x000ea80000100800 */
[----:B------:R-:W3:Y:S01]  /*12e50*/  LDL.LU R47, [R1+0xa8] ;  /* 0x0000a800012f7983 */ /* 0x000ee20000300800 */
[----:B-1----:R-:W-:-:S03]  /*12e60*/  @P0 LOP3.LUT R7, R7, R6, RZ, 0x3c, !PT ;  /* 0x0000000607070212 */ /* 0x002fc600078e3cff */
[----:B------:R1:W-:Y:S02]  /*12e70*/  STL [R1+0x940], R6 ;  /* 0x0009400601007387 */ /* 0x0003e40000100800 */
[----:B-1----:R-:W-:-:S04]  /*12e80*/  @P0 LOP3.LUT R6, R7, R6, RZ, 0x3c, !PT ;  /* 0x0000000607060212 */ /* 0x002fc800078e3cff */
[----:B------:R-:W-:-:S05]  /*12e90*/  @P0 LOP3.LUT R7, R7, R6, RZ, 0x3c, !PT ;  /* 0x0000000607070212 */ /* 0x000fca00078e3cff */
[----:B------:R1:W2:Y:S01]  /*12ea0*/  @P0 LDG.E.U16 R4, desc[UR20][R6.64] ;  /* 0x0000001406040981 */ /* 0x0002a2000c1e1500 */
[C---:B------:R-:W-:Y:S02]  /*12eb0*/  ISETP.GT.U32.AND P3, PT, R68.reuse, R38, PT ;  /* 0x000000264400720c */ /* 0x040fe40003f64070 */
[----:B------:R-:W-:-:S11]  /*12ec0*/  ISETP.GT.U32.AND P6, PT, R68, R62, PT ;  /* 0x0000003e4400720c */ /* 0x000fd60003fc4070 */
[----:B------:R-:W-:Y:S01]  /*12ed0*/  @!P3 IMAD.IADD R38, R38, 0x1, -R68 ;  /* 0x000000012626b824 */ /* 0x000fe200078e0a44 */
[----:B------:R-:W-:-:S03]  /*12ee0*/  ISETP.GT.U32.AND P3, PT, R68, R39, PT ;  /* 0x000000274400720c */ /* 0x000fc60003f64070 */
[----:B------:R-:W-:-:S04]  /*12ef0*/  IMAD.MOV.U32 R5, RZ, RZ, R38 ;  /* 0x000000ffff057224 */ /* 0x000fc800078e0026 */
[----:B------:R-:W-:Y:S01]  /*12f00*/  @!P5 IMAD.MOV R5, RZ, RZ, -R5 ;  /* 0x000000ffff05d224 */ /* 0x000fe200078e0a05 */
[----:B------:R-:W-:-:S05]  /*12f10*/  ISETP.GE.AND P5, PT, R66, RZ, PT ;  /* 0x000000ff4200720c */ /* 0x000fca0003fa6270 */
[----:B------:R-:W-:Y:S01]  /*12f20*/  @!P3 IMAD.IADD R39, R39, 0x1, -R68 ;  /* 0x000000012727b824 */ /* 0x000fe200078e0a44 */
[----:B-1----:R-:W-:-:S04]  /*12f30*/  SEL R6, R73, R5, !P1 ;  /* 0x0000000549067207 */ /* 0x002fc80004800000 */
[----:B------:R-:W-:Y:S01]  /*12f40*/  ISETP.GT.U32.AND P3, PT, R68, R39, PT ;  /* 0x000000274400720c */ /* 0x000fe20003f64070 */
[----:B------:R-:W-:Y:S02]  /*12f50*/  @!P6 IMAD.IADD R62, R62, 0x1, -R68 ;  /* 0x000000013e3ee824 */ /* 0x000fe400078e0a44 */
[----:B0-----:R-:W-:Y:S01]  /*12f60*/  IMAD R6, R6, UR4, RZ ;  /* 0x0000000406067c24 */ /* 0x001fe2000f8e02ff */
[----:B------:R-:W-:Y:S01]  /*12f70*/  PRMT R30, RZ, 0x7610, R30 ;  /* 0x00007610ff1e7816 */ /* 0x000fe2000000001e */
[----:B------:R-:W0:Y:S08]  /*12f80*/  LDCU UR4, c[0x0][0x3b0] ;  /* 0x00007600ff0477ac */ /* 0x000e300008000800 */
[----:B------:R-:W-:Y:S01]  /*12f90*/  @!P3 IMAD.IADD R39, R39, 0x1, -R68 ;  /* 0x000000012727b824 */ /* 0x000fe200078e0a44 */
[----:B--2---:R1:W-:Y:S04]  /*12fa0*/  STL [R1+0x37c], R4 ;  /* 0x00037c0401007387 */ /* 0x0043e80000100800 */
[----:B------:R-:W2:Y:S01]  /*12fb0*/  LDL.LU R8, [R1+0xb0] ;  /* 0x0000b00001087983 */ /* 0x000ea20000300800 */
[----:B-1----:R-:W-:-:S04]  /*12fc0*/  IMAD.MOV.U32 R4, RZ, RZ, R67 ;  /* 0x000000ffff047224 */ /* 0x002fc800078e0043 */
[----:B------:R-:W-:Y:S01]  /*12fd0*/  @!P4 IMAD.MOV R4, RZ, RZ, -R4 ;  /* 0x000000ffff04c224 */ /* 0x000fe200078e0a04 */
[----:B----4-:R-:W-:Y:S04]  /*12fe0*/  STL [R1+0x384], R92 ;  /* 0x0003845c01007387 */ /* 0x010fe80000100800 */
[----:B------:R-:W-:Y:S01]  /*12ff0*/  SEL R5, R73, R4, !P1 ;  /* 0x0000000449057207 */ /* 0x000fe20004800000 */
[----:B------:R-:W4:Y:S01]  /*13000*/  LDL.LU R66, [R1+0xa4] ;  /* 0x0000a40001427983 */ /* 0x000f220000300800 */
[----:B------:R-:W-:-:S03]  /*13010*/  IMAD.MOV.U32 R4, RZ, RZ, R62 ;  /* 0x000000ffff047224 */ /* 0x000fc600078e003e */
[----:B------:R1:W-:Y:S01]  /*13020*/  STL [R1+0x94], R62 ;  /* 0x0000943e01007387 */ /* 0x0003e20000100800 */
[----:B------:R-:W-:Y:S01]  /*13030*/  IMAD R5, R5, UR5, RZ ;  /* 0x0000000505057c24 */ /* 0x000fe2000f8e02ff */
[----:B------:R-:W-:Y:S01]  /*13040*/  ISETP.GT.U32.AND P4, PT, R68, R26, PT ;  /* 0x0000001a4400720c */ /* 0x000fe20003f84070 */
[----:B------:R-:W-:Y:S01]  /*13050*/  @!P5 IMAD.MOV R4, RZ, RZ, -R4 ;  /* 0x000000ffff04d224 */ /* 0x000fe200078e0a04 */
[----:B------:R-:W-:Y:S01]  /*13060*/  PRMT R7, RZ, 0x7610, R7 ;  /* 0x00007610ff077816 */ /* 0x000fe20000000007 */
[----:B------:R-:W0:Y:S01]  /*13070*/  LDCU UR5, c[0x0][0x3b0] ;  /* 0x00007600ff0577ac */ /* 0x000e220008000800 */
[-C--:B------:R-:W-:Y:S02]  /*13080*/  LEA R67, P3, R5, R72.reuse, 0x1 ;  /* 0x0000004805437211 */ /* 0x080fe400078608ff */
[----:B-1----:R-:W-:-:S04]  /*13090*/  LEA R62, P6, R6, R72, 0x1 ;  /* 0x00000048063e7211 */ /* 0x002fc800078c08ff */
[-C--:B------:R-:W-:Y:S02]  /*130a0*/  LEA.HI.X.SX32 R38, R6, R69.reuse, 0x1, P6 ;  /* 0x0000004506267211 */ /* 0x080fe400030f0eff */
[----:B------:R-:W-:Y:S02]  /*130b0*/  LEA.HI.X.SX32 R92, R5, R69, 0x1, P3 ;  /* 0x00000045055c7211 */ /* 0x000fe400018f0eff */
[----:B------:R-:W-:Y:S01]  /*130c0*/  SEL R6, R73, R4, !P1 ;  /* 0x0000000449067207 */ /* 0x000fe20004800000 */
[----:B------:R-:W-:Y:S02]  /*130d0*/  @P0 IMAD.MOV.U32 R4, RZ, RZ, R62 ;  /* 0x000000ffff040224 */ /* 0x000fe400078e003e */
[----:B------:R-:W-:-:S05]  /*130e0*/  @P0 IMAD.MOV.U32 R5, RZ, RZ, R38 ;  /* 0x000000ffff050224 */ /* 0x000fca00078e0026 */
[----:B------:R1:W2:Y:S02]  /*130f0*/  @P0 LDG.E.U16 R34, desc[UR20][R4.64] ;  /* 0x0000001404220981 */ /* 0x0002a4000c1e1500 */
[----:B-1----:R-:W-:Y:S02]  /*13100*/  @P0 IMAD.MOV.U32 R4, RZ, RZ, R67 ;  /* 0x000000ffff040224 */ /* 0x002fe400078e0043 */
[----:B------:R-:W-:-:S05]  /*13110*/  @P0 IMAD.MOV.U32 R5, RZ, RZ, R92 ;  /* 0x000000ffff050224 */ /* 0x000fca00078e005c */
[----:B------:R1:W4:Y:S01]  /*13120*/  @P0 LDG.E.U16 R30, desc[UR20][R4.64] ;  /* 0x00000014041e0981 */ /* 0x000322000c1e1500 */
[----:B------:R-:W-:Y:S01]  /*13130*/  ISETP.GE.AND P5, PT, R71, RZ, PT ;  /* 0x000000ff4700720c */ /* 0x000fe20003fa6270 */
[----:B------:R-:W-:Y:S02]  /*13140*/  IMAD R6, R6, UR7, RZ ;  /* 0x0000000706067c24 */ /* 0x000fe4000f8e02ff */
[----:B------:R-:W-:Y:S01]  /*13150*/  STL [R1+0x974], R62 ;  /* 0x0009743e01007387 */ /* 0x000fe20000100800 */
[----:B------:R-:W-:Y:S01]  /*13160*/  @!P4 IMAD.IADD R26, R26, 0x1, -R68 ;  /* 0x000000011a1ac824 */ /* 0x000fe200078e0a44 */
[----:B---3--:R-:W-:Y:S01]  /*13170*/  ISETP.GT.U32.AND P6, PT, R68, R47, PT ;  /* 0x0000002f4400720c */ /* 0x008fe20003fc4070 */
[----:B------:R-:W3:Y:S01]  /*13180*/  LDCU UR7, c[0x0][0x3b0] ;  /* 0x00007600ff0777ac */ /* 0x000ee20008000800 */
[----:B------:R-:W-:Y:S01]  /*13190*/  STL [R1+0x9a4], R67 ;  /* 0x0009a44301007387 */ /* 0x000fe20000100800 */
[----:B-1----:R-:W-:-:S03]  /*131a0*/  IMAD.MOV.U32 R4, RZ, RZ, R39 ;  /* 0x000000ffff047224 */ /* 0x002fc600078e0027 */
[----:B------:R1:W-:Y:S01]  /*131b0*/  STL [R1+0x970], R38 ;  /* 0x0009702601007387 */ /* 0x0003e20000100800 */
[----:B------:R-:W-:-:S03]  /*131c0*/  LEA R5, P4, R6, R72, 0x1 ;  /* 0x0000004806057211 */ /* 0x000fc600078808ff */
[----:B------:R-:W3:Y:S01]  /*131d0*/  LDL R71, [R1+0x11f0] ;  /* 0x0011f00001477983 */ /* 0x000ee20000100800 */
[----:B------:R-:W-:Y:S01]  /*131e0*/  @!P5 IMAD.MOV R4, RZ, RZ, -R4 ;  /* 0x000000ffff04d224 */ /* 0x000fe200078e0a04 */
[----:B------:R-:W-:Y:S02]  /*131f0*/  LEA.HI.X.SX32 R39, R6, R69, 0x1, P4 ;  /* 0x0000004506277211 */ /* 0x000fe400020f0eff */
[----:B-1----:R-:W3:Y:S04]  /*13200*/  LDL.LU R38, [R1+0x13bc] ;  /* 0x0013bc0001267983 */ /* 0x002ee80000300800 */
[----:B------:R-:W3:Y:S04]  /*13210*/  LDL R62, [R1+0x1124] ;  /* 0x00112400013e7983 */ /* 0x000ee80000100800 */
[----:B------:R-:W-:Y:S01]  /*13220*/  STL [R1+0x9a0], R92 ;  /* 0x0009a05c01007387 */ /* 0x000fe20000100800 */
[----:B------:R-:W-:Y:S01]  /*13230*/  SEL R6, R73, R4, !P1 ;  /* 0x0000000449067207 */ /* 0x000fe20004800000 */
[----:B------:R-:W-:-:S02]  /*13240*/  @P0 IMAD.MOV.U32 R4, RZ, RZ, R5 ;  /* 0x000000ffff040224 */ /* 0x000fc400078e0005 */
[----:B--2---:R1:W-:Y:S04]  /*13250*/  STL [R1+0x378], R34 ;  /* 0x0003782201007387 */ /* 0x0043e80000100800 */
[----:B-1----:R-:W2:Y:S04]  /*13260*/  LDL.LU R34, [R1+0x13b8] ;  /* 0x0013b80001227983 */ /* 0x002ea80000300800 */
[----:B------:R-:W2:Y:S04]  /*13270*/  LDL.LU R67, [R1+0xb4] ;  /* 0x0000b40001437983 */ /* 0x000ea80000300800 */
[----:B----4-:R1:W-:Y:S04]  /*13280*/  STL [R1+0x374], R30 ;  /* 0x0003741e01007387 */ /* 0x0103e80000100800 */
[----:B-1----:R-:W4:Y:S04]  /*13290*/  LDL R30, [R1+0x1008] ;  /* 0x00100800011e7983 */ /* 0x002f280000100800 */
[----:B------:R1:W-:Y:S02]  /*132a0*/  STL [R1+0x9d4], R5 ;  /* 0x0009d40501007387 */ /* 0x0003e40000100800 */
[----:B-1----:R-:W-:-:S05]  /*132b0*/  @P0 IMAD.MOV.U32 R5, RZ, RZ, R39 ;  /* 0x000000ffff050224 */ /* 0x002fca00078e0027 */
[----:B------:R1:W2:Y:S01]  /*132c0*/  @P0 LDG.E.U16 R7, desc[UR20][R4.64] ;  /* 0x0000001404070981 */ /* 0x0002a2000c1e1500 */
[----:B------:R-:W-:Y:S01]  /*132d0*/  @!P6 IMAD.IADD R47, R47, 0x1, -R68 ;  /* 0x000000012f2fe824 */ /* 0x000fe200078e0a44 */
[C---:B------:R-:W-:Y:S02]  /*132e0*/  ISETP.GT.U32.AND P6, PT, R68.reuse, R26, PT ;  /* 0x0000001a4400720c */ /* 0x040fe40003fc4070 */
[----:B------:R-:W-:Y:S01]  /*132f0*/  ISETP.GT.U32.AND P5, PT, R68, R66, PT ;  /* 0x000000424400720c */ /* 0x000fe20003fa4070 */
[----:B0-----:R-:W-:Y:S01]  /*13300*/  IMAD R6, R6, UR4, RZ ;  /* 0x0000000406067c24 */ /* 0x001fe2000f8e02ff */
[----:B------:R0:W-:Y:S01]  /*13310*/  STL [R1+0x9d0], R39 ;  /* 0x0009d02701007387 */ /* 0x0001e20000100800 */
[----:B-1----:R-:W-:Y:S01]  /*13320*/  PRMT R4, RZ, 0x7610, R4 ;  /* 0x00007610ff047816 */ /* 0x002fe20000000004 */
[----:B------:R-:W1:Y:S07]  /*13330*/  LDCU UR4, c[0x0][0x3b0] ;  /* 0x00007600ff0477ac */ /* 0x000e6e0008000800 */
[--C-:B------:R-:W-:Y:S01]  /*13340*/  @!P6 IMAD.IADD R26, R26, 0x1, -R68.reuse ;  /* 0x000000011a1ae824 */ /* 0x100fe200078e0a44 */
[----:B0-----:R-:W4:Y:S01]  /*13350*/  LDL R39, [R1+0xf90] ;  /* 0x000f900001277983 */ /* 0x001f220000100800 */
[----:B------:R-:W-:Y:S01]  /*13360*/  @!P5 IMAD.IADD R66, R66, 0x1, -R68 ;  /* 0x000000014242d824 */ /* 0x000fe200078e0a44 */
[----:B---3--:R-:W-:-:S02]  /*13370*/  ISETP.GE.AND P5, PT, R62, RZ, PT ;  /* 0x000000ff3e00720c */ /* 0x008fc40003fa6270 */
[----:B--2---:R0:W-:Y:S04]  /*13380*/  STL [R1+0x370], R7 ;  /* 0x0003700701007387 */ /* 0x0041e80000100800 */
[----:B------:R-:W2:Y:S01]  /*13390*/  LDL.LU R62, [R1+0xb8] ;  /* 0x0000b800013e7983 */ /* 0x000ea20000300800 */
[----:B0-----:R-:W-:-:S04]  /*133a0*/  LEA R7, P6, R6, R72, 0x1 ;  /* 0x0000004806077211 */ /* 0x001fc800078c08ff */
[----:B------:R-:W-:Y:S01]  /*133b0*/  LEA.HI.X.SX32 R6, R6, R69, 0x1, P6 ;  /* 0x0000004506067211 */ /* 0x000fe200030f0eff */
[----:B------:R0:W-:Y:S04]  /*133c0*/  STL [R1+0xa04], R7 ;  /* 0x000a040701007387 */ /* 0x0001e80000100800 */
[----:B------:R3:W-:Y:S01]  /*133d0*/  STL [R1+0xa00], R6 ;  /* 0x000a000601007387 */ /* 0x0007e20000100800 */
[----:B0-----:R-:W-:-:S04]  /*133e0*/  @P0 LOP3.LUT R7, R7, R6, RZ, 0x3c, !PT ;  /* 0x0000000607070212 */ /* 0x001fc800078e3cff */
[----:B---3--:R-:W-:-:S04]  /*133f0*/  @P0 LOP3.LUT R6, R7, R6, RZ, 0x3c, !PT ;  /* 0x0000000607060212 */ /* 0x008fc800078e3cff */
[----:B------:R-:W-:-:S05]  /*13400*/  @P0 LOP3.LUT R7, R7, R6, RZ, 0x3c, !PT ;  /* 0x0000000607070212 */ /* 0x000fca00078e3cff */
[----:B------:R0:W3:Y:S01]  /*13410*/  @P0 LDG.E.U16 R4, desc[UR20][R6.64] ;  /* 0x0000001406040981 */ /* 0x0000e2000c1e1500 */
[C---:B------:R-:W-:Y:S02]  /*13420*/  ISETP.GT.U32.AND P3, PT, R68.reuse, R8, PT ;  /* 0x000000084400720c */ /* 0x040fe40003f64070 */
[----:B------:R-:W-:Y:S01]  /*13430*/  ISETP.GT.U32.AND P4, PT, R68, R47, PT ;  /* 0x0000002f4400720c */ /* 0x000fe20003f84070 */
[----:B------:R-:W-:-:S10]  /*13440*/  IMAD.MOV.U32 R5, RZ, RZ, R26 ;  /* 0x000000ffff057224 */ /* 0x000fd400078e001a */
[--C-:B------:R-:W-:Y:S01]  /*13450*/  @!P3 IMAD.IADD R8, R8, 0x1, -R68.reuse ;  /* 0x000000010808b824 */ /* 0x100fe200078e0a44 */
[----:B------:R-:W-:Y:S01]  /*13460*/  ISETP.GE.AND P3, PT, R71, RZ, PT ;  /* 0x000000ff4700720c */ /* 0x000fe20003f66270 */
[----:B------:R-:W-:Y:S01]  /*13470*/  @!P4 IMAD.IADD R47, R47, 0x1, -R68 ;  /* 0x000000012f2fc824 */ /* 0x000fe200078e0a44 */
[----:B------:R-:W-:-:S04]  /*13480*/  ISETP.GT.U32.AND P4, PT, R68, R66, PT ;  /* 0x000000424400720c */ /* 0x000fc80003f84070 */
[----:B------:R-:W-:Y:S01]  /*13490*/  STL [R1+0xa8], R47 ;  /* 0x0000a82f01007387 */ /* 0x000fe20000100800 */
[----:B------:R-:W-:-:S06]  /*134a0*/  ISETP.GT.U32.AND P6, PT, R68, R67, PT ;  /* 0x000000434400720c */ /* 0x000fcc0003fc4070 */
[----:B------:R-:W-:-:S05]  /*134b0*/  @!P3 IMAD.MOV R5, RZ, RZ, -R5 ;  /* 0x000000ffff05b224 */ /* 0x000fca00078e0a05 */
[----:B0-----:R-:W-:Y:S01]  /*134c0*/  SEL R6, R73, R5, !P1 ;  /* 0x0000000549067207 */ /* 0x001fe20004800000 */
[----:B------:R-:W-:Y:S01]  /*134d0*/  @!P4 IMAD.IADD R66, R66, 0x1, -R68 ;  /* 0x000000014242c824 */ /* 0x000fe200078e0a44 */
[----:B------:R-:W-:-:S03]  /*134e0*/  ISETP.GT.U32.AND P3, PT, R68, R8, PT ;  /* 0x000000084400720c */ /* 0x000fc60003f64070 */
[----:B------:R-:W-:Y:S02]  /*134f0*/  IMAD R6, R6, UR5, RZ ;  /* 0x0000000506067c24 */ /* 0x000fe4000f8e02ff */
[----:B------:R-:W-:Y:S01]  /*13500*/  @!P6 IMAD.IADD R67, R67, 0x1, -R68 ;  /* 0x000000014343e824 */ /* 0x000fe200078e0a44 */
[----:B----4-:R-:W-:Y:S01]  /*13510*/  ISETP.GE.AND P4, PT, R39, RZ, PT ;  /* 0x000000ff2700720c */ /* 0x010fe20003f86270 */
[----:B------:R-:W0:Y:S01]  /*13520*/  LDCU UR5, c[0x0][0x3b0] ;  /* 0x00007600ff0577ac */ /* 0x000e220008000800 */
[----:B------:R-:W-:-:S05]  /*13530*/  PRMT R29, RZ, 0x7610, R29 ;  /* 0x00007610ff1d7816 */ /* 0x000fca000000001d */
[----:B------:R-:W-:Y:S01]  /*13540*/  @!P3 IMAD.IADD R8, R8, 0x1, -R68 ;  /* 0x000000010808b824 */ /* 0x000fe200078e0a44 */
[----:B------:R-:W-:Y:S02]  /*13550*/  PRMT R33, RZ, 0x7610, R33 ;  /* 0x00007610ff217816 */ /* 0x000fe40000000021 */
[----:B------:R-:W-:Y:S01]  /*13560*/  PRMT R13, RZ, 0x7610, R13 ;  /* 0x00007610ff0d7816 */ /* 0x000fe2000000000d */
[----:B---3--:R3:W-:Y:S02]  /*13570*/  STL [R1+0x36c], R4 ;  /* 0x00036c0401007387 */ /* 0x0087e40000100800 */
[----:B---3--:R-:W-:Y:S02]  /*13580*/  IMAD.MOV.U32 R4, RZ, RZ, R47 ;  /* 0x000000ffff047224 */ /* 0x008fe400078e002f */
[----:B------:R-:W3:Y:S02]  /*13590*/  LDL R47, [R1+0xfa4] ;  /* 0x000fa400012f7983 */ /* 0x000ee40000100800 */
[----:B------:R-:W-:Y:S01]  /*135a0*/  @!P5 IMAD.MOV R4, RZ, RZ, -R4 ;  /* 0x000000ffff04d224 */ /* 0x000fe200078e0a04 */
[----:B------:R-:W-:Y:S01]  /*135b0*/  ISETP.GE.AND P5, PT, R30, RZ, PT ;  /* 0x000000ff1e00720c */ /* 0x000fe20003fa6270 */
[----:B------:R-:W4:Y:S03]  /*135c0*/  LDL.LU R92, [R1+0xbc] ;  /* 0x0000bc00015c7983 */ /* 0x000f260000300800 */
[----:B------:R-:W-:Y:S01]  /*135d0*/  SEL R5, R73, R4, !P1 ;  /* 0x0000000449057207 */ /* 0x000fe20004800000 */
[----:B------:R-:W-:Y:S01]  /*135e0*/  IMAD.MOV.U32 R4, RZ, RZ, R66 ;  /* 0x000000ffff047224 */ /* 0x000fe200078e0042 */
[----:B------:R-:W-:-:S03]  /*135f0*/  LEA R30, P6, R6, R72, 0x1 ;  /* 0x00000048061e7211 */ /* 0x000fc600078c08ff */
[----:B-1----:R-:W-:Y:S01]  /*13600*/  IMAD R5, R5, UR4, RZ ;  /* 0x0000000405057c24 */ /* 0x002fe2000f8e02ff */
[----:B------:R-:W-:Y:S01]  /*13610*/  LEA.HI.X.SX32 R39, R6, R69, 0x1, P6 ;  /* 0x0000004506277211 */ /* 0x000fe200030f0eff */
[----:B------:R1:W-:Y:S01]  /*13620*/  STL [R1+0xa4], R66 ;  /* 0x0000a44201007387 */ /* 0x0003e20000100800 */
[----:B------:R-:W-:Y:S01]  /*13630*/  ISETP.GT.U32.AND P3, PT, R68, R67, PT ;  /* 0x000000434400720c */ /* 0x000fe20003f64070 */
[----:B------:R-:W-:Y:S01]  /*13640*/  @!P5 IMAD.MOV R4, RZ, RZ, -R4 ;  /* 0x000000ffff04d224 */ /* 0x000fe200078e0a04 */
[----:B------:R-:W-:Y:S01]  /*13650*/  LEA R7, P5, R5, R72, 0x1 ;  /* 0x0000004805077211 */ /* 0x000fe200078a08ff */
[----:B------:R-:W0:Y:S03]  /*13660*/  LDCU UR4, c[0x0][0x3b0] ;  /* 0x00007600ff0477ac */ /* 0x000e260008000800 */
[----:B------:R-:W-:Y:S01]  /*13670*/  SEL R6, R73, R4, !P1 ;  /* 0x0000000449067207 */ /* 0x000fe20004800000 */
[----:B------:R-:W-:Y:S01]  /*13680*/  @P0 IMAD.MOV.U32 R4, RZ, RZ, R30 ;  /* 0x000000ffff040224 */ /* 0x000fe200078e001e */
[----:B------:R-:W-:Y:S01]  /*13690*/  LEA.HI.X.SX32 R71, R5, R69, 0x1, P5 ;  /* 0x0000004505477211 */ /* 0x000fe200028f0eff */
[----:B------:R-:W-:Y:S01]  /*136a0*/  @P0 IMAD.MOV.U32 R5, RZ, RZ, R39 ;  /* 0x000000ffff050224 */ /* 0x000fe200078e0027 */
[----:B-1----:R-:W4:Y:S04]  /*136b0*/  LDL R66, [R1+0xfc4] ;  /* 0x000fc40001427983 */ /* 0x002f280000100800 */
[----:B------:R1:W4:Y:S04]  /*136c0*/  @P0 LDG.E.U16 R29, desc[UR20][R4.64] ;  /* 0x00000014041d0981 */ /* 0x000328000c1e1500 */
[----:B------:R-:W4:Y:S04]  /*136d0*/  LDL.LU R26, [R1+0xc0] ;  /* 0x0000c000011a7983 */ /* 0x000f280000300800 */
[----:B------:R-:W-:Y:S01]  /*136e0*/  STL [R1+0xa34], R30 ;  /* 0x000a341e01007387 */ /* 0x000fe20000100800 */
[----:B-1----:R-:W-:-:S02]  /*136f0*/  IMAD.MOV.U32 R4, RZ, RZ, R8 ;  /* 0x000000ffff047224 */ /* 0x002fc400078e0008 */
[----:B------:R-:W-:Y:S01]  /*13700*/  IMAD R8, R6, UR7, RZ ;  /* 0x0000000706087c24 */ /* 0x000fe2000f8e02ff */
[----:B------:R1:W-:Y:S01]  /*13710*/  STL [R1+0xa64], R7 ;  /* 0x000a640701007387 */ /* 0x0003e20000100800 */
[----:B------:R-:W-:Y:S01]  /*13720*/  @P0 IMAD.MOV.U32 R6, RZ, RZ, R7 ;  /* 0x000000ffff060224 */ /* 0x000fe200078e0007 */
[----:B------:R-:W-:Y:S01]  /*13730*/  PRMT R27, RZ, 0x7610, R27 ;  /* 0x00007610ff1b7816 */ /* 0x000fe2000000001b */
[----:B------:R-:W-:Y:S01]  /*13740*/  @!P4 IMAD.MOV R4, RZ, RZ, -R4 ;  /* 0x000000ffff04c224 */ /* 0x000fe200078e0a04 */
[----:B--2---:R-:W-:Y:S01]  /*13750*/  ISETP.GT.U32.AND P6, PT, R68, R62, PT ;  /* 0x0000003e4400720c */ /* 0x004fe20003fc4070 */
[----:B------:R-:W-:Y:S01]  /*13760*/  @!P3 IMAD.IADD R67, R67, 0x1, -R68 ;  /* 0x000000014343b824 */ /* 0x000fe200078e0a44 */
[----:B------:R-:W-:Y:S01]  /*13770*/  PRMT R31, RZ, 0x7610, R31 ;  /* 0x00007610ff1f7816 */ /* 0x000fe2000000001f */
[----:B------:R-:W2:Y:S01]  /*13780*/  LDCU UR7, c[0x0][0x3b0] ;  /* 0x00007600ff0777ac */ /* 0x000ea20008000800 */
[----:B-1----:R-:W-:-:S05]  /*13790*/  @P0 IMAD.MOV.U32 R7, RZ, RZ, R71 ;  /* 0x000000ffff070224 */ /* 0x002fca00078e0047 */
[----:B------:R1:W2:Y:S02]  /*137a0*/  @P0 LDG.E.U16 R33, desc[UR20][R6.64] ;  /* 0x0000001406210981 */ /* 0x0002a4000c1e1500 */
[----:B-1----:R-:W-:-:S04]  /*137b0*/  LEA R6, P4, R8, R72, 0x1 ;  /* 0x0000004808067211 */ /* 0x002fc800078808ff */
[----:B------:R-:W-:-:S05]  /*137c0*/  LEA.HI.X.SX32 R7, R8, R69, 0x1, P4 ;  /* 0x0000004508077211 */ /* 0x000fca00020f0eff */
[----:B------:R1:W2:Y:S01]  /*137d0*/  @P0 LDG.E.U16 R13, desc[UR20][R6.64] ;  /* 0x00000014060d0981 */ /* 0x0002a2000c1e1500 */
[----:B------:R-:W-:-:S03]  /*137e0*/  SEL R5, R73, R4, !P1 ;  /* 0x0000000449057207 */ /* 0x000fc60004800000 */
[----:B------:R0:W-:Y:S01]  /*137f0*/  STL [R1+0xa30], R39 ;  /* 0x000a302701007387 */ /* 0x0001e20000100800 */
[----:B------:R-:W-:Y:S02]  /*13800*/  IMAD.MOV.U32 R4, RZ, RZ, R67 ;  /* 0x000000ffff047224 */ /* 0x000fe400078e0043 */
[----:B------:R-:W-:Y:S01]  /*13810*/  IMAD R5, R5, UR11, RZ ;  /* 0x0000000b05057c24 */ /* 0x000fe2000f8e02ff */
[----:B0-----:R-:W2:Y:S04]  /*13820*/  LDL.LU R39, [R1+0x13b4] ;  /* 0x0013b40001277983 */ /* 0x001ea80000300800 */
[----:B------:R-:W2:Y:S01]  /*13830*/  LDL.LU R30, [R1+0x13b0] ;  /* 0x0013b000011e7983 */ /* 0x000ea20000300800 */
[----:B---3--:R-:W-:Y:S02]  /*13840*/  ISETP.GE.AND P5, PT, R47, RZ, PT ;  /* 0x000000ff2f00720c */ /* 0x008fe40003fa6270 */
[----:B----4-:R-:W-:-:S11]  /*13850*/  ISETP.GT.U32.AND P3, PT, R68, R92, PT ;  /* 0x0000005c4400720c */ /* 0x010fd60003f64070 */
[----:B------:R-:W-:Y:S02]  /*13860*/  @!P5 IMAD.MOV R4, RZ, RZ, -R4 ;  /* 0x000000ffff04d224 */ /* 0x000fe400078e0a04 */
[----:B------:R-:W-:Y:S01]  /*13870*/  @!P3 IMAD.IADD R92, R92, 0x1, -R68 ;  /* 0x000000015c5cb824 */ /* 0x000fe200078e0a44 */
[----:B------:R0:W-:Y:S01]  /*13880*/  STL [R1+0x368], R29 ;  /* 0x0003681d01007387 */ /* 0x0001e20000100800 */
[----:B------:R-:W-:-:S03]  /*13890*/  ISETP.GE.AND P3, PT, R66, RZ, PT ;  /* 0x000000ff4200720c */ /* 0x000fc60003f66270 */
[----:B0-----:R-:W3:Y:S04]  /*138a0*/  LDL.LU R29, [R1+0x13ac] ;  /* 0x0013ac00011d7983 */ /* 0x001ee80000300800 */
[----:B------:R-:W-:Y:S04]  /*138b0*/  STL [R1+0xa60], R71 ;  /* 0x000a604701007387 */ /* 0x000fe80000100800 */
[----:B------:R-:W4:Y:S04]  /*138c0*/  LDL.LU R47, [R1+0xc4] ;  /* 0x0000c400012f7983 */ /* 0x000f280000300800 */
[----:B------:R0:W-:Y:S04]  /*138d0*/  STL [R1+0xb4], R67 ;  /* 0x0000b44301007387 */ /* 0x0001e80000100800 */
[----:B------:R1:W-:Y:S04]  /*138e0*/  STL [R1+0xa94], R6 ;  /* 0x000a940601007387 */ /* 0x0003e80000100800 */
[----:B------:R-:W-:Y:S04]  /*138f0*/  STL [R1+0xa90], R7 ;  /* 0x000a900701007387 */ /* 0x000fe80000100800 */
[----:B0-----:R-:W3:Y:S01]  /*13900*/  LDL R67, [R1+0xfe4] ;  /* 0x000fe40001437983 */ /* 0x001ee20000100800 */
[----:B-1----:R-:W-:-:S03]  /*13910*/  LEA R6, P5, R5, R72, 0x1 ;  /* 0x0000004805067211 */ /* 0x002fc600078a08ff */
[----:B------:R-:W3:Y:S04]  /*13920*/  LDL.LU R71, [R1+0xcc] ;  /* 0x0000cc0001477983 */ /* 0x000ee80000300800 */
[----:B------:R-:W3:Y:S01]  /*13930*/  LDL R66, [R1+0x100c] ;  /* 0x00100c0001427983 */ /* 0x000ee20000100800 */
[----:B------:R-:W-:-:S03]  /*13940*/  SEL R4, R73, R4, !P1 ;  /* 0x0000000449047207 */ /* 0x000fc60004800000 */
[----:B------:R-:W-:Y:S04]  /*13950*/  STL [R1+0x2cc], R6 ;  /* 0x0002cc0601007387 */ /* 0x000fe80000100800 */
[----:B--2---:R0:W-:Y:S04]  /*13960*/  STL [R1+0x35c], R33 ;  /* 0x00035c2101007387 */ /* 0x0041e80000100800 */
[----:B0-----:R-:W2:Y:S04]  /*13970*/  LDL.LU R33, [R1+0xc8] ;  /* 0x0000c80001217983 */ /* 0x001ea80000300800 */
[----:B------:R0:W-:Y:S02]  /*13980*/  STL [R1+0x358], R13 ;  /* 0x0003580d01007387 */ /* 0x0001e40000100800 */
[----:B0-----:R-:W-:Y:S01]  /*13990*/  LEA.HI.X.SX32 R13, R5, R69, 0x1, P5 ;  /* 0x00000045050d7211 */ /* 0x001fe200028f0eff */
[----:B------:R-:W-:-:S02]  /*139a0*/  IMAD.MOV.U32 R5, RZ, RZ, R6 ;  /* 0x000000ffff057224 */ /* 0x000fc400078e0006 */
[----:B------:R-:W-:Y:S02]  /*139b0*/  IMAD R6, R4, UR11, RZ ;  /* 0x0000000b04067c24 */ /* 0x000fe4000f8e02ff */
[----:B------:R-:W-:-:S05]  /*139c0*/  IMAD.MOV.U32 R4, RZ, RZ, R13 ;  /* 0x000000ffff047224 */ /* 0x000fca00078e000d */
[----:B------:R-:W-:-:S04]  /*139d0*/  @P0 LOP3.LUT R5, R5, R4, RZ, 0x3c, !PT ;  /* 0x0000000405050212 */ /* 0x000fc800078e3cff */
[----:B------:R-:W-:-:S04]  /*139e0*/  @P0 LOP3.LUT R4, R5, R4, RZ, 0x3c, !PT ;  /* 0x0000000405040212 */ /* 0x000fc800078e3cff */
[----:B------:R-:W-:-:S05]  /*139f0*/  @P0 LOP3.LUT R5, R5, R4, RZ, 0x3c, !PT ;  /* 0x0000000405050212 */ /* 0x000fca00078e3cff */
[----:B------:R0:W2:Y:S01]  /*13a00*/  @P0 LDG.E.U16 R27, desc[UR20][R4.64] ;  /* 0x00000014041b0981 */ /* 0x0000a2000c1e1500 */
[----:B------:R-:W-:-:S05]  /*13a10*/  @!P6 IMAD.IADD R62, R62, 0x1, -R68 ;  /* 0x000000013e3ee824 */ /* 0x000fca00078e0a44 */
[----:B------:R-:W-:Y:S01]  /*13a20*/  ISETP.GT.U32.AND P6, PT, R68, R62, PT ;  /* 0x0000003e4400720c */ /* 0x000fe20003fc4070 */
[----:B------:R1:W-:Y:S01]  /*13a30*/  STL [R1+0x2c8], R13 ;  /* 0x0002c80d01007387 */ /* 0x0003e20000100800 */
[----:B------:R-:W-:-:S03]  /*13a40*/  PRMT R7, RZ, 0x7610, R7 ;  /* 0x00007610ff077816 */ /* 0x000fc60000000007 */
[----:B-1----:R-:W3:Y:S08]  /*13a50*/  LDL.LU R13, [R1+0x13a8] ;  /* 0x0013a800010d7983 */ /* 0x002ef00000300800 */
[----:B------:R-:W-:Y:S01]  /*13a60*/  @!P6 IMAD.IADD R62, R62, 0x1, -R68 ;  /* 0x000000013e3ee824 */ /* 0x000fe200078e0a44 */
[----:B0-----:R-:W-:-:S03]  /*13a70*/  LEA R5, P6, R6, R72, 0x1 ;  /* 0x0000004806057211 */ /* 0x001fc600078c08ff */
[----:B------:R-:W-:Y:S01]  /*13a80*/  IMAD.MOV.U32 R4, RZ, RZ, R62 ;  /* 0x000000ffff047224 */ /* 0x000fe200078e003e */
[----:B------:R0:W-:Y:S03]  /*13a90*/  STL [R1+0xb8], R62 ;  /* 0x0000b83e01007387 */ /* 0x0001e60000100800 */
[----:B------:R-:W-:Y:S01]  /*13aa0*/  @!P3 IMAD.MOV R4, RZ, RZ, -R4 ;  /* 0x000000ffff04b224 */ /* 0x000fe200078e0a04 */
[----:B0-----:R-:W3:Y:S04]  /*13ab0*/  LDL R62, [R1+0x1034] ;  /* 0x00103400013e7983 */ /* 0x001ee80000100800 */
[----:B------:R-:W-:Y:S04]  /*13ac0*/  STL [R1+0x314], R5 ;  /* 0x0003140501007387 */ /* 0x000fe80000100800 */
[----:B--2---:R0:W-:Y:S02]  /*13ad0*/  STL [R1+0x34c], R27 ;  /* 0x00034c1b01007387 */ /* 0x0041e40000100800 */
[----:B0-----:R-:W-:-:S02]  /*13ae0*/  LEA.HI.X.SX32 R27, R6, R69, 0x1, P6 ;  /* 0x00000045061b7211 */ /* 0x001fc400030f0eff */
[----:B------:R-:W-:Y:S01]  /*13af0*/  SEL R6, R73, R4, !P1 ;  /* 0x0000000449067207 */ /* 0x000fe20004800000 */
[----:B------:R-:W-:Y:S02]  /*13b00*/  @P0 IMAD.MOV.U32 R4, RZ, RZ, R5 ;  /* 0x000000ffff040224 */ /* 0x000fe400078e0005 */
[----:B------:R-:W-:-:S05]  /*13b10*/  @P0 IMAD.MOV.U32 R5, RZ, RZ, R27 ;  /* 0x000000ffff050224 */ /* 0x000fca00078e001b */
[----:B------:R0:W2:Y:S01]  /*13b20*/  @P0 LDG.E.U16 R7, desc[UR20][R4.64] ;  /* 0x0000001404070981 */ /* 0x0000a2000c1e1500 */
[----:B------:R-:W-:-:S13]  /*13b30*/  ISETP.GT.U32.AND P4, PT, R68, R26, PT ;  /* 0x0000001a4400720c */ /* 0x000fda0003f84070 */
[----:B------:R-:W-:-:S05]  /*13b40*/  @!P4 IMAD.IADD R26, R26, 0x1, -R68 ;  /* 0x000000011a1ac824 */ /* 0x000fca00078e0a44 */
[----:B------:R-:W-:Y:S01]  /*13b50*/  ISETP.GT.U32.AND P4, PT, R68, R26, PT ;  /* 0x0000001a4400720c */ /* 0x000fe20003f84070 */
[----:B------:R-:W-:Y:S01]  /*13b60*/  IMAD R6, R6, UR4, RZ ;  /* 0x0000000406067c24 */ /* 0x000fe2000f8e02ff */
[----:B------:R1:W-:Y:S01]  /*13b70*/  STL [R1+0x308], R27 ;  /* 0x0003081b01007387 */ /* 0x0003e20000100800 */
[----:B---3--:R-:W-:Y:S01]  /*13b80*/  ISETP.GE.AND P6, PT, R67, RZ, PT ;  /* 0x000000ff4300720c */ /* 0x008fe20003fc6270 */
[----:B------:R-:W3:Y:S02]  /*13b90*/  LDCU UR4, c[0x0][0x3b0] ;  /* 0x00007600ff0477ac */ /* 0x000ee40008000800 */
[----:B------:R-:W3:Y:S04]  /*13ba0*/  LDL R67, [R1+0x1090] ;  /* 0x0010900001437983 */ /* 0x000ee80000100800 */
[----:B-1----:R-:W3:Y:S03]  /*13bb0*/  LDL.LU R27, [R1+0xd0] ;  /* 0x0000d000011b7983 */ /* 0x002ee60000300800 */
[----:B------:R-:W-:Y:S01]  /*13bc0*/  @!P4 IMAD.IADD R26, R26, 0x1, -R68 ;  /* 0x000000011a1ac824 */ /* 0x000fe200078e0a44 */
[----:B0-----:R-:W-:Y:S01]  /*13bd0*/  PRMT R4, RZ, 0x7610, R4 ;  /* 0x00007610ff047816 */ /* 0x001fe20000000004 */
[----:B--2---:R0:W-:Y:S02]  /*13be0*/  STL [R1+0x348], R7 ;  /* 0x0003480701007387 */ /* 0x0041e40000100800 */
[----:B0-----:R-:W-:-:S04]  /*13bf0*/  LEA R7, P4, R6, R72, 0x1 ;  /* 0x0000004806077211 */ /* 0x001fc800078808ff */
[----:B------:R-:W-:Y:S01]  /*13c00*/  LEA.HI.X.SX32 R6, R6, R69, 0x1, P4 ;  /* 0x0000004506067211 */ /* 0x000fe200020f0eff */
[----:B------:R0:W-:Y:S04]  /*13c10*/  STL [R1+0x52c], R7 ;  /* 0x00052c0701007387 */ /* 0x0001e80000100800 */
[----:B------:R1:W-:Y:S01]  /*13c20*/  STL [R1+0x528], R6 ;  /* 0x0005280601007387 */ /* 0x0003e20000100800 */
[----:B0-----:R-:W-:-:S04]  /*13c30*/  @P0 LOP3.LUT R7, R7, R6, RZ, 0x3c, !PT ;  /* 0x0000000607070212 */ /* 0x001fc800078e3cff */
[----:B-1----:R-:W-:-:S04]  /*13c40*/  @P0 LOP3.LUT R6, R7, R6, RZ, 0x3c, !PT ;  /* 0x0000000607060212 */ /* 0x002fc800078e3cff */
[----:B------:R-:W-:-:S05]  /*13c50*/  @P0 LOP3.LUT R7, R7, R6, RZ, 0x3c, !PT ;  /* 0x0000000607070212 */ /* 0x000fca00078e3cff */
[----:B------:R0:W2:Y:S01]  /*13c60*/  @P0 LDG.E.U16 R4, desc[UR20][R6.64] ;  /* 0x0000001406040981 */ /* 0x0000a2000c1e1500 */
[C---:B------:R-:W-:Y:S02]  /*13c70*/  ISETP.GT.U32.AND P5, PT, R68.reuse, R92, PT ;  /* 0x0000005c4400720c */ /* 0x040fe40003fa4070 */
[----:B----4-:R-:W-:-:S11]  /*13c80*/  ISETP.GT.U32.AND P3, PT, R68, R47, PT ;  /* 0x0000002f4400720c */ /* 0x010fd60003f64070 */
[--C-:B------:R-:W-:Y:S02]  /*13c90*/  @!P5 IMAD.IADD R92, R92, 0x1, -R68.reuse ;  /* 0x000000015c5cd824 */ /* 0x100fe400078e0a44 */
[----:B------:R-:W-:Y:S02]  /*13ca0*/  @!P3 IMAD.IADD R47, R47, 0x1, -R68 ;  /* 0x000000012f2fb824 */ /* 0x000fe400078e0a44 */
[----:B------:R-:W-:-:S04]  /*13cb0*/  IMAD.MOV.U32 R5, RZ, RZ, R92 ;  /* 0x000000ffff057224 */ /* 0x000fc800078e005c */
[----:B------:R-:W-:Y:S01]  /*13cc0*/  @!P6 IMAD.MOV R5, RZ, RZ, -R5 ;  /* 0x000000ffff05e224 */ /* 0x000fe200078e0a05 */
[C---:B------:R-:W-:Y:S02]  /*13cd0*/  ISETP.GT.U32.AND P6, PT, R68.reuse, R33, PT ;  /* 0x000000214400720c */ /* 0x040fe40003fc4070 */
[----:B------:R-:W-:Y:S02]  /*13ce0*/  ISETP.GT.U32.AND P4, PT, R68, R47, PT ;  /* 0x0000002f4400720c */ /* 0x000fe40003f84070 */
[----:B------:R-:W-:Y:S02]  /*13cf0*/  ISETP.GE.AND P3, PT, R66, RZ, PT ;  /* 0x000000ff4200720c */ /* 0x000fe40003f66270 */
[----:B------:R-:W-:Y:S01]  /*13d00*/  SEL R5, R73, R5, !P1 ;  /* 0x0000000549057207 */ /* 0x000fe20004800000 */
[----:B------:R-:W4:Y:S04]  /*13d10*/  LDL.LU R66, [R1+0xd4] ;  /* 0x0000d40001427983 */ /* 0x000f280000300800 */
[----:B0-----:R-:W-:Y:S01]  /*13d20*/  IMAD R6, R5, UR5, RZ ;  /* 0x0000000505067c24 */ /* 0x001fe2000f8e02ff */
[----:B------:R-:W-:Y:S01]  /*13d30*/  ISETP.GT.U32.AND P5, PT, R68, R71, PT ;  /* 0x000000474400720c */ /* 0x000fe20003fa4070 */
[----:B------:R-:W-:Y:S01]  /*13d40*/  @!P6 IMAD.IADD R33, R33, 0x1, -R68 ;  /* 0x000000012121e824 */ /* 0x000fe200078e0a44 */
[----:B------:R-:W-:Y:S01]  /*13d50*/  PRMT R16, RZ, 0x7610, R16 ;  /* 0x00007610ff107816 */ /* 0x000fe20000000010 */
[----:B------:R-:W-:Y:S01]  /*13d60*/  @!P4 IMAD.IADD R47, R47, 0x1, -R68 ;  /* 0x000000012f2fc824 */ /* 0x000fe200078e0a44 */
[C---:B------:R-:W-:Y:S01]  /*13d70*/  LEA R7, P6, R6.reuse, R72, 0x1 ;  /* 0x0000004806077211 */ /* 0x040fe200078c08ff */
[----:B------:R-:W0:Y:S03]  /*13d80*/  LDCU UR5, c[0x0][0x3b0] ;  /* 0x00007600ff0577ac */ /* 0x000e260008000800 */
[----:B------:R-:W-:Y:S01]  /*13d90*/  LEA.HI.X.SX32 R6, R6, R69, 0x1, P6 ;  /* 0x0000004506067211 */ /* 0x000fe200030f0eff */
[----:B--2---:R1:W-:Y:S02]  /*13da0*/  STL [R1+0x33c], R4 ;  /* 0x00033c0401007387 */ /* 0x0043e40000100800 */
[----:B-1----:R-:W-:-:S04]  /*13db0*/  IMAD.MOV.U32 R4, RZ, RZ, R26 ;  /* 0x000000ffff047224 */ /* 0x002fc800078e001a */
[----:B------:R-:W-:Y:S01]  /*13dc0*/  @!P3 IMAD.MOV R4, RZ, RZ, -R4 ;  /* 0x000000ffff04b224 */ /* 0x000fe200078e0a04 */
[----:B------:R-:W-:Y:S02]  /*13dd0*/  ISETP.GE.AND P3, PT, R62, RZ, PT ;  /* 0x000000ff3e00720c */ /* 0x000fe40003f66270 */
[----:B------:R-:W2:Y:S04]  /*13de0*/  LDL R62, [R1+0x10d4] ;  /* 0x0010d400013e7983 */ /* 0x000ea80000100800 */
[----:B------:R-:W-:Y:S04]  /*13df0*/  STL [R1+0xc4], R47 ;  /* 0x0000c42f01007387 */ /* 0x000fe80000100800 */
[----:B------:R1:W-:Y:S04]  /*13e00*/  STL [R1+0x55c], R7 ;  /* 0x00055c0701007387 */ /* 0x0003e80000100800 */
[----:B------:R0:W-:Y:S01]  /*13e10*/  STL [R1+0x558], R6 ;  /* 0x0005580601007387 */ /* 0x0001e20000100800 */
[----:B-1----:R-:W-:-:S04]  /*13e20*/  @P0 LOP3.LUT R7, R7, R6, RZ, 0x3c, !PT ;  /* 0x0000000607070212 */ /* 0x002fc800078e3cff */
[----:B0-----:R-:W-:-:S04]  /*13e30*/  @P0 LOP3.LUT R6, R7, R6, RZ, 0x3c, !PT ;  /* 0x0000000607060212 */ /* 0x001fc800078e3cff */
[----:B------:R-:W-:-:S05]  /*13e40*/  @P0 LOP3.LUT R7, R7, R6, RZ, 0x3c, !PT ;  /* 0x0000000607070212 */ /* 0x000fca00078e3cff */
[----:B------:R0:W4:Y:S01]  /*13e50*/  @P0 LDG.E.U16 R31, desc[UR20][R6.64] ;  /* 0x00000014061f0981 */ /* 0x000122000c1e1500 */
[----:B------:R-:W-:Y:S01]  /*13e60*/  @!P5 IMAD.IADD R71, R71, 0x1, -R68 ;  /* 0x000000014747d824 */ /* 0x000fe200078e0a44 */
[----:B------:R-:W-:-:S04]  /*13e70*/  SEL R4, R73, R4, !P1 ;  /* 0x0000000449047207 */ /* 0x000fc80004800000 */
[----:B------:R-:W-:Y:S01]  /*13e80*/  ISETP.GT.U32.AND P5, PT, R68, R71, PT ;  /* 0x000000474400720c */ /* 0x000fe20003fa4070 */
[----:B------:R-:W-:Y:S02]  /*13e90*/  IMAD.MOV.U32 R5, RZ, RZ, R47 ;  /* 0x000000ffff057224 */ /* 0x000fe400078e002f */
[----:B---3--:R-:W-:Y:S01]  /*13ea0*/  IMAD R4, R4, UR4, RZ ;  /* 0x0000000404047c24 */ /* 0x008fe2000f8e02ff */
[----:B------:R-:W-:Y:S01]  /*13eb0*/  ISETP.GE.AND P4, PT, R67, RZ, PT ;  /* 0x000000ff4300720c */ /* 0x000fe20003f86270 */
[----:B------:R-:W-:Y:S01]  /*13ec0*/  @!P3 IMAD.MOV R5, RZ, RZ, -R5 ;  /* 0x000000ffff05b224 */ /* 0x000fe200078e0a05 */
[----:B------:R-:W3:Y:S01]  /*13ed0*/  LDL R67, [R1+0x10cc] ;  /* 0x0010cc0001437983 */ /* 0x000ee20000100800 */
[----:B------:R-:W1:Y:S01]  /*13ee0*/  LDCU UR4, c[0x0][0x3b0] ;  /* 0x00007600ff0477ac */ /* 0x000e620008000800 */
[----:B------:R-:W-:-:S05]  /*13ef0*/  LEA R26, P3, R4, R72, 0x1 ;  /* 0x00000048041a7211 */ /* 0x000fca00078608ff */
[----:B------:R-:W-:Y:S01]  /*13f00*/  @!P5 IMAD.IADD R71, R71, 0x1, -R68 ;  /* 0x000000014747d824 */ /* 0x000fe200078e0a44 */
[C---:B------:R-:W-:Y:S01]  /*13f10*/  ISETP.GT.U32.AND P5, PT, R68.reuse, R27, PT ;  /* 0x0000001b4400720c */ /* 0x040fe20003fa4070 */
[----:B------:R-:W-:Y:S04]  /*13f20*/  STL [R1+0x58c], R26 ;  /* 0x00058c1a01007387 */ /* 0x000fe80000100800 */
[----:B------:R-:W3:Y:S01]  /*13f30*/  LDL.LU R47, [R1+0xd8] ;  /* 0x0000d800012f7983 */ /* 0x000ee20000300800 */
[----:B------:R-:W-:Y:S01]  /*13f40*/  ISETP.GT.U32.AND P6, PT, R68, R33, PT ;  /* 0x000000214400720c */ /* 0x000fe20003fc4070 */
[----:B0-----:R-:W-:-:S06]  /*13f50*/  @P0 IMAD.MOV.U32 R6, RZ, RZ, R26 ;  /* 0x000000ffff060224 */ /* 0x001fcc00078e001a */
[----:B------:R-:W-:-:S06]  /*13f60*/  @!P5 IMAD.IADD R27, R27, 0x1, -R68 ;  /* 0x000000011b1bd824 */ /* 0x000fcc00078e0a44 */
[----:B------:R-:W-:Y:S01]  /*13f70*/  @!P6 IMAD.IADD R33, R33, 0x1, -R68 ;  /* 0x000000012121e824 */ /* 0x000fe200078e0a44 */
[----:B------:R-:W-:Y:S02]  /*13f80*/  PRMT R9, RZ, 0x7610, R9 ;  /* 0x00007610ff097816 */ /* 0x000fe40000000009 */
[----:B--2---:R-:W-:Y:S01]  /*13f90*/  ISETP.GE.AND P5, PT, R62, RZ, PT ;  /* 0x000000ff3e00720c */ /* 0x004fe20003fa6270 */
[----:B----4-:R0:W-:Y:S02]  /*13fa0*/  STL [R1+0x338], R31 ;  /* 0x0003381f01007387 */ /* 0x0101e40000100800 */
[----:B0-----:R-:W-:Y:S01]  /*13fb0*/  LEA.HI.X.SX32 R31, R4, R69, 0x1, P3 ;  /* 0x00000045041f7211 */ /* 0x001fe200018f0eff */
[----:B------:R-:W-:-:S04]  /*13fc0*/  IMAD.MOV.U32 R4, RZ, RZ, R71 ;  /* 0x000000ffff047224 */ /* 0x000fc800078e0047 */
[----:B------:R-:W-:Y:S02]  /*13fd0*/  @P0 IMAD.MOV.U32 R7, RZ, RZ, R31 ;  /* 0x000000ffff070224 */ /* 0x000fe400078e001f */
[----:B------:R-:W-:-:S03]  /*13fe0*/  @!P4 IMAD.MOV R4, RZ, RZ, -R4 ;  /* 0x000000ffff04c224 */ /* 0x000fc600078e0a04 */
[----:B------:R0:W2:Y:S02]  /*13ff0*/  @P0 LDG.E.U16 R16, desc[UR20][R6.64] ;  /* 0x0000001406100981 */ /* 0x0000a4000c1e1500 */
[C---:B0-----:R-:W-:Y:S02]  /*14000*/  SEL R6, R73.reuse, R5, !P1 ;  /* 0x0000000549067207 */ /* 0x041fe40004800000 */
[----:B------:R-:W-:-:S03]  /*14010*/  SEL R5, R73, R4, !P1 ;  /* 0x0000000449057207 */ /* 0x000fc60004800000 */
[----:B------:R-:W-:Y:S01]  /*14020*/  IMAD R6, R6, UR7, RZ ;  /* 0x0000000706067c24 */ /* 0x000fe2000f8e02ff */
[----:B------:R0:W-:Y:S01]  /*14030*/  STL [R1+0x588], R31 ;  /* 0x0005881f01007387 */ /* 0x0001e20000100800 */
[----:B------:R-:W-:Y:S01]  /*14040*/  IMAD.MOV.U32 R4, RZ, RZ, R33 ;  /* 0x000000ffff047224 */ /* 0x000fe200078e0021 */
[----:B------:R-:W-:Y:S01]  /*14050*/  PRMT R7, RZ, 0x7610, R7 ;  /* 0x00007610ff077816 */ /* 0x000fe20000000007 */
[----:B-1----:R-:W-:Y:S01]  /*14060*/  IMAD R5, R5, UR4, RZ ;  /* 0x0000000405057c24 */ /* 0x002fe2000f8e02ff */
[----:B------:R-:W-:Y:S01]  /*14070*/  LEA R26, P6, R6, R72, 0x1 ;  /* 0x00000048061a7211 */ /* 0x000fe200078c08ff */
[----:B------:R-:W-:Y:S01]  /*14080*/  @!P5 IMAD.MOV R4, RZ, RZ, -R4 ;  /* 0x000000ffff04d224 */ /* 0x000fe200078e0a04 */
[----:B------:R-:W4:Y:S01]  /*14090*/  LDL R62, [R1+0x10b8] ;  /* 0x0010b800013e7983 */ /* 0x000f220000100800 */
[----:B------:R-:W-:Y:S01]  /*140a0*/  ISETP.GT.U32.AND P3, PT, R68, R66, PT ;  /* 0x000000424400720c */ /* 0x000fe20003f64070 */
[----:B------:R-:W1:Y:S01]  /*140b0*/  LDCU UR4, c[0x0][0x3b0] ;  /* 0x00007600ff0477ac */ /* 0x000e620008000800 */
[C---:B------:R-:W-:Y:S01]  /*140c0*/  LEA R71, P5, R5.reuse, R72, 0x1 ;  /* 0x0000004805477211 */ /* 0x040fe200078a08ff */
[----:B------:R-:W4:Y:S01]  /*140d0*/  LDL.LU R92, [R1+0xdc] ;  /* 0x0000dc00015c7983 */ /* 0x000f220000300800 */
[-C--:B------:R-:W-:Y:S01]  /*140e0*/  LEA.HI.X.SX32 R33, R6, R69.reuse, 0x1, P6 ;  /* 0x0000004506217211 */ /* 0x080fe200030f0eff */
[----:B------:R-:W1:Y:S01]  /*140f0*/  LDCU UR7, c[0x0][0x3b0] ;  /* 0x00007600ff0777ac */ /* 0x000e620008000800 */
[----:B0-----:R-:W-:-:S02]  /*14100*/  LEA.HI.X.SX32 R31, R5, R69, 0x1, P5 ;  /* 0x00000045051f7211 */ /* 0x001fc400028f0eff */
[----:B------:R-:W-:Y:S01]  /*14110*/  SEL R6, R73, R4, !P1 ;  /* 0x0000000449067207 */ /* 0x000fe20004800000 */
[----:B------:R-:W-:Y:S02]  /*14120*/  @P0 IMAD.MOV.U32 R4, RZ, RZ, R26 ;  /* 0x000000ffff040224 */ /* 0x000fe400078e001a */
[----:B------:R-:W-:-:S05]  /*14130*/  @P0 IMAD.MOV.U32 R5, RZ, RZ, R33 ;  /* 0x000000ffff050224 */ /* 0x000fca00078e0021 */
[----:B------:R0:W4:Y:S02]  /*14140*/  @P0 LDG.E.U16 R9, desc[UR20][R4.64] ;  /* 0x0000001404090981 */ /* 0x000124000c1e1500 */
[----:B0-----:R-:W-:Y:S02]  /*14150*/  @P0 IMAD.MOV.U32 R4, RZ, RZ, R71 ;  /* 0x000000ffff040224 */ /* 0x001fe400078e0047 */
[----:B------:R-:W-:-:S05]  /*14160*/  @P0 IMAD.MOV.U32 R5, RZ, RZ, R31 ;  /* 0x000000ffff050224 */ /* 0x000fca00078e001f */
[----:B------:R0:W4:Y:S01]  /*14170*/  @P0 LDG.E.U16 R7, desc[UR20][R4.64] ;  /* 0x0000001404070981 */ /* 0x000122000c1e1500 */
[----:B------:R-:W-:Y:S01]  /*14180*/  ISETP.GT.U32.AND P4, PT, R68, R27, PT ;  /* 0x0000001b4400720c */ /* 0x000fe20003f84070 */
[----:B------:R-:W-:-:S05]  /*14190*/  @!P3 IMAD.IADD R66, R66, 0x1, -R68 ;  /* 0x000000014242b824 */ /* 0x000fca00078e0a44 */
[----:B------:R-:W-:-:S07]  /*141a0*/  ISETP.GT.U32.AND P3, PT, R68, R66, PT ;  /* 0x000000424400720c */ /* 0x000fce0003f64070 */
[--C-:B------:R-:W-:Y:S01]  /*141b0*/  @!P4 IMAD.IADD R27, R27, 0x1, -R68.reuse ;  /* 0x000000011b1bc824 */ /* 0x100fe200078e0a44 */
[----:B---3--:R-:W-:Y:S01]  /*141c0*/  ISETP.GE.AND P4, PT, R67, RZ, PT ;  /* 0x000000ff4300720c */ /* 0x008fe20003f86270 */
[----:B------:R-:W-:Y:S01]  /*141d0*/  IMAD R6, R6, UR5, RZ ;  /* 0x0000000506067c24 */ /* 0x000fe2000f8e02ff */
[----:B------:R-:W-:Y:S01]  /*141e0*/  PRMT R23, RZ, 0x7610, R23 ;  /* 0x00007610ff177816 */ /* 0x000fe20000000017 */
[----:B0-----:R-:W-:Y:S01]  /*141f0*/  IMAD.MOV.U32 R4, RZ, RZ, R27 ;  /* 0x000000ffff047224 */ /* 0x001fe200078e001b */
[----:B--2---:R0:W-:Y:S01]  /*14200*/  STL [R1+0x32c], R16 ;  /* 0x00032c1001007387 */ /* 0x0041e20000100800 */
[----:B------:R-:W-:Y:S01]  /*14210*/  @!P3 IMAD.IADD R66, R66, 0x1, -R68 ;  /* 0x000000014242b824 */ /* 0x000fe200078e0a44 */
[----:B------:R-:W-:Y:S01]  /*14220*/  PRMT R64, RZ, 0x7610, R64 ;  /* 0x00007610ff407816 */ /* 0x000fe20000000040 */
[----:B------:R-:W2:Y:S01]  /*14230*/  LDCU UR5, c[0x0][0x3b0] ;  /* 0x00007600ff0577ac */ /* 0x000ea20008000800 */
[----:B0-----:R-:W3:Y:S04]  /*14240*/  LDL.LU R16, [R1+0xe0] ;  /* 0x0000e00001107983 */ /* 0x001ee80000300800 */
[----:B------:R-:W-:Y:S04]  /*14250*/  STL [R1+0x5bc], R26 ;  /* 0x0005bc1a01007387 */ /* 0x000fe80000100800 */
[----:B------:R-:W-:Y:S04]  /*14260*/  STL [R1+0x5ec], R71 ;  /* 0x0005ec4701007387 */ /* 0x000fe80000100800 */
[----:B------:R-:W2:Y:S04]  /*14270*/  LDL R67, [R1+0x1054] ;  /* 0x0010540001437983 */ /* 0x000ea80000100800 */
[----:B------:R0:W-:Y:S01]  /*14280*/  STL [R1+0x5b8], R33 ;  /* 0x0005b82101007387 */ /* 0x0001e20000100800 */
[----:B----4-:R-:W-:Y:S01]  /*14290*/  ISETP.GE.AND P5, PT, R62, RZ, PT ;  /* 0x000000ff3e00720c */ /* 0x010fe20003fa6270 */
[----:B------:R-:W-:-:S02]  /*142a0*/  @!P4 IMAD.MOV R4, RZ, RZ, -R4 ;  /* 0x000000ffff04c224 */ /* 0x000fc400078e0a04 */
[----:B0-----:R-:W4:Y:S04]  /*142b0*/  LDL.LU R33, [R1+0x13a4] ;  /* 0x0013a40001217983 */ /* 0x001f280000300800 */
[----:B------:R-:W3:Y:S04]  /*142c0*/  LDL.LU R26, [R1+0x13a0] ;  /* 0x0013a000011a7983 */ /* 0x000ee80000300800 */
[----:B------:R-:W-:Y:S04]  /*142d0*/  STL [R1+0x5e8], R31 ;  /* 0x0005e81f01007387 */ /* 0x000fe80000100800 */
[----:B------:R0:W-:Y:S04]  /*142e0*/  STL [R1+0x328], R9 ;  /* 0x0003280901007387 */ /* 0x0001e80000100800 */
[----:B0-----:R-:W3:Y:S04]  /*142f0*/  LDL.LU R9, [R1+0x139c] ;  /* 0x00139c0001097983 */ /* 0x001ee80000300800 */
[----:B------:R-:W3:Y:S04]  /*14300*/  LDL.LU R31, [R1+0x1398] ;  /* 0x00139800011f7983 */ /* 0x000ee80000300800 */
[----:B------:R-:W3:Y:S04]  /*14310*/  LDL.LU R62, [R1+0xe4] ;  /* 0x0000e400013e7983 */ /* 0x000ee80000300800 */
[----:B------:R0:W-:Y:S02]  /*14320*/  STL [R1+0x31c], R7 ;  /* 0x00031c0701007387 */ /* 0x0001e40000100800 */
[----:B0-----:R-:W-:-:S02]  /*14330*/  LEA R7, P4, R6, R72, 0x1 ;  /* 0x0000004806077211 */ /* 0x001fc400078808ff */
[----:B------:R-:W-:Y:S02]  /*14340*/  STL [R1+0xd4], R66 ;  /* 0x0000d44201007387 */ /* 0x000fe40000100800 */
[----:B------:R-:W-:Y:S02]  /*14350*/  LEA.HI.X.SX32 R27, R6, R69, 0x1, P4 ;  /* 0x00000045061b7211 */ /* 0x000fe400020f0eff */
[----:B------:R0:W-:Y:S01]  /*14360*/  STL [R1+0x61c], R7 ;  /* 0x00061c0701007387 */ /* 0x0001e20000100800 */
[----:B------:R-:W-:Y:S02]  /*14370*/  @P0 IMAD.MOV.U32 R6, RZ, RZ, R7 ;  /* 0x000000ffff060224 */ /* 0x000fe400078e0007 */
[----:B0-----:R-:W-:-:S05]  /*14380*/  @P0 IMAD.MOV.U32 R7, RZ, RZ, R27 ;  /* 0x000000ffff070224 */ /* 0x001fca00078e001b */
[----:B------:R0:W3:Y:S01]  /*14390*/  @P0 LDG.E.U16 R23, desc[UR20][R6.64] ;  /* 0x0000001406170981 */ /* 0x0000e2000c1e1500 */
[----:B------:R-:W-:Y:S02]  /*143a0*/  ISETP.GT.U32.AND P3, PT, R68, R92, PT ;  /* 0x0000005c4400720c */ /* 0x000fe40003f64070 */
[----:B------:R-:W-:Y:S01]  /*143b0*/  SEL R5, R73, R4, !P1 ;  /* 0x0000000449057207 */ /* 0x000fe20004800000 */
[----:B------:R-:W-:-:S04]  /*143c0*/  IMAD.MOV.U32 R4, RZ, RZ, R66 ;  /* 0x000000ffff047224 */ /* 0x000fc800078e0042 */
[----:B------:R-:W-:Y:S01]  /*143d0*/  IMAD R5, R5, UR12, RZ ;  /* 0x0000000c05057c24 */ /* 0x000fe2000f8e02ff */
[----:B------:R1:W-:Y:S01]  /*143e0*/  STL [R1+0x618], R27 ;  /* 0x0006181b01007387 */ /* 0x0003e20000100800 */
[----:B------:R-:W-:Y:S01]  /*143f0*/  @!P5 IMAD.MOV R4, RZ, RZ, -R4 ;  /* 0x000000ffff04d224 */ /* 0x000fe200078e0a04 */
[----:B------:R-:W-:Y:S01]  /*14400*/  ISETP.GT.U32.AND P6, PT, R68, R47, PT ;  /* 0x0000002f4400720c */ /* 0x000fe20003fc4070 */
[----:B------:R-:W1:Y:S01]  /*14410*/  LDCU UR12, c[0x0][0x3b0] ;  /* 0x00007600ff0c77ac */ /* 0x000e620008000800 */
[----:B0-----:R-:W-:Y:S01]  /*14420*/  LEA R6, P5, R5, R72, 0x1 ;  /* 0x0000004805067211 */ /* 0x001fe200078a08ff */
[----:B------:R-:W4:Y:S01]  /*14430*/  LDL R66, [R1+0x1068] ;  /* 0x0010680001427983 */ /* 0x000f220000100800 */
[----:B------:R-:W-:-:S03]  /*14440*/  @!P3 IMAD.IADD R92, R92, 0x1, -R68 ;  /* 0x000000015c5cb824 */ /* 0x000fc600078e0a44 */
[----:B------:R-:W4:Y:S01]  /*14450*/  LDL.LU R71, [R1+0xec] ;  /* 0x0000ec0001477983 */ /* 0x000f220000300800 */
[----:B------:R-:W-:Y:S02]  /*14460*/  SEL R4, R73, R4, !P1 ;  /* 0x0000000449047207 */ /* 0x000fe40004800000 */
[----:B--2---:R-:W-:Y:S02]  /*14470*/  ISETP.GE.AND P3, PT, R67, RZ, PT ;  /* 0x000000ff4300720c */ /* 0x004fe40003f66270 */
[----:B------:R-:W2:Y:S04]  /*14480*/  LDL R67, [R1+0x1060] ;  /* 0x0010600001437983 */ /* 0x000ea80000100800 */
[----:B------:R-:W-:Y:S04]  /*14490*/  STL [R1+0x64c], R6 ;  /* 0x00064c0601007387 */ /* 0x000fe80000100800 */
[----:B-1----:R-:W2:Y:S04]  /*144a0*/  LDL.LU R27, [R1+0xe8] ;  /* 0x0000e800011b7983 */ /* 0x002ea80000300800 */
[----:B---3--:R0:W-:Y:S02]  /*144b0*/  STL [R1+0x318], R23 ;  /* 0x0003181701007387 */ /* 0x0081e40000100800 */
[----:B0-----:R-:W-:Y:S01]  /*144c0*/  LEA.HI.X.SX32 R23, R5, R69, 0x1, P5 ;  /* 0x0000004505177211 */ /* 0x001fe200028f0eff */
[----:B------:R-:W-:-:S02]  /*144d0*/  IMAD.MOV.U32 R5, RZ, RZ, R6 ;  /* 0x000000ffff057224 */ /* 0x000fc400078e0006 */
[----:B------:R-:W-:Y:S02]  /*144e0*/  IMAD R6, R4, UR4, RZ ;  /* 0x0000000404067c24 */ /* 0x000fe4000f8e02ff */
[----:B------:R-:W-:Y:S01]  /*144f0*/  @!P6 IMAD.IADD R47, R47, 0x1, -R68 ;  /* 0x000000012f2fe824 */ /* 0x000fe200078e0a44 */
[----:B------:R0:W-:Y:S01]  /*14500*/  STL [R1+0x648], R23 ;  /* 0x0006481701007387 */ /* 0x0001e20000100800 */
[----:B------:R-:W-:Y:S01]  /*14510*/  IMAD.MOV.U32 R4, RZ, RZ, R23 ;  /* 0x000000ffff047224 */ /* 0x000fe200078e0017 */
[----:B------:R-:W-:Y:S01]  /*14520*/  PRMT R7, RZ, 0x7610, R7 ;  /* 0x00007610ff077816 */ /* 0x000fe20000000007 */
[----:B------:R-:W1:Y:S03]  /*14530*/  LDCU UR4, c[0x0][0x3b0] ;  /* 0x00007600ff0477ac */ /* 0x000e660008000800 */
[----:B------:R-:W-:-:S04]  /*14540*/  @P0 LOP3.LUT R5, R5, R4, RZ, 0x3c, !PT ;  /* 0x0000000405050212 */ /* 0x000fc800078e3cff */
[C---:B------:R-:W-:Y:S01]  /*14550*/  @P0 LOP3.LUT R4, R5.reuse, R4, RZ, 0x3c, !PT ;  /* 0x0000000405040212 */ /* 0x040fe200078e3cff */
[----:B0-----:R-:W3:Y:S03]  /*14560*/  LDL.LU R23, [R1+0x1394] ;  /* 0x0013940001177983 */ /* 0x001ee60000300800 */
[----:B------:R-:W-:-:S05]  /*14570*/  @P0 LOP3.LUT R5, R5, R4, RZ, 0x3c, !PT ;  /* 0x0000000405050212 */ /* 0x000fca00078e3cff */
[----:B------:R0:W2:Y:S01]  /*14580*/  @P0 LDG.E.U16 R64, desc[UR20][R4.64] ;  /* 0x0000001404400981 */ /* 0x0000a2000c1e1500 */
[----:B------:R-:W-:-:S13]  /*14590*/  ISETP.GT.U32.AND P6, PT, R68, R47, PT ;  /* 0x0000002f4400720c */ /* 0x000fda0003fc4070 */
        /* <DEDUP_REMOVED lines=18> */
[----:B----4-:R-:W-:Y:S01]  /*146c0*/  ISETP.GE.AND P6, PT, R66, RZ, PT ;  /* 0x000000ff4200720c */ /* 0x010fe20003fc6270 */
[----:B------:R-:W4:Y:S02]  /*146d0*/  LDCU UR5, c[0x0][0x3b0] ;  /* 0x00007600ff0577ac */ /* 0x000f240008000800 */
[----:B------:R-:W3:Y:S04]  /*146e0*/  LDL R66, [R1+0x1164] ;  /* 0x0011640001427983 */ /* 0x000ee80000100800 */
[----:B0-----:R-:W3:Y:S03]  /*146f0*/  LDL.LU R64, [R1+0xf0] ;  /* 0x0000f00001407983 */ /* 0x001ee60000300800 */
[----:B------:R-:W-:Y:S01]  /*14700*/  @!P4 IMAD.IADD R16, R16, 0x1, -R68 ;  /* 0x000000011010c824 */ /* 0x000fe200078e0a44 */
[----:B------:R-:W-:Y:S01]  /*14710*/  PRMT R4, RZ, 0x7610, R4 ;  /* 0x00007610ff047816 */ /* 0x000fe20000000004 */
        /* <DEDUP_REMOVED lines=8> */
[----:B------:R1:W2:Y:S01]  /*147a0*/  @P0 LDG.E.U16 R4, desc[UR20][R6.64] ;  /* 0x0000001406040981 */ /* 0x0002a2000c1e1500 */
[C---:B------:R-:W-:Y:S02]  /*147b0*/  ISETP.GT.U32.AND P5, PT, R68.reuse, R92, PT ;  /* 0x0000005c4400720c */ /* 0x040fe40003fa4070 */
[----:B------:R-:W-:-:S11]  /*147c0*/  ISETP.GT.U32.AND P3, PT, R68, R62, PT ;  /* 0x0000003e4400720c */ /* 0x000fd60003f64070 */
        /* <DEDUP_REMOVED lines=9> */
[----:B-1----:R-:W-:Y:S01]  /*14860*/  IMAD R6, R5, UR4, RZ ;  /* 0x0000000405067c24 */ /* 0x002fe2000f8e02ff */
[----:B------:R-:W-:Y:S01]  /*14870*/  PRMT R17, RZ, 0x7610, R17 ;  /* 0x00007610ff117816 */ /* 0x000fe20000000011 */
[--C-:B------:R-:W-:Y:S01]  /*14880*/  @!P6 IMAD.IADD R27, R27, 0x1, -R68.reuse ;  /* 0x000000011b1be824 */ /* 0x100fe200078e0a44 */
        /* <DEDUP_REMOVED lines=8> */
[----:B---3--:R-:W-:Y:S02]  /*14910*/  ISETP.GE.AND P3, PT, R47, RZ, PT ;  /* 0x000000ff2f00720c */ /* 0x008fe40003f66270 */
[----:B------:R-:W2:Y:S04]  /*14920*/  LDL R47, [R1+0x1170] ;  /* 0x00117000012f7983 */ /* 0x000ea80000100800 */
[----:B------:R-:W-:Y:S04]  /*14930*/  STL [R1+0xe4], R62 ;  /* 0x0000e43e01007387 */ /* 0x000fe80000100800 */
[----:B------:R1:W-:Y:S04]  /*14940*/  STL [R1+0x6dc], R7 ;  /* 0x0006dc0701007387 */ /* 0x0003e80000100800 */
[----:B------:R3:W-:Y:S01]  /*14950*/  STL [R1+0x6d8], R6 ;  /* 0x0006d80601007387 */ /* 0x0007e20000100800 */
[----:B-1----:R-:W-:-:S04]  /*14960*/  @P0 LOP3.LUT R7, R7, R6, RZ, 0x3c, !PT ;  /* 0x0000000607070212 */ /* 0x002fc800078e3cff */
[----:B---3--:R-:W-:-:S04]  /*14970*/  @P0 LOP3.LUT R6, R7, R6, RZ, 0x3c, !PT ;  /* 0x0000000607060212 */ /* 0x008fc800078e3cff */
[----:B------:R-:W-:-:S05]  /*14980*/  @P0 LOP3.LUT R7, R7, R6, RZ, 0x3c, !PT ;  /* 0x0000000607070212 */ /* 0x000fca00078e3cff */
[----:B------:R1:W3:Y:S01]  /*14990*/  @P0 LDG.E.U16 R17, desc[UR20][R6.64] ;  /* 0x0000001406110981 */ /* 0x0002e2000c1e1500 */
[----:B------:R-:W-:Y:S01]  /*149a0*/  SEL R4, R73, R4, !P1 ;  /* 0x0000000449047207 */ /* 0x000fe20004800000 */
[----:B------:R-:W-:-:S04]  /*149b0*/  IMAD.MOV.U32 R5, RZ, RZ, R62 ;  /* 0x000000ffff057224 */ /* 0x000fc800078e003e */
[----:B----4-:R-:W-:Y:S01]  /*149c0*/  IMAD R4, R4, UR5, RZ ;  /* 0x0000000504047c24 */ /* 0x010fe2000f8e02ff */
[----:B------:R-:W-:Y:S01]  /*149d0*/  ISETP.GE.AND P4, PT, R66, RZ, PT ;  /* 0x000000ff4200720c */ /* 0x000fe20003f86270 */
[----:B------:R-:W-:Y:S01]  /*149e0*/  @!P3 IMAD.MOV R5, RZ, RZ, -R5 ;  /* 0x000000ffff05b224 */ /* 0x000fe200078e0a05 */
[----:B------:R-:W4:Y:S01]  /*149f0*/  LDL R66, [R1+0x11a0] ;  /* 0x0011a00001427983 */ /* 0x000f220000100800 */
[----:B------:R-:W-:Y:S01]  /*14a00*/  ISETP.GT.U32.AND P5, PT, R68, R71, PT ;  /* 0x000000474400720c */ /* 0x000fe20003fa4070 */
[----:B------:R-:W0:Y:S01]  /*14a10*/  LDCU UR5, c[0x0][0x3b0] ;  /* 0x00007600ff0577ac */ /* 0x000e220008000800 */
[----:B------:R-:W-:-:S05]  /*14a20*/  LEA R16, P3, R4, R72, 0x1 ;  /* 0x0000004804107211 */ /* 0x000fca00078608ff */
[----:B------:R-:W-:Y:S04]  /*14a30*/  STL [R1+0x70c], R16 ;  /* 0x00070c1001007387 */ /* 0x000fe80000100800 */
[----:B------:R-:W2:Y:S01]  /*14a40*/  LDL.LU R62, [R1+0xfc] ;  /* 0x0000fc00013e7983 */ /* 0x000ea20000300800 */
[----:B-1----:R-:W-:Y:S02]  /*14a50*/  @P0 IMAD.MOV.U32 R6, RZ, RZ, R16 ;  /* 0x000000ffff060224 */ /* 0x002fe400078e0010 */
[----:B------:R-:W-:-:S05]  /*14a60*/  @!P5 IMAD.IADD R71, R71, 0x1, -R68 ;  /* 0x000000014747d824 */ /* 0x000fca00078e0a44 */
[----:B------:R-:W-:Y:S01]  /*14a70*/  ISETP.GT.U32.AND P5, PT, R68, R71, PT ;  /* 0x000000474400720c */ /* 0x000fe20003fa4070 */
[----:B---3--:R1:W-:Y:S02]  /*14a80*/  STL [R1+0x27c], R17 ;  /* 0x00027c1101007387 */ /* 0x0083e40000100800 */
[----:B-1----:R-:W-:-:S05]  /*14a90*/  LEA.HI.X.SX32 R17, R4, R69, 0x1, P3 ;  /* 0x0000004504117211 */ /* 0x002fca00018f0eff */
[----:B------:R-:W-:-:S05]  /*14aa0*/  @P0 IMAD.MOV.U32 R7, RZ, RZ, R17 ;  /* 0x000000ffff070224 */ /* 0x000fca00078e0011 */
[----:B------:R1:W3:Y:S01]  /*14ab0*/  @P0 LDG.E.U16 R11, desc[UR20][R6.64] ;  /* 0x00000014060b0981 */ /* 0x0002e2000c1e1500 */
[----:B------:R-:W-:Y:S01]  /*14ac0*/  @!P5 IMAD.IADD R71, R71, 0x1, -R68 ;  /* 0x000000014747d824 */ /* 0x000fe200078e0a44 */
[C---:B------:R-:W-:Y:S02]  /*14ad0*/  ISETP.GT.U32.AND P5, PT, R68.reuse, R64, PT ;  /* 0x000000404400720c */ /* 0x040fe40003fa4070 */
[----:B------:R-:W-:Y:S01]  /*14ae0*/  ISETP.GT.U32.AND P6, PT, R68, R27, PT ;  /* 0x0000001b4400720c */ /* 0x000fe20003fc4070 */
[----:B------:R-:W-:-:S04]  /*14af0*/  IMAD.MOV.U32 R4, RZ, RZ, R71 ;  /* 0x000000ffff047224 */ /* 0x000fc800078e0047 */
[----:B------:R-:W-:Y:S01]  /*14b00*/  @!P4 IMAD.MOV R4, RZ, RZ, -R4 ;  /* 0x000000ffff04c224 */ /* 0x000fe200078e0a04 */
[----:B-1----:R-:W-:-:S05]  /*14b10*/  SEL R6, R73, R5, !P1 ;  /* 0x0000000549067207 */ /* 0x002fca0004800000 */
[--C-:B------:R-:W-:Y:S01]  /*14b20*/  @!P5 IMAD.IADD R64, R64, 0x1, -R68.reuse ;  /* 0x000000014040d824 */ /* 0x100fe200078e0a44 */
[----:B--2---:R-:W-:Y:S01]  /*14b30*/  ISETP.GE.AND P5, PT, R47, RZ, PT ;  /* 0x000000ff2f00720c */ /* 0x004fe20003fa6270 */
[----:B------:R-:W-:Y:S01]  /*14b40*/  @!P6 IMAD.IADD R27, R27, 0x1, -R68 ;  /* 0x000000011b1be824 */ /* 0x000fe200078e0a44 */
[----:B------:R-:W-:Y:S02]  /*14b50*/  SEL R5, R73, R4, !P1 ;  /* 0x0000000449057207 */ /* 0x000fe40004800000 */
[----:B------:R-:W-:Y:S01]  /*14b60*/  ISETP.GT.U32.AND P4, PT, R68, R64, PT ;  /* 0x000000404400720c */ /* 0x000fe20003f84070 */
[----:B------:R-:W-:Y:S01]  /*14b70*/  IMAD R6, R6, UR7, RZ ;  /* 0x0000000706067c24 */ /* 0x000fe2000f8e02ff */
[----:B------:R1:W-:Y:S01]  /*14b80*/  STL [R1+0x708], R17 ;  /* 0x0007081101007387 */ /* 0x0003e20000100800 */
[----:B------:R-:W-:Y:S01]  /*14b90*/  IMAD.MOV.U32 R4, RZ, RZ, R27 ;  /* 0x000000ffff047224 */ /* 0x000fe200078e001b */
[----:B------:R-:W-:Y:S01]  /*14ba0*/  PRMT R28, RZ, 0x7610, R28 ;  /* 0x00007610ff1c7816 */ /* 0x000fe2000000001c */
[----:B0-----:R-:W-:Y:S01]  /*14bb0*/  IMAD R5, R5, UR4, RZ ;  /* 0x0000000405057c24 */ /* 0x001fe2000f8e02ff */
[CC--:B------:R-:W-:Y:S01]  /*14bc0*/  LEA R16, P6, R6.reuse, R72.reuse, 0x1 ;  /* 0x0000004806107211 */ /* 0x0c0fe200078c08ff */
[----:B------:R-:W2:Y:S01]  /*14bd0*/  LDL R47, [R1+0x1194] ;  /* 0x00119400012f7983 */ /* 0x000ea20000100800 */
[----:B------:R-:W-:Y:S01]  /*14be0*/  PRMT R7, RZ, 0x7610, R7 ;  /* 0x00007610ff077816 */ /* 0x000fe20000000007 */
[----:B------:R-:W-:Y:S01]  /*14bf0*/  @!P5 IMAD.MOV R4, RZ, RZ, -R4 ;  /* 0x000000ffff04d224 */ /* 0x000fe200078e0a04 */
[----:B------:R-:W-:Y:S01]  /*14c00*/  LEA R71, P5, R5, R72, 0x1 ;  /* 0x0000004805477211 */ /* 0x000fe200078a08ff */
[----:B------:R-:W2:Y:S01]  /*14c10*/  LDL.LU R92, [R1+0x104] ;  /* 0x00010400015c7983 */ /* 0x000ea20000300800 */
[----:B------:R-:W-:Y:S01]  /*14c20*/  LEA.HI.X.SX32 R27, R6, R69, 0x1, P6 ;  /* 0x00000045061b7211 */ /* 0x000fe200030f0eff */
[----:B------:R-:W-:Y:S01]  /*14c30*/  @!P4 IMAD.IADD R64, R64, 0x1, -R68 ;  /* 0x000000014040c824 */ /* 0x000fe200078e0a44 */
[----:B------:R-:W-:Y:S01]  /*14c40*/  ISETP.GT.U32.AND P3, PT, R68, R67, PT ;  /* 0x000000434400720c */ /* 0x000fe20003f64070 */
[----:B-1----:R-:W2:Y:S01]  /*14c50*/  LDL.LU R17, [R1+0x108] ;  /* 0x0001080001117983 */ /* 0x002ea20000300800 */
[----:B----4-:R-:W-:Y:S01]  /*14c60*/  ISETP.GE.AND P4, PT, R66, RZ, PT ;  /* 0x000000ff4200720c */ /* 0x010fe20003f86270 */
[----:B------:R-:W0:Y:S02]  /*14c70*/  LDCU UR4, c[0x0][0x3b0] ;  /* 0x00007600ff0477ac */ /* 0x000e240008000800 */
[----:B------:R-:W-:Y:S01]  /*14c80*/  STL [R1+0x73c], R16 ;  /* 0x00073c1001007387 */ /* 0x000fe20000100800 */
[----:B------:R-:W-:Y:S01]  /*14c90*/  PRMT R15, RZ, 0x7610, R15 ;  /* 0x00007610ff0f7816 */ /* 0x000fe2000000000f */
[----:B------:R-:W1:Y:S02]  /*14ca0*/  LDCU UR7, c[0x0][0x3b0] ;  /* 0x00007600ff0777ac */ /* 0x000e640008000800 */
[----:B------:R-:W-:Y:S04]  /*14cb0*/  STL [R1+0x76c], R71 ;  /* 0x00076c4701007387 */ /* 0x000fe80000100800 */
[----:B------:R-:W4:Y:S01]  /*14cc0*/  LDL R66, [R1+0x11c0] ;  /* 0x0011c00001427983 */ /* 0x000f220000100800 */
[----:B------:R-:W-:-:S03]  /*14cd0*/  SEL R6, R73, R4, !P1 ;  /* 0x0000000449067207 */ /* 0x000fc60004800000 */
[----:B------:R-:W-:Y:S01]  /*14ce0*/  STL [R1+0x738], R27 ;  /* 0x0007381b01007387 */ /* 0x000fe20000100800 */
[----:B------:R-:W-:-:S03]  /*14cf0*/  @P0 IMAD.MOV.U32 R4, RZ, RZ, R16 ;  /* 0x000000ffff040224 */ /* 0x000fc600078e0010 */
[----:B------:R-:W-:Y:S04]  /*14d00*/  STL [R1+0xf0], R64 ;  /* 0x0000f04001007387 */ /* 0x000fe80000100800 */
[----:B---3--:R3:W-:Y:S02]  /*14d10*/  STL [R1+0x268], R11 ;  /* 0x0002680b01007387 */ /* 0x0087e40000100800 */
[----:B---3--:R-:W-:Y:S01]  /*14d20*/  LEA.HI.X.SX32 R11, R5, R69, 0x1, P5 ;  /* 0x00000045050b7211 */ /* 0x008fe200028f0eff */
[----:B------:R-:W-:Y:S02]  /*14d30*/  @P0 IMAD.MOV.U32 R5, RZ, RZ, R27 ;  /* 0x000000ffff050224 */ /* 0x000fe400078e001b */
[----:B------:R-:W-:Y:S01]  /*14d40*/  @!P3 IMAD.IADD R67, R67, 0x1, -R68 ;  /* 0x000000014343b824 */ /* 0x000fe200078e0a44 */
[----:B------:R-:W3:Y:S04]  /*14d50*/  LDL.LU R27, [R1+0x1390] ;  /* 0x00139000011b7983 */ /* 0x000ee80000300800 */
[----:B------:R0:W3:Y:S01]  /*14d60*/  @P0 LDG.E.U16 R28, desc[UR20][R4.64] ;  /* 0x00000014041c0981 */ /* 0x0000e2000c1e1500 */
[----:B------:R-:W-:Y:S01]  /*14d70*/  ISETP.GT.U32.AND P3, PT, R68, R67, PT ;  /* 0x000000434400720c */ /* 0x000fe20003f64070 */
[----:B------:R-:W-:Y:S01]  /*14d80*/  IMAD R6, R6, UR5, RZ ;  /* 0x0000000506067c24 */ /* 0x000fe2000f8e02ff */
[----:B------:R-:W-:Y:S01]  /*14d90*/  PRMT R24, RZ, 0x7610, R24 ;  /* 0x00007610ff187816 */ /* 0x000fe20000000018 */
[----:B------:R-:W4:Y:S01]  /*14da0*/  LDL.LU R16, [R1+0x138c] ;  /* 0x00138c0001107983 */ /* 0x000f220000300800 */
[----:B------:R-:W-:Y:S01]  /*14db0*/  ISETP.GT.U32.AND P6, PT, R68, R62, PT ;  /* 0x0000003e4400720c */ /* 0x000fe20003fc4070 */
[----:B------:R-:W1:Y:S01]  /*14dc0*/  LDCU UR5, c[0x0][0x3b0] ;  /* 0x00007600ff0577ac */ /* 0x000e620008000800 */
[----:B0-----:R-:W-:-:S02]  /*14dd0*/  @P0 IMAD.MOV.U32 R4, RZ, RZ, R71 ;  /* 0x000000ffff040224 */ /* 0x001fc400078e0047 */
[----:B------:R-:W-:-:S05]  /*14de0*/  @P0 IMAD.MOV.U32 R5, RZ, RZ, R11 ;  /* 0x000000ffff050224 */ /* 0x000fca00078e000b */
[----:B------:R0:W4:Y:S01]  /*14df0*/  @P0 LDG.E.U16 R7, desc[UR20][R4.64] ;  /* 0x0000001404070981 */ /* 0x000122000c1e1500 */
[----:B--2---:R-:W-:-:S03]  /*14e00*/  ISETP.GE.AND P5, PT, R47, RZ, PT ;  /* 0x000000ff2f00720c */ /* 0x004fc60003fa6270 */
[----:B------:R-:W-:Y:S01]  /*14e10*/  STL [R1+0x768], R11 ;  /* 0x0007680b01007387 */ /* 0x000fe20000100800 */
[----:B0-----:R-:W-:-:S04]  /*14e20*/  IMAD.MOV.U32 R4, RZ, RZ, R64 ;  /* 0x000000ffff047224 */ /* 0x001fc800078e0040 */
[----:B------:R-:W-:Y:S02]  /*14e30*/  @!P4 IMAD.MOV R4, RZ, RZ, -R4 ;  /* 0x000000ffff04c224 */ /* 0x000fe400078e0a04 */
[----:B------:R-:W-:Y:S01]  /*14e40*/  @!P3 IMAD.IADD R67, R67, 0x1, -R68 ;  /* 0x000000014343b824 */ /* 0x000fe200078e0a44 */
[----:B---3--:R0:W-:Y:S04]  /*14e50*/  STL [R1+0x25c], R28 ;  /* 0x00025c1c01007387 */ /* 0x0081e80000100800 */
[----:B0-----:R-:W2:Y:S04]  /*14e60*/  LDL.LU R28, [R1+0x1388] ;  /* 0x00138800011c7983 */ /* 0x001ea80000300800 */
[----:B------:R-:W3:Y:S04]  /*14e70*/  LDL.LU R11, [R1+0x1384] ;  /* 0x00138400010b7983 */ /* 0x000ee80000300800 */
[----:B------:R-:W2:Y:S04]  /*14e80*/  LDL.LU R47, [R1+0x114] ;  /* 0x00011400012f7983 */ /* 0x000ea80000300800 */
[----:B----4-:R0:W-:Y:S02]  /*14e90*/  STL [R1+0x258], R7 ;  /* 0x0002580701007387 */ /* 0x0101e40000100800 */
[----:B0-----:R-:W-:-:S02]  /*14ea0*/  LEA R7, P4, R6, R72, 0x1 ;  /* 0x0000004806077211 */ /* 0x001fc400078808ff */
[----:B------:R-:W-:Y:S02]  /*14eb0*/  STL [R1+0xf8], R67 ;  /* 0x0000f84301007387 */ /* 0x000fe40000100800 */
[----:B------:R-:W-:Y:S02]  /*14ec0*/  LEA.HI.X.SX32 R64, R6, R69, 0x1, P4 ;  /* 0x0000004506407211 */ /* 0x000fe400020f0eff */
[----:B------:R0:W-:Y:S01]  /*14ed0*/  STL [R1+0x79c], R7 ;  /* 0x00079c0701007387 */ /* 0x0001e20000100800 */
[----:B------:R-:W-:Y:S02]  /*14ee0*/  @P0 IMAD.MOV.U32 R6, RZ, RZ, R7 ;  /* 0x000000ffff060224 */ /* 0x000fe400078e0007 */
[----:B0-----:R-:W-:-:S05]  /*14ef0*/  @P0 IMAD.MOV.U32 R7, RZ, RZ, R64 ;  /* 0x000000ffff070224 */ /* 0x001fca00078e0040 */
[----:B------:R0:W4:Y:S01]  /*14f00*/  @P0 LDG.E.U16 R15, desc[UR20][R6.64] ;  /* 0x00000014060f0981 */ /* 0x000122000c1e1500 */
[----:B------:R-:W-:Y:S02]  /*14f10*/  ISETP.GT.U32.AND P3, PT, R68, R92, PT ;  /* 0x0000005c4400720c */ /* 0x000fe40003f64070 */
[----:B------:R-:W-:Y:S01]  /*14f20*/  SEL R5, R73, R4, !P1 ;  /* 0x0000000449057207 */ /* 0x000fe20004800000 */
[----:B------:R-:W-:-:S04]  /*14f30*/  IMAD.MOV.U32 R4, RZ, RZ, R67 ;  /* 0x000000ffff047224 */ /* 0x000fc800078e0043 */
[----:B------:R-:W-:Y:S01]  /*14f40*/  IMAD R5, R5, UR12, RZ ;  /* 0x0000000c05057c24 */ /* 0x000fe2000f8e02ff */
[----:B------:R1:W-:Y:S01]  /*14f50*/  STL [R1+0x798], R64 ;  /* 0x0007984001007387 */ /* 0x0003e20000100800 */
[----:B------:R-:W-:Y:S02]  /*14f60*/  @!P5 IMAD.MOV R4, RZ, RZ, -R4 ;  /* 0x000000ffff04d224 */ /* 0x000fe400078e0a04 */
[--C-:B------:R-:W-:Y:S01]  /*14f70*/  @!P6 IMAD.IADD R62, R62, 0x1, -R68.reuse ;  /* 0x000000013e3ee824 */ /* 0x100fe200078e0a44 */
[----:B0-----:R-:W-:Y:S01]  /*14f80*/  LEA R6, P5, R5, R72, 0x1 ;  /* 0x0000004805067211 */ /* 0x001fe200078a08ff */
[----:B------:R-:W-:Y:S01]  /*14f90*/  @!P3 IMAD.IADD R92, R92, 0x1, -R68 ;  /* 0x000000015c5cb824 */ /* 0x000fe200078e0a44 */
[----:B------:R-:W-:Y:S01]  /*14fa0*/  ISETP.GE.AND P3, PT, R66, RZ, PT ;  /* 0x000000ff4200720c */ /* 0x000fe20003f66270 */
[----:B------:R-:W0:Y:S01]  /*14fb0*/  LDCU UR12, c[0x0][0x3b0] ;  /* 0x00007600ff0c77ac */ /* 0x000e220008000800 */
[----:B-1----:R-:W2:Y:S04]  /*14fc0*/  LDL R64, [R1+0x11f4] ;  /* 0x0011f40001407983 */ /* 0x002ea80000100800 */
[----:B------:R-:W2:Y:S01]  /*14fd0*/  LDL.LU R71, [R1+0x11c] ;  /* 0x00011c0001477983 */ /* 0x000ea20000300800 */
[----:B------:R-:W-:-:S03]  /*14fe0*/  SEL R4, R73, R4, !P1 ;  /* 0x0000000449047207 */ /* 0x000fc60004800000 */
[----:B------:R-:W2:Y:S04]  /*14ff0*/  LDL R66, [R1+0x11fc] ;  /* 0x0011fc0001427983 */ /* 0x000ea80000100800 */
[----:B------:R-:W-:Y:S04]  /*15000*/  STL [R1+0x7cc], R6 ;  /* 0x0007cc0601007387 */ /* 0x000fe80000100800 */
[----:B------:R-:W2:Y:S04]  /*15010*/  LDL.LU R67, [R1+0x128] ;  /* 0x0001280001437983 */ /* 0x000ea80000300800 */
[----:B----4-:R1:W-:Y:S02]  /*15020*/  STL [R1+0x24c], R15 ;  /* 0x00024c0f01007387 */ /* 0x0103e40000100800 */
[----:B-1----:R-:W-:Y:S01]  /*15030*/  LEA.HI.X.SX32 R15, R5, R69, 0x1, P5 ;  /* 0x00000045050f7211 */ /* 0x002fe200028f0eff */
[----:B------:R-:W-:-:S02]  /*15040*/  IMAD.MOV.U32 R5, RZ, RZ, R6 ;  /* 0x000000ffff057224 */ /* 0x000fc400078e0006 */
[----:B------:R-:W-:Y:S01]  /*15050*/  IMAD R6, R4, UR4, RZ ;  /* 0x0000000404067c24 */ /* 0x000fe2000f8e02ff */
[----:B------:R-:W-:Y:S01]  /*15060*/  ISETP.GT.U32.AND P6, PT, R68, R62, PT ;  /* 0x0000003e4400720c */ /* 0x000fe20003fc4070 */
[----:B------:R-:W-:Y:S01]  /*15070*/  IMAD.MOV.U32 R4, RZ, RZ, R15 ;  /* 0x000000ffff047224 */ /* 0x000fe200078e000f */
[----:B------:R1:W-:Y:S01]  /*15080*/  STL [R1+0x7c8], R15 ;  /* 0x0007c80f01007387 */ /* 0x0003e20000100800 */
[----:B------:R-:W-:Y:S01]  /*15090*/  PRMT R7, RZ, 0x7610, R7 ;  /* 0x00007610ff077816 */ /* 0x000fe20000000007 */
[----:B------:R-:W4:Y:S02]  /*150a0*/  LDCU UR4, c[0x0][0x3b0] ;  /* 0x00007600ff0477ac */ /* 0x000f240008000800 */
[----:B------:R-:W-:-:S04]  /*150b0*/  @P0 LOP3.LUT R5, R5, R4, RZ, 0x3c, !PT ;  /* 0x0000000405050212 */ /* 0x000fc800078e3cff */
[C---:B------:R-:W-:Y:S01]  /*150c0*/  @P0 LOP3.LUT R4, R5.reuse, R4, RZ, 0x3c, !PT ;  /* 0x0000000405040212 */ /* 0x040fe200078e3cff */
[----:B-1----:R-:W2:Y:S03]  /*150d0*/  LDL.LU R15, [R1+0x1380] ;  /* 0x00138000010f7983 */ /* 0x002ea60000300800 */
[----:B------:R-:W-:-:S05]  /*150e0*/  @P0 LOP3.LUT R5, R5, R4, RZ, 0x3c, !PT ;  /* 0x0000000405050212 */ /* 0x000fca00078e3cff */
[----:B------:R1:W2:Y:S01]  /*150f0*/  @P0 LDG.E.U16 R24, desc[UR20][R4.64] ;  /* 0x0000001404180981 */ /* 0x0002a2000c1e1500 */
[----:B------:R-:W-:-:S05]  /*15100*/  @!P6 IMAD.IADD R62, R62, 0x1, -R68 ;  /* 0x000000013e3ee824 */ /* 0x000fca00078e0a44 */
[----:B------:R0:W-:Y:S01]  /*15110*/  STL [R1+0xfc], R62 ;  /* 0x0000fc3e01007387 */ /* 0x0001e20000100800 */
[----:B-1----:R-:W-:Y:S01]  /*15120*/  LEA R5, P6, R6, R72, 0x1 ;  /* 0x0000004806057211 */ /* 0x002fe200078c08ff */
[----:B------:R-:W-:-:S04]  /*15130*/  IMAD.MOV.U32 R4, RZ, RZ, R62 ;  /* 0x000000ffff047224 */ /* 0x000fc800078e003e */
        /* <DEDUP_REMOVED lines=14> */
[----:B------:R-:W-:Y:S01]  /*15220*/  ISETP.GE.AND P6, PT, R64, RZ, PT ;  /* 0x000000ff4000720c */ /* 0x000fe20003fc6270 */
[----:B------:R-:W2:Y:S02]  /*15230*/  LDCU UR5, c[0x0][0x3b0] ;  /* 0x00007600ff0577ac */ /* 0x000ea40008000800 */
[----:B-1----:R-:W3:Y:S07]  /*15240*/  LDL R24, [R1+0x122c] ;  /* 0x00122c0001187983 */ /* 0x002eee0000100800 */
[----:B------:R-:W-:Y:S01]  /*15250*/  @!P4 IMAD.IADD R17, R17, 0x1, -R68 ;  /* 0x000000011111c824 */ /* 0x000fe200078e0a44 */
[----:B------:R-:W3:Y:S01]  /*15260*/  LDL.LU R64, [R1+0x12c] ;  /* 0x00012c0001407983 */ /* 0x000ee20000300800 */
[----:B0-----:R-:W-:-:S03]  /*15270*/  PRMT R4, RZ, 0x7610, R4 ;  /* 0x00007610ff047816 */ /* 0x001fc60000000004 */
        /* <DEDUP_REMOVED lines=10> */
[----:B------:R-:W-:-:S11]  /*15320*/  ISETP.GT.U32.AND P3, PT, R68, R47, PT ;  /* 0x0000002f4400720c */ /* 0x000fd60003f64070 */
[--C-:B------:R-:W-:Y:S02]  /*15330*/  @!P5 IMAD.IADD R92, R92, 0x1, -R68.reuse ;  /* 0x000000015c5cd824 */ /* 0x100fe400078e0a44 */
[----:B------:R-:W-:Y:S02]  /*15340*/  @!P3 IMAD.IADD R47, R47, 0x1, -R68 ;  /* 0x000000012f2fb824 */ /* 0x000fe400078e0a44 */
[----:B------:R-:W-:Y:S01]  /*15350*/  IMAD.MOV.U32 R5, RZ, RZ, R92 ;  /* 0x000000ffff057224 */ /* 0x000fe200078e005c */
[----:B------:R-:W-:Y:S02]  /*15360*/  ISETP.GE.AND P3, PT, R66, RZ, PT ;  /* 0x000000ff4200720c */ /* 0x000fe40003f66270 */
[C---:B------:R-:W-:Y:S01]  /*15370*/  ISETP.GT.U32.AND P4, PT, R68.reuse, R47, PT ;  /* 0x0000002f4400720c */ /* 0x040fe20003f84070 */
[----:B------:R-:W-:Y:S01]  /*15380*/  @!P6 IMAD.MOV R5, RZ, RZ, -R5 ;  /* 0x000000ffff05e224 */ /* 0x000fe200078e0a05 */
[----:B------:R-:W-:Y:S01]  /*15390*/  ISETP.GT.U32.AND P6, PT, R68, R67, PT ;  /* 0x000000434400720c */ /* 0x000fe20003fc4070 */
[----:B------:R-:W2:Y:S03]  /*153a0*/  LDL.LU R66, [R1+0x138] ;  /* 0x0001380001427983 */ /* 0x000ea60000300800 */
[----:B------:R-:W-:-:S05]  /*153b0*/  SEL R5, R73, R5, !P1 ;  /* 0x0000000549057207 */ /* 0x000fca0004800000 */
[----:B----4-:R-:W-:Y:S01]  /*153c0*/  IMAD R6, R5, UR4, RZ ;  /* 0x0000000405067c24 */ /* 0x010fe2000f8e02ff */
[----:B------:R-:W-:Y:S01]  /*153d0*/  PRMT R10, RZ, 0x7610, R10 ;  /* 0x00007610ff0a7816 */ /* 0x000fe2000000000a */
[----:B------:R-:W-:Y:S01]  /*153e0*/  @!P4 IMAD.IADD R47, R47, 0x1, -R68 ;  /* 0x000000012f2fc824 */ /* 0x000fe200078e0a44 */
[----:B------:R-:W-:Y:S01]  /*153f0*/  PRMT R12, RZ, 0x7610, R12 ;  /* 0x00007610ff0c7816 */ /* 0x000fe2000000000c */
[----:B------:R-:W-:Y:S01]  /*15400*/  @!P6 IMAD.IADD R67, R67, 0x1, -R68 ;  /* 0x000000014343e824 */ /* 0x000fe200078e0a44 */
[C---:B------:R-:W-:Y:S01]  /*15410*/  LEA R7, P6, R6.reuse, R72, 0x1 ;  /* 0x0000004806077211 */ /* 0x040fe200078c08ff */
[----:B------:R-:W0:Y:S03]  /*15420*/  LDCU UR4, c[0x0][0x3b0] ;  /* 0x00007600ff0477ac */ /* 0x000e260008000800 */
[----:B------:R-:W-:Y:S01]  /*15430*/  LEA.HI.X.SX32 R6, R6, R69, 0x1, P6 ;  /* 0x0000004506067211 */ /* 0x000fe200030f0eff */
[----:B------:R-:W-:Y:S01]  /*15440*/  IMAD.MOV.U32 R5, RZ, RZ, R47 ;  /* 0x000000ffff057224 */ /* 0x000fe200078e002f */
[----:B---3--:R-:W-:Y:S01]  /*15450*/  ISETP.GE.AND P4, PT, R24, RZ, PT ;  /* 0x000000ff1800720c */ /* 0x008fe20003f86270 */
[----:B--2---:R1:W-:Y:S02]  /*15460*/  STL [R1+0x234], R4 ;  /* 0x0002340401007387 */ /* 0x0043e40000100800 */
[----:B-1----:R-:W-:-:S04]  /*15470*/  IMAD.MOV.U32 R4, RZ, RZ, R17 ;  /* 0x000000ffff047224 */ /* 0x002fc800078e0011 */
[----:B------:R-:W-:Y:S01]  /*15480*/  @!P3 IMAD.MOV R4, RZ, RZ, -R4 ;  /* 0x000000ffff04b224 */ /* 0x000fe200078e0a04 */
[----:B------:R-:W-:Y:S02]  /*15490*/  ISETP.GE.AND P3, PT, R62, RZ, PT ;  /* 0x000000ff3e00720c */ /* 0x000fe40003f66270 */
[----:B------:R-:W2:Y:S02]  /*154a0*/  LDL R62, [R1+0x1250] ;  /* 0x00125000013e7983 */ /* 0x000ea40000100800 */
[----:B------:R-:W-:Y:S02]  /*154b0*/  SEL R4, R73, R4, !P1 ;  /* 0x0000000449047207 */ /* 0x000fe40004800000 */
[----:B------:R-:W-:Y:S04]  /*154c0*/  STL [R1+0x114], R47 ;  /* 0x0001142f01007387 */ /* 0x000fe80000100800 */
[----:B------:R1:W-:Y:S01]  /*154d0*/  STL [R1+0x85c], R7 ;  /* 0x00085c0701007387 */ /* 0x0003e20000100800 */
[----:B------:R-:W-:Y:S01]  /*154e0*/  IMAD R4, R4, UR5, RZ ;  /* 0x0000000504047c24 */ /* 0x000fe2000f8e02ff */
[C---:B------:R-:W-:Y:S01]  /*154f0*/  ISETP.GT.U32.AND P5, PT, R68.reuse, R71, PT ;  /* 0x000000474400720c */ /* 0x040fe20003fa4070 */
[----:B------:R-:W-:Y:S01]  /*15500*/  @!P3 IMAD.MOV R5, RZ, RZ, -R5 ;  /* 0x000000ffff05b224 */ /* 0x000fe200078e0a05 */
[----:B------:R3:W-:Y:S01]  /*15510*/  STL [R1+0x858], R6 ;  /* 0x0008580601007387 */ /* 0x0007e20000100800 */
[----:B------:R-:W-:Y:S01]  /*15520*/  ISETP.GT.U32.AND P6, PT, R68, R67, PT ;  /* 0x000000434400720c */ /* 0x000fe20003fc4070 */
[----:B------:R-:W4:Y:S01]  /*15530*/  LDCU UR5, c[0x0][0x3b0] ;  /* 0x00007600ff0577ac */ /* 0x000f220008000800 */
[----:B-1----:R-:W-:Y:S01]  /*15540*/  @P0 LOP3.LUT R7, R7, R6, RZ, 0x3c, !PT ;  /* 0x0000000607070212 */ /* 0x002fe200078e3cff */
[----:B------:R-:W4:Y:S01]  /*15550*/  LDL R47, [R1+0x1280] ;  /* 0x00128000012f7983 */ /* 0x000f220000100800 */
[----:B------:R-:W-:-:S02]  /*15560*/  LEA R17, P3, R4, R72, 0x1 ;  /* 0x0000004804117211 */ /* 0x000fc400078608ff */
[C---:B---3--:R-:W-:Y:S02]  /*15570*/  @P0 LOP3.LUT R6, R7.reuse, R6, RZ, 0x3c, !PT ;  /* 0x0000000607060212 */ /* 0x048fe400078e3cff */
[----:B------:R-:W-:Y:S02]  /*15580*/  LEA.HI.X.SX32 R24, R4, R69, 0x1, P3 ;  /* 0x0000004504187211 */ /* 0x000fe400018f0eff */
[----:B------:R-:W-:-:S05]  /*15590*/  @P0 LOP3.LUT R7, R7, R6, RZ, 0x3c, !PT ;  /* 0x0000000607070212 */ /* 0x000fca00078e3cff */
[----:B------:R1:W3:Y:S02]  /*155a0*/  @P0 LDG.E.U16 R10, desc[UR20][R6.64] ;  /* 0x00000014060a0981 */ /* 0x0002e4000c1e1500 */
[----:B-1----:R-:W-:Y:S02]  /*155b0*/  @P0 IMAD.MOV.U32 R6, RZ, RZ, R17 ;  /* 0x000000ffff060224 */ /* 0x002fe400078e0011 */
[----:B------:R-:W-:-:S05]  /*155c0*/  @P0 IMAD.MOV.U32 R7, RZ, RZ, R24 ;  /* 0x000000ffff070224 */ /* 0x000fca00078e0018 */
[----:B------:R1:W4:Y:S01]  /*155d0*/  @P0 LDG.E.U16 R12, desc[UR20][R6.64] ;  /* 0x00000014060c0981 */ /* 0x000322000c1e1500 */
[----:B------:R-:W-:-:S05]  /*155e0*/  @!P5 IMAD.IADD R71, R71, 0x1, -R68 ;  /* 0x000000014747d824 */ /* 0x000fca00078e0a44 */
[----:B------:R-:W-:-:S13]  /*155f0*/  ISETP.GT.U32.AND P5, PT, R68, R71, PT ;  /* 0x000000474400720c */ /* 0x000fda0003fa4070 */
[----:B------:R-:W-:Y:S01]  /*15600*/  @!P5 IMAD.IADD R71, R71, 0x1, -R68 ;  /* 0x000000014747d824 */ /* 0x000fe200078e0a44 */
[----:B------:R-:W-:-:S03]  /*15610*/  ISETP.GT.U32.AND P5, PT, R68, R64, PT ;  /* 0x000000404400720c */ /* 0x000fc60003fa4070 */
[----:B------:R-:W-:Y:S01]  /*15620*/  IMAD.MOV.U32 R4, RZ, RZ, R71 ;  /* 0x000000ffff047224 */ /* 0x000fe200078e0047 */
[----:B-1----:R-:W-:Y:S01]  /*15630*/  SEL R6, R73, R5, !P1 ;  /* 0x0000000549067207 */ /* 0x002fe20004800000 */
[----:B------:R-:W-:Y:S02]  /*15640*/  STL [R1+0x88c], R17 ;  /* 0x00088c1101007387 */ /* 0x000fe40000100800 */
[----:B------:R-:W-:Y:S02]  /*15650*/  @!P4 IMAD.MOV R4, RZ, RZ, -R4 ;  /* 0x000000ffff04c224 */ /* 0x000fe400078e0a04 */
[----:B------:R-:W-:-:S04]  /*15660*/  @!P6 IMAD.IADD R67, R67, 0x1, -R68 ;  /* 0x000000014343e824 */ /* 0x000fc800078e0a44 */
[----:B------:R-:W-:Y:S01]  /*15670*/  @!P5 IMAD.IADD R64, R64, 0x1, -R68 ;  /* 0x000000014040d824 */ /* 0x000fe200078e0a44 */
[----:B------:R-:W-:Y:S01]  /*15680*/  SEL R5, R73, R4, !P1 ;  /* 0x0000000449057207 */ /* 0x000fe20004800000 */
[----:B------:R-:W-:Y:S01]  /*15690*/  IMAD R6, R6, UR7, RZ ;  /* 0x0000000706067c24 */ /* 0x000fe2000f8e02ff */
[----:B------:R-:W-:Y:S01]  /*156a0*/  PRMT R20, RZ, 0x7610, R20 ;  /* 0x00007610ff147816 */ /* 0x000fe20000000014 */
[----:B------:R-:W-:Y:S01]  /*156b0*/  IMAD.MOV.U32 R4, RZ, RZ, R67 ;  /* 0x000000ffff047224 */ /* 0x000fe200078e0043 */
[----:B------:R-:W-:Y:S01]  /*156c0*/  PRMT R7, RZ, 0x7610, R7 ;  /* 0x00007610ff077816 */ /* 0x000fe20000000007 */
[----:B0-----:R-:W-:Y:S01]  /*156d0*/  IMAD R5, R5, UR4, RZ ;  /* 0x0000000405057c24 */ /* 0x001fe2000f8e02ff */
[----:B--2---:R-:W-:Y:S01]  /*156e0*/  ISETP.GE.AND P5, PT, R62, RZ, PT ;  /* 0x000000ff3e00720c */ /* 0x004fe20003fa6270 */
[----:B------:R-:W0:Y:S01]  /*156f0*/  LDCU UR4, c[0x0][0x3b0] ;  /* 0x00007600ff0477ac */ /* 0x000e220008000800 */
[----:B---3--:R1:W-:Y:S01]  /*15700*/  STL [R1+0x22c], R10 ;  /* 0x00022c0a01007387 */ /* 0x0083e20000100800 */
[----:B------:R-:W-:Y:S01]  /*15710*/  ISETP.GT.U32.AND P3, PT, R68, R66, PT ;  /* 0x000000424400720c */ /* 0x000fe20003f64070 */
[----:B------:R-:W2:Y:S02]  /*15720*/  LDCU UR7, c[0x0][0x3b0] ;  /* 0x00007600ff0777ac */ /* 0x000ea40008000800 */
[----:B-1----:R-:W3:Y:S04]  /*15730*/  LDL.LU R10, [R1+0x13c] ;  /* 0x00013c00010a7983 */ /* 0x002ee80000300800 */
[----:B------:R-:W-:Y:S04]  /*15740*/  STL [R1+0x888], R24 ;  /* 0x0008881801007387 */ /* 0x000fe80000100800 */
[----:B------:R-:W2:Y:S04]  /*15750*/  LDL R62, [R1+0x1298] ;  /* 0x00129800013e7983 */ /* 0x000ea80000100800 */
[----:B------:R-:W3:Y:S04]  /*15760*/  LDL.LU R71, [R1+0x134] ;  /* 0x0001340001477983 */ /* 0x000ee80000300800 */
[----:B------:R1:W-:Y:S04]  /*15770*/  STL [R1+0x128], R67 ;  /* 0x0001284301007387 */ /* 0x0003e80000100800 */
[----:B------:R-:W3:Y:S04]  /*15780*/  LDL.LU R17, [R1+0x124] ;  /* 0x0001240001117983 */ /* 0x000ee80000300800 */
[----:B----4-:R4:W-:Y:S01]  /*15790*/  STL [R1+0x228], R12 ;  /* 0x0002280c01007387 */ /* 0x0109e20000100800 */
[----:B------:R-:W-:Y:S01]  /*157a0*/  @!P5 IMAD.MOV R4, RZ, RZ, -R4 ;  /* 0x000000ffff04d224 */ /* 0x000fe200078e0a04 */
[----:B-1----:R-:W-:-:S02]  /*157b0*/  LEA R67, P5, R5, R72, 0x1 ;  /* 0x0000004805437211 */ /* 0x002fc400078a08ff */
[----:B----4-:R-:W-:-:S04]  /*157c0*/  LEA R12, P6, R6, R72, 0x1 ;  /* 0x00000048060c7211 */ /* 0x010fc800078c08ff */
[-C--:B------:R-:W-:Y:S02]  /*157d0*/  LEA.HI.X.SX32 R24, R6, R69.reuse, 0x1, P6 ;  /* 0x0000004506187211 */ /* 0x080fe400030f0eff */
[----:B------:R-:W-:Y:S02]  /*157e0*/  LEA.HI.X.SX32 R92, R5, R69, 0x1, P5 ;  /* 0x00000045055c7211 */ /* 0x000fe400028f0eff */
[----:B------:R-:W-:Y:S01]  /*157f0*/  SEL R6, R73, R4, !P1 ;  /* 0x0000000449067207 */ /* 0x000fe20004800000 */
[----:B------:R-:W-:Y:S02]  /*15800*/  @P0 IMAD.MOV.U32 R4, RZ, RZ, R12 ;  /* 0x000000ffff040224 */ /* 0x000fe400078e000c */
[----:B------:R-:W-:-:S05]  /*15810*/  @P0 IMAD.MOV.U32 R5, RZ, RZ, R24 ;  /* 0x000000ffff050224 */ /* 0x000fca00078e0018 */
[----:B------:R1:W4:Y:S02]  /*15820*/  @P0 LDG.E.U16 R20, desc[UR20][R4.64] ;  /* 0x0000001404140981 */ /* 0x000324000c1e1500 */
[----:B-1----:R-:W-:Y:S02]  /*15830*/  @P0 IMAD.MOV.U32 R4, RZ, RZ, R67 ;  /* 0x000000ffff040224 */ /* 0x002fe400078e0043 */
[----:B------:R-:W-:-:S05]  /*15840*/  @P0 IMAD.MOV.U32 R5, RZ, RZ, R92 ;  /* 0x000000ffff050224 */ /* 0x000fca00078e005c */
[----:B------:R1:W3:Y:S01]  /*15850*/  @P0 LDG.E.U16 R7, desc[UR20][R4.64] ;  /* 0x0000001404070981 */ /* 0x0002e2000c1e1500 */
[----:B------:R-:W-:Y:S01]  /*15860*/  ISETP.GT.U32.AND P4, PT, R68, R64, PT ;  /* 0x000000404400720c */ /* 0x000fe20003f84070 */
[--C-:B------:R-:W-:Y:S02]  /*15870*/  @!P3 IMAD.IADD R66, R66, 0x1, -R68.reuse ;  /* 0x000000014242b824 */ /* 0x100fe400078e0a44 */
[----:B------:R-:W-:Y:S03]  /*15880*/  STL [R1+0x8bc], R12 ;  /* 0x0008bc0c01007387 */ /* 0x000fe60000100800 */
[----:B------:R-:W-:Y:S01]  /*15890*/  ISETP.GT.U32.AND P3, PT, R68, R66, PT ;  /* 0x000000424400720c */ /* 0x000fe20003f64070 */
[----:B------:R-:W-:Y:S06]  /*158a0*/  STL [R1+0x8ec], R67 ;  /* 0x0008ec4301007387 */ /* 0x000fec0000100800 */
[----:B------:R-:W-:Y:S01]  /*158b0*/  @!P4 IMAD.IADD R64, R64, 0x1, -R68 ;  /* 0x000000014040c824 */ /* 0x000fe200078e0a44 */
[----:B------:R-:W-:-:S02]  /*158c0*/  ISETP.GE.AND P4, PT, R47, RZ, PT ;  /* 0x000000ff2f00720c */ /* 0x000fc40003f86270 */
[----:B------:R-:W3:Y:S04]  /*158d0*/  LDL R47, [R1+0x12c4] ;  /* 0x0012c400012f7983 */ /* 0x000ee80000100800 */
[----:B------:R0:W-:Y:S04]  /*158e0*/  STL [R1+0x8b8], R24 ;  /* 0x0008b81801007387 */ /* 0x0001e80000100800 */
[----:B------:R-:W-:Y:S01]  /*158f0*/  STL [R1+0x12c], R64 ;  /* 0x00012c4001007387 */ /* 0x000fe20000100800 */
[----:B-1----:R-:W-:Y:S02]  /*15900*/  IMAD.MOV.U32 R4, RZ, RZ, R64 ;  /* 0x000000ffff047224 */ /* 0x002fe400078e0040 */
[----:B------:R-:W-:Y:S01]  /*15910*/  IMAD R6, R6, UR5, RZ ;  /* 0x0000000506067c24 */ /* 0x000fe2000f8e02ff */
[----:B------:R-:W-:Y:S01]  /*15920*/  PRMT R14, RZ, 0x7610, R14 ;  /* 0x00007610ff0e7816 */ /* 0x000fe2000000000e */
[----:B0-----:R-:W3:Y:S01]  /*15930*/  LDL.LU R24, [R1+0x137c] ;  /* 0x00137c0001187983 */ /* 0x001ee20000300800 */
[----:B------:R-:W-:Y:S01]  /*15940*/  @!P4 IMAD.MOV R4, RZ, RZ, -R4 ;  /* 0x000000ffff04c224 */ /* 0x000fe200078e0a04 */
[----:B------:R-:W-:Y:S01]  /*15950*/  PRMT R19, RZ, 0x7610, R19 ;  /* 0x00007610ff137816 */ /* 0x000fe20000000013 */
[----:B------:R-:W-:Y:S01]  /*15960*/  @!P3 IMAD.IADD R66, R66, 0x1, -R68 ;  /* 0x000000014242b824 */ /* 0x000fe200078e0a44 */
[----:B------:R-:W3:Y:S01]  /*15970*/  LDL.LU R12, [R1+0x1378] ;  /* 0x00137800010c7983 */ /* 0x000ee20000300800 */
[----:B------:R-:W0:Y:S03]  /*15980*/  LDCU UR5, c[0x0][0x3b0] ;  /* 0x00007600ff0577ac */ /* 0x000e260008000800 */
[----:B------:R-:W-:Y:S01]  /*15990*/  STL [R1+0x8e8], R92 ;  /* 0x0008e85c01007387 */ /* 0x000fe20000100800 */
[----:B--2---:R-:W-:-:S03]  /*159a0*/  ISETP.GE.AND P5, PT, R62, RZ, PT ;  /* 0x000000ff3e00720c */ /* 0x004fc60003fa6270 */
[----:B----4-:R1:W-:Y:S04]  /*159b0*/  STL [R1+0x224], R20 ;  /* 0x0002241401007387 */ /* 0x0103e80000100800 */
[----:B-1----:R-:W2:Y:S04]  /*159c0*/  LDL.LU R20, [R1+0x1374] ;  /* 0x0013740001147983 */ /* 0x002ea80000300800 */
[----:B------:R-:W4:Y:S04]  /*159d0*/  LDL R67, [R1+0x1290] ;  /* 0x0012900001437983 */ /* 0x000f280000100800 */
[----:B------:R-:W2:Y:S04]  /*159e0*/  LDL.LU R62, [R1+0x118] ;  /* 0x00011800013e7983 */ /* 0x000ea80000300800 */
[----:B---3--:R1:W-:Y:S02]  /*159f0*/  STL [R1+0x220], R7 ;  /* 0x0002200701007387 */ /* 0x0083e40000100800 */
[----:B-1----:R-:W-:-:S02]  /*15a00*/  LEA R7, P4, R6, R72, 0x1 ;  /* 0x0000004806077211 */ /* 0x002fc400078808ff */
[----:B------:R-:W-:Y:S02]  /*15a10*/  STL [R1+0x138], R66 ;  /* 0x0001384201007387 */ /* 0x000fe40000100800 */
[----:B------:R-:W-:Y:S02]  /*15a20*/  LEA.HI.X.SX32 R64, R6, R69, 0x1, P4 ;  /* 0x0000004506407211 */ /* 0x000fe400020f0eff */
[----:B------:R1:W-:Y:S01]  /*15a30*/  STL [R1+0x91c], R7 ;  /* 0x00091c0701007387 */ /* 0x0003e20000100800 */
[----:B------:R-:W-:Y:S02]  /*15a40*/  @P0 IMAD.MOV.U32 R6, RZ, RZ, R7 ;  /* 0x000000ffff060224 */ /* 0x000fe400078e0007 */
[----:B-1----:R-:W-:-:S05]  /*15a50*/  @P0 IMAD.MOV.U32 R7, RZ, RZ, R64 ;  /* 0x000000ffff070224 */ /* 0x002fca00078e0040 */
[----:B------:R1:W3:Y:S01]  /*15a60*/  @P0 LDG.E.U16 R14, desc[UR20][R6.64] ;  /* 0x00000014060e0981 */ /* 0x0002e2000c1e1500 */
[----:B------:R-:W-:Y:S01]  /*15a70*/  SEL R5, R73, R4, !P1 ;  /* 0x0000000449057207 */ /* 0x000fe20004800000 */
[----:B------:R-:W-:-:S04]  /*15a80*/  IMAD.MOV.U32 R4, RZ, RZ, R66 ;  /* 0x000000ffff047224 */ /* 0x000fc800078e0042 */
[----:B------:R-:W-:Y:S02]  /*15a90*/  @!P5 IMAD.MOV R4, RZ, RZ, -R4 ;  /* 0x000000ffff04d224 */ /* 0x000fe400078e0a04 */
[----:B------:R-:W-:Y:S01]  /*15aa0*/  IMAD R5, R5, UR12, RZ ;  /* 0x0000000c05057c24 */ /* 0x000fe2000f8e02ff */
[----:B------:R-:W-:Y:S01]  /*15ab0*/  STL [R1+0x918], R64 ;  /* 0x0009184001007387 */ /* 0x000fe20000100800 */
[----:B------:R-:W-:Y:S01]  /*15ac0*/  ISETP.GT.U32.AND P6, PT, R68, R10, PT ;  /* 0x0000000a4400720c */ /* 0x000fe20003fc4070 */
[----:B------:R-:W0:Y:S01]  /*15ad0*/  LDCU UR12, c[0x0][0x3b0] ;  /* 0x00007600ff0c77ac */ /* 0x000e220008000800 */
[----:B------:R-:W-:Y:S01]  /*15ae0*/  SEL R4, R73, R4, !P1 ;  /* 0x0000000449047207 */ /* 0x000fe20004800000 */
[----:B------:R-:W2:Y:S04]  /*15af0*/  LDL R92, [R1+0x1268] ;  /* 0x00126800015c7983 */ /* 0x000ea80000100800 */
[----:B-1----:R-:W-:Y:S01]  /*15b00*/  IMAD R6, R4, UR4, RZ ;  /* 0x0000000404067c24 */ /* 0x002fe2000f8e02ff */
[----:B------:R-:W-:Y:S01]  /*15b10*/  ISETP.GT.U32.AND P3, PT, R68, R71, PT ;  /* 0x000000474400720c */ /* 0x000fe20003f64070 */
[----:B------:R-:W1:Y:S01]  /*15b20*/  LDCU UR4, c[0x0][0x3b0] ;  /* 0x00007600ff0477ac */ /* 0x000e620008000800 */
[----:B---3--:R3:W-:Y:S03]  /*15b30*/  STL [R1+0x21c], R14 ;  /* 0x00021c0e01007387 */ /* 0x0087e60000100800 */
[----:B------:R-:W-:-:S08]  /*15b40*/  @!P6 IMAD.IADD R10, R10, 0x1, -R68 ;  /* 0x000000010a0ae824 */ /* 0x000fd000078e0a44 */
[----:B------:R-:W-:Y:S01]  /*15b50*/  @!P3 IMAD.IADD R71, R71, 0x1, -R68 ;  /* 0x000000014747b824 */ /* 0x000fe200078e0a44 */
[----:B------:R-:W2:Y:S01]  /*15b60*/  LDL.LU R66, [R1+0x10c] ;  /* 0x00010c0001427983 */ /* 0x000ea20000300800 */
[----:B---3--:R-:W-:-:S04]  /*15b70*/  LEA R14, P5, R5, R72, 0x1 ;  /* 0x00000048050e7211 */ /* 0x008fc800078a08ff */
[----:B------:R-:W-:Y:S01]  /*15b80*/  LEA.HI.X.SX32 R5, R5, R69, 0x1, P5 ;  /* 0x0000004505057211 */ /* 0x000fe200028f0eff */
[----:B------:R-:W-:-:S05]  /*15b90*/  @P0 IMAD.MOV.U32 R4, RZ, RZ, R14 ;  /* 0x000000ffff040224 */ /* 0x000fca00078e000e */
[----:B------:R3:W2:Y:S01]  /*15ba0*/  @P0 LDG.E.U16 R19, desc[UR20][R4.64] ;  /* 0x0000001404130981 */ /* 0x0006a2000c1e1500 */
[----:B------:R-:W-:Y:S02]  /*15bb0*/  ISETP.GT.U32.AND P6, PT, R68, R10, PT ;  /* 0x0000000a4400720c */ /* 0x000fe40003fc4070 */
[----:B------:R-:W-:Y:S01]  /*15bc0*/  ISETP.GE.AND P3, PT, R47, RZ, PT ;  /* 0x000000ff2f00720c */ /* 0x000fe20003f66270 */
[----:B------:R0:W-:Y:S04]  /*15bd0*/  STL [R1+0x94c], R14 ;  /* 0x00094c0e01007387 */ /* 0x0001e80000100800 */
[----:B------:R-:W4:Y:S04]  /*15be0*/  LDL.LU R64, [R1+0x100] ;  /* 0x0001000001407983 */ /* 0x000f280000300800 */
[----:B------:R-:W4:Y:S02]  /*15bf0*/  LDL.LU R47, [R1+0x140] ;  /* 0x00014000012f7983 */ /* 0x000f240000300800 */
[----:B------:R-:W-:-:S02]  /*15c00*/  @!P6 IMAD.IADD R10, R10, 0x1, -R68 ;  /* 0x000000010a0ae824 */ /* 0x000fc400078e0a44 */
[----:B------:R1:W-:Y:S02]  /*15c10*/  STL [R1+0x948], R5 ;  /* 0x0009480501007387 */ /* 0x0003e40000100800 */
[----:B---3--:R-:W-:Y:S02]  /*15c20*/  IMAD.MOV.U32 R4, RZ, RZ, R10 ;  /* 0x000000ffff047224 */ /* 0x008fe400078e000a */
[----:B0-----:R-:W3:Y:S02]  /*15c30*/  LDL.LU R14, [R1+0x1370] ;  /* 0x00137000010e7983 */ /* 0x001ee40000300800 */
[----:B------:R-:W-:Y:S01]  /*15c40*/  @!P3 IMAD.MOV R4, RZ, RZ, -R4 ;  /* 0x000000ffff04b224 */ /* 0x000fe200078e0a04 */
[----:B-1----:R-:W-:-:S04]  /*15c50*/  LEA R5, P6, R6, R72, 0x1 ;  /* 0x0000004806057211 */ /* 0x002fc800078c08ff */
[----:B------:R-:W-:Y:S02]  /*15c60*/  LEA.HI.X.SX32 R10, R6, R69, 0x1, P6 ;  /* 0x00000045060a7211 */ /* 0x000fe400030f0eff */
[----:B------:R-:W-:Y:S01]  /*15c70*/  SEL R6, R73, R4, !P1 ;  /* 0x0000000449067207 */ /* 0x000fe20004800000 */
[----:B------:R-:W-:Y:S01]  /*15c80*/  @P0 IMAD.MOV.U32 R4, RZ, RZ, R5 ;  /* 0x000000ffff040224 */ /* 0x000fe200078e0005 */
[----:B------:R-:W-:Y:S01]  /*15c90*/  PRMT R7, RZ, 0x7610, R7 ;  /* 0x00007610ff077816 */ /* 0x000fe20000000007 */
[----:B--2---:R0:W-:Y:S04]  /*15ca0*/  STL [R1+0x218], R19 ;  /* 0x0002181301007387 */ /* 0x0041e80000100800 */
[----:B0-----:R-:W2:Y:S04]  /*15cb0*/  LDL.LU R19, [R1+0x136c] ;  /* 0x00136c0001137983 */ /* 0x001ea80000300800 */
[----:B------:R0:W-:Y:S02]  /*15cc0*/  STL [R1+0x97c], R5 ;  /* 0x00097c0501007387 */ /* 0x0001e40000100800 */
[----:B0-----:R-:W-:-:S05]  /*15cd0*/  @P0 IMAD.MOV.U32 R5, RZ, RZ, R10 ;  /* 0x000000ffff050224 */ /* 0x001fca00078e000a */
[----:B------:R-:W2:Y:S01]  /*15ce0*/  @P0 LDG.E.U16 R7, desc[UR20][R4.64] ;  /* 0x0000001404070981 */ /* 0x000ea2000c1e1500 */
[----:B------:R-:W-:-:S13]  /*15cf0*/  ISETP.GT.U32.AND P4, PT, R68, R17, PT ;  /* 0x000000114400720c */ /* 0x000fda0003f84070 */
[----:B------:R-:W-:-:S05]  /*15d00*/  @!P4 IMAD.IADD R17, R17, 0x1, -R68 ;  /* 0x000000011111c824 */ /* 0x000fca00078e0a44 */
[----:B------:R-:W-:Y:S01]  /*15d10*/  ISETP.GT.U32.AND P4, PT, R68, R17, PT ;  /* 0x000000114400720c */ /* 0x000fe20003f84070 */
[----:B------:R-:W-:Y:S01]  /*15d20*/  IMAD R6, R6, UR5, RZ ;  /* 0x0000000506067c24 */ /* 0x000fe2000f8e02ff */
[----:B----4-:R-:W-:Y:S01]  /*15d30*/  ISETP.GE.AND P3, PT, R67, RZ, PT ;  /* 0x000000ff4300720c */ /* 0x010fe20003f66270 */
[----:B------:R-:W0:Y:S01]  /*15d40*/  LDCU UR5, c[0x0][0x3b0] ;  /* 0x00007600ff0577ac */ /* 0x000e220008000800 */
[----:B------:R-:W4:Y:S04]  /*15d50*/  LDL R67, [R1+0x11e4] ;  /* 0x0011e40001437983 */ /* 0x000f280000100800 */
[----:B------:R1:W-:Y:S05]  /*15d60*/  STL [R1+0x978], R10 ;  /* 0x0009780a01007387 */ /* 0x0003ea0000100800 */
[----:B------:R-:W-:Y:S01]  /*15d70*/  @!P4 IMAD.IADD R17, R17, 0x1, -R68 ;  /* 0x000000011111c824 */ /* 0x000fe200078e0a44 */
[----:B-1----:R-:W3:Y:S01]  /*15d80*/  LDL.LU R10, [R1+0x1368] ;  /* 0x00136800010a7983 */ /* 0x002ee20000300800 */
[----:B------:R-:W-:-:S03]  /*15d90*/  PRMT R57, RZ, 0x7610, R57 ;  /* 0x00007610ff397816 */ /* 0x000fc60000000039 */
[----:B--2---:R1:W-:Y:S02]  /*15da0*/  STL [R1+0x210], R7 ;  /* 0x0002100701007387 */ /* 0x0043e40000100800 */
[----:B-1----:R-:W-:-:S04]  /*15db0*/  LEA R7, P4, R6, R72, 0x1 ;  /* 0x0000004806077211 */ /* 0x002fc800078808ff */
[----:B------:R-:W-:Y:S01]  /*15dc0*/  LEA.HI.X.SX32 R6, R6, R69, 0x1, P4 ;  /* 0x0000004506067211 */ /* 0x000fe200020f0eff */
[----:B------:R1:W-:Y:S04]  /*15dd0*/  STL [R1+0x9ac], R7 ;  /* 0x0009ac0701007387 */ /* 0x0003e80000100800 */
[----:B------:R2:W-:Y:S01]  /*15de0*/  STL [R1+0x9a8], R6 ;  /* 0x0009a80601007387 */ /* 0x0005e20000100800 */
[----:B-1----:R-:W-:-:S04]  /*15df0*/  @P0 LOP3.LUT R7, R7, R6, RZ, 0x3c, !PT ;  /* 0x0000000607070212 */ /* 0x002fc800078e3cff */
[----:B--2---:R-:W-:-:S04]  /*15e00*/  @P0 LOP3.LUT R6, R7, R6, RZ, 0x3c, !PT ;  /* 0x0000000607060212 */ /* 0x004fc800078e3cff */
[----:B------:R-:W-:-:S05]  /*15e10*/  @P0 LOP3.LUT R7, R7, R6, RZ, 0x3c, !PT ;  /* 0x0000000607070212 */ /* 0x000fca00078e3cff */
[----:B------:R1:W2:Y:S01]  /*15e20*/  @P0 LDG.E.U16 R57, desc[UR20][R6.64] ;  /* 0x0000001406390981 */ /* 0x0002a2000c1e1500 */
[C---:B------:R-:W-:Y:S02]  /*15e30*/  ISETP.GT.U32.AND P5, PT, R68.reuse, R71, PT ;  /* 0x000000474400720c */ /* 0x040fe40003fa4070 */
[----:B------:R-:W-:Y:S01]  /*15e40*/  ISETP.GT.U32.AND P6, PT, R68, R62, PT ;  /* 0x0000003e4400720c */ /* 0x000fe20003fc4070 */
[----:B------:R-:W-:Y:S02]  /*15e50*/  IMAD.MOV.U32 R4, RZ, RZ, R17 ;  /* 0x000000ffff047224 */ /* 0x000fe400078e0011 */
[----:B------:R-:W3:Y:S08]  /*15e60*/  LDL R17, [R1+0x10f4] ;  /* 0x0010f40001117983 */ /* 0x000ef00000100800 */
[--C-:B------:R-:W-:Y:S01]  /*15e70*/  @!P5 IMAD.IADD R71, R71, 0x1, -R68.reuse ;  /* 0x000000014747d824 */ /* 0x100fe200078e0a44 */
[----:B------:R-:W-:Y:S01]  /*15e80*/  ISETP.GE.AND P5, PT, R92, RZ, PT ;  /* 0x000000ff5c00720c */ /* 0x000fe20003fa6270 */
[----:B------:R-:W-:-:S02]  /*15e90*/  @!P6 IMAD.IADD R62, R62, 0x1, -R68 ;  /* 0x000000013e3ee824 */ /* 0x000fc400078e0a44 */
[----:B------:R-:W-:-:S04]  /*15ea0*/  IMAD.MOV.U32 R5, RZ, RZ, R71 ;  /* 0x000000ffff057224 */ /* 0x000fc800078e0047 */
[----:B------:R-:W-:Y:S01]  /*15eb0*/  @!P3 IMAD.MOV R5, RZ, RZ, -R5 ;  /* 0x000000ffff05b224 */ /* 0x000fe200078e0a05 */
[----:B------:R-:W-:-:S05]  /*15ec0*/  ISETP.GT.U32.AND P3, PT, R68, R47, PT ;  /* 0x0000002f4400720c */ /* 0x000fca0003f64070 */
[----:B------:R-:W-:Y:S01]  /*15ed0*/  @!P5 IMAD.MOV R4, RZ, RZ, -R4 ;  /* 0x000000ffff04d224 */ /* 0x000fe200078e0a04 */
[C---:B------:R-:W-:Y:S02]  /*15ee0*/  ISETP.GT.U32.AND P5, PT, R68.reuse, R62, PT ;  /* 0x0000003e4400720c */ /* 0x040fe40003fa4070 */
[C---:B------:R-:W-:Y:S02]  /*15ef0*/  SEL R5, R73.reuse, R5, !P1 ;  /* 0x0000000549057207 */ /* 0x040fe40004800000 */
[----:B------:R-:W-:Y:S02]  /*15f00*/  ISETP.GT.U32.AND P6, PT, R68, R64, PT ;  /* 0x000000404400720c */ /* 0x000fe40003fc4070 */
[----:B------:R-:W-:Y:S01]  /*15f10*/  SEL R4, R73, R4, !P1 ;  /* 0x0000000449047207 */ /* 0x000fe20004800000 */
[----:B-1----:R-:W-:Y:S01]  /*15f20*/  IMAD R6, R5, UR4, RZ ;  /* 0x0000000405067c24 */ /* 0x002fe2000f8e02ff */
[----:B------:R-:W-:Y:S01]  /*15f30*/  PRMT R93, RZ, 0x7610, R93 ;  /* 0x00007610ff5d7816 */ /* 0x000fe2000000005d */
[----:B------:R-:W-:-:S02]  /*15f40*/  @!P3 IMAD.IADD R47, R47, 0x1, -R68 ;  /* 0x000000012f2fb824 */ /* 0x000fc400078e0a44 */
[----:B0-----:R-:W-:Y:S02]  /*15f50*/  IMAD R5, R4, UR5, RZ ;  /* 0x0000000504057c24 */ /* 0x001fe4000f8e02ff */
[--C-:B------:R-:W-:Y:S01]  /*15f60*/  @!P5 IMAD.IADD R62, R62, 0x1, -R68.reuse ;  /* 0x000000013e3ed824 */ /* 0x100fe200078e0a44 */
[-C--:B------:R-:W-:Y:S01]  /*15f70*/  LEA R7, P5, R6, R72.reuse, 0x1 ;  /* 0x0000004806077211 */ /* 0x080fe200078a08ff */
[----:B------:R-:W0:Y:S01]  /*15f80*/  LDCU UR4, c[0x0][0x3b0] ;  /* 0x00007600ff0477ac */ /* 0x000e220008000800 */
[----:B----4-:R-:W-:Y:S01]  /*15f90*/  ISETP.GE.AND P3, PT, R67, RZ, PT ;  /* 0x000000ff4300720c */ /* 0x010fe20003f66270 */
[----:B------:R-:W-:Y:S01]  /*15fa0*/  @!P6 IMAD.IADD R64, R64, 0x1, -R68 ;  /* 0x000000014040e824 */ /* 0x000fe200078e0a44 */
[----:B------:R-:W-:Y:S01]  /*15fb0*/  LEA.HI.X.SX32 R6, R6, R69, 0x1, P5 ;  /* 0x0000004506067211 */ /* 0x000fe200028f0eff */
[----:B------:R-:W1:Y:S01]  /*15fc0*/  LDCU UR5, c[0x0][0x3b0] ;  /* 0x00007600ff0577ac */ /* 0x000e620008000800 */
[----:B------:R-:W-:Y:S01]  /*15fd0*/  LEA R71, P6, R5, R72, 0x1 ;  /* 0x0000004805477211 */ /* 0x000fe200078c08ff */
[----:B------:R-:W-:Y:S01]  /*15fe0*/  IMAD.MOV.U32 R4, RZ, RZ, R62 ;  /* 0x000000ffff047224 */ /* 0x000fe200078e003e */
[----:B--2---:R2:W-:Y:S04]  /*15ff0*/  STL [R1+0x208], R57 ;  /* 0x0002083901007387 */ /* 0x0045e80000100800 */
[----:B--2---:R-:W2:Y:S04]  /*16000*/  LDL R57, [R1+0xff4] ;  /* 0x000ff40001397983 */ /* 0x004ea80000100800 */
[----:B------:R-:W4:Y:S04]  /*16010*/  LDL.LU R92, [R1+0x148] ;  /* 0x00014800015c7983 */ /* 0x000f280000300800 */
[----:B------:R-:W4:Y:S04]  /*16020*/  LDL.LU R67, [R1+0x14c] ;  /* 0x00014c0001437983 */ /* 0x000f280000300800 */
[----:B------:R0:W-:Y:S04]  /*16030*/  STL [R1+0x118], R62 ;  /* 0x0001183e01007387 */ /* 0x0001e80000100800 */
[----:B------:R1:W-:Y:S04]  /*16040*/  STL [R1+0x9dc], R7 ;  /* 0x0009dc0701007387 */ /* 0x0003e80000100800 */
[----:B0-----:R-:W4:Y:S01]  /*16050*/  LDL R62, [R1+0xf8c] ;  /* 0x000f8c00013e7983 */ /* 0x001f220000100800 */
[----:B-1----:R-:W-:-:S03]  /*16060*/  @P0 LOP3.LUT R7, R7, R6, RZ, 0x3c, !PT ;  /* 0x0000000607070212 */ /* 0x002fc600078e3cff */
[----:B------:R-:W-:Y:S04]  /*16070*/  STL [R1+0xa0c], R71 ;  /* 0x000a0c4701007387 */ /* 0x000fe80000100800 */
[----:B------:R0:W-:Y:S02]  /*16080*/  STL [R1+0x9d8], R6 ;  /* 0x0009d80601007387 */ /* 0x0001e40000100800 */
[----:B0-----:R-:W-:-:S04]  /*16090*/  @P0 LOP3.LUT R6, R7, R6, RZ, 0x3c, !PT ;  /* 0x0000000607060212 */ /* 0x001fc800078e3cff */
[----:B------:R-:W-:-:S05]  /*160a0*/  @P0 LOP3.LUT R7, R7, R6, RZ, 0x3c, !PT ;  /* 0x0000000607070212 */ /* 0x000fca00078e3cff */
[----:B------:R0:W4:Y:S01]  /*160b0*/  @P0 LDG.E.U16 R93, desc[UR20][R6.64] ;  /* 0x00000014065d0981 */ /* 0x000122000c1e1500 */
[C---:B------:R-:W-:Y:S01]  /*160c0*/  ISETP.GT.U32.AND P4, PT, R68.reuse, R66, PT ;  /* 0x000000424400720c */ /* 0x040fe20003f84070 */
[----:B------:R-:W-:Y:S01]  /*160d0*/  @!P3 IMAD.MOV R4, RZ, RZ, -R4 ;  /* 0x000000ffff04b224 */ /* 0x000fe200078e0a04 */
[----:B------:R-:W-:Y:S02]  /*160e0*/  LEA.HI.X.SX32 R5, R5, R69, 0x1, P6 ;  /* 0x0000004505057211 */ /* 0x000fe400030f0eff */
[----:B------:R-:W-:-:S09]  /*160f0*/  ISETP.GT.U32.AND P6, PT, R68, R64, PT ;  /* 0x000000404400720c */ /* 0x000fd20003fc4070 */
[----:B------:R-:W-:Y:S01]  /*16100*/  @!P4 IMAD.IADD R66, R66, 0x1, -R68 ;  /* 0x000000014242c824 */ /* 0x000fe200078e0a44 */
[----:B------:R-:W-:-:S04]  /*16110*/  ISETP.GT.U32.AND P4, PT, R68, R47, PT ;  /* 0x0000002f4400720c */ /* 0x000fc80003f84070 */
[----:B------:R-:W-:Y:S01]  /*16120*/  ISETP.GT.U32.AND P5, PT, R68, R66, PT ;  /* 0x000000424400720c */ /* 0x000fe20003fa4070 */
[----:B0-----:R-:W-:Y:S01]  /*16130*/  @P0 IMAD.MOV.U32 R6, RZ, RZ, R71 ;  /* 0x000000ffff060224 */ /* 0x001fe200078e0047 */
[----:B------:R-:W-:Y:S01]  /*16140*/  PRMT R8, RZ, 0x7610, R8 ;  /* 0x00007610ff087816 */ /* 0x000fe20000000008 */
[----:B------:R-:W-:Y:S01]  /*16150*/  @P0 IMAD.MOV.U32 R7, RZ, RZ, R5 ;  /* 0x000000ffff070224 */ /* 0x000fe200078e0005 */
[----:B------:R-:W-:-:S04]  /*16160*/  SEL R4, R73, R4, !P1 ;  /* 0x0000000449047207 */ /* 0x000fc80004800000 */
[----:B------:R0:W4:Y:S01]  /*16170*/  @P0 LDG.E.U16 R8, desc[UR20][R6.64] ;  /* 0x0000001406080981 */ /* 0x000122000c1e1500 */
[--C-:B------:R-:W-:Y:S02]  /*16180*/  @!P4 IMAD.IADD R47, R47, 0x1, -R68.reuse ;  /* 0x000000012f2fc824 */ /* 0x100fe400078e0a44 */
[--C-:B------:R-:W-:Y:S02]  /*16190*/  @!P6 IMAD.IADD R64, R64, 0x1, -R68.reuse ;  /* 0x000000014040e824 */ /* 0x100fe400078e0a44 */
[----:B------:R-:W-:Y:S02]  /*161a0*/  @!P5 IMAD.IADD R66, R66, 0x1, -R68 ;  /* 0x000000014242d824 */ /* 0x000fe400078e0a44 */
[----:B0-----:R-:W-:Y:S01]  /*161b0*/  IMAD R6, R4, UR7, RZ ;  /* 0x0000000704067c24 */ /* 0x001fe2000f8e02ff */
[----:B------:R-:W-:Y:S01]  /*161c0*/  STL [R1+0xa08], R5 ;  /* 0x000a080501007387 */ /* 0x000fe20000100800 */
[----:B------:R-:W-:Y:S02]  /*161d0*/  PRMT R0, RZ, 0x7610, R0 ;  /* 0x00007610ff007816 */ /* 0x000fe40000000000 */
[----:B--2---:R-:W-:-:S02]  /*161e0*/  ISETP.GE.AND P4, PT, R57, RZ, PT ;  /* 0x000000ff3900720c */ /* 0x004fc40003f86270 */
[----:B---3--:R-:W-:Y:S01]  /*161f0*/  ISETP.GE.AND P3, PT, R17, RZ, PT ;  /* 0x000000ff1100720c */ /* 0x008fe20003f66270 */
[----:B------:R-:W2:Y:S01]  /*16200*/  LDL.LU R57, [R1+0x150] ;  /* 0x0001500001397983 */ /* 0x000ea20000300800 */
[C---:B------:R-:W-:Y:S01]  /*16210*/  LEA R7, P6, R6.reuse, R72, 0x1 ;  /* 0x0000004806077211 */ /* 0x040fe200078c08ff */
[----:B------:R-:W-:Y:S01]  /*16220*/  IMAD.MOV.U32 R4, RZ, RZ, R64 ;  /* 0x000000ffff047224 */ /* 0x000fe200078e0040 */
[----:B------:R-:W-:Y:S01]  /*16230*/  PRMT R74, RZ, 0x7610, R74 ;  /* 0x00007610ff4a7816 */ /* 0x000fe2000000004a */
[----:B------:R-:W-:Y:S01]  /*16240*/  STL [R1+0x140], R47 ;  /* 0x0001402f01007387 */ /* 0x000fe20000100800 */
[----:B------:R-:W-:Y:S01]  /*16250*/  LEA.HI.X.SX32 R6, R6, R69, 0x1, P6 ;  /* 0x0000004506067211 */ /* 0x000fe200030f0eff */
[----:B------:R-:W0:Y:S02]  /*16260*/  LDCU UR7, c[0x0][0x3b0] ;  /* 0x00007600ff0777ac */ /* 0x000e240008000800 */
[----:B------:R-:W-:Y:S04]  /*16270*/  STL [R1+0x10c], R66 ;  /* 0x00010c4201007387 */ /* 0x000fe80000100800 */
[----:B------:R-:W-:Y:S04]  /*16280*/  STL [R1+0x100], R64 ;  /* 0x0001004001007387 */ /* 0x000fe80000100800 */
[----:B----4-:R1:W-:Y:S04]  /*16290*/  STL [R1+0x204], R93 ;  /* 0x0002045d01007387 */ /* 0x0103e80000100800 */
[----:B-1----:R-:W3:Y:S04]  /*162a0*/  LDL R93, [R1+0xfa8] ;  /* 0x000fa800015d7983 */ /* 0x002ee80000100800 */
[----:B------:R1:W-:Y:S04]  /*162b0*/  STL [R1+0xa3c], R7 ;  /* 0x000a3c0701007387 */ /* 0x0003e80000100800 */
[----:B------:R4:W-:Y:S01]  /*162c0*/  STL [R1+0xa38], R6 ;  /* 0x000a380601007387 */ /* 0x0009e20000100800 */
[----:B------:R-:W-:-:S02]  /*162d0*/  IMAD.MOV.U32 R5, RZ, RZ, R66 ;  /* 0x000000ffff057224 */ /* 0x000fc400078e0042 */
[----:B------:R-:W-:Y:S01]  /*162e0*/  @!P4 IMAD.MOV R4, RZ, RZ, -R4 ;  /* 0x000000ffff04c224 */ /* 0x000fe200078e0a04 */
[----:B------:R-:W2:Y:S01]  /*162f0*/  LDL.LU R71, [R1+0x158] ;  /* 0x0001580001477983 */ /* 0x000ea20000300800 */
[----:B-1----:R-:W-:-:S04]  /*16300*/  @P0 LOP3.LUT R7, R7, R6, RZ, 0x3c, !PT ;  /* 0x0000000607070212 */ /* 0x002fc800078e3cff */
[----:B----4-:R-:W-:-:S04]  /*16310*/  @P0 LOP3.LUT R6, R7, R6, RZ, 0x3c, !PT ;  /* 0x0000000607060212 */ /* 0x010fc800078e3cff */
[----:B------:R-:W-:-:S05]  /*16320*/  @P0 LOP3.LUT R7, R7, R6, RZ, 0x3c, !PT ;  /* 0x0000000607070212 */ /* 0x000fca00078e3cff */
[----:B------:R1:W4:Y:S01]  /*16330*/  @P0 LDG.E.U16 R0, desc[UR20][R6.64] ;  /* 0x0000001406000981 */ /* 0x000322000c1e1500 */
[----:B------:R-:W-:Y:S01]  /*16340*/  @!P3 IMAD.MOV R5, RZ, RZ, -R5 ;  /* 0x000000ffff05b224 */ /* 0x000fe200078e0a05 */
[----:B------:R-:W-:Y:S02]  /*16350*/  ISETP.GE.AND P3, PT, R62, RZ, PT ;  /* 0x000000ff3e00720c */ /* 0x000fe40003f66270 */
[----:B------:R0:W-:Y:S04]  /*16360*/  STL [R1+0x200], R8 ;  /* 0x0002000801007387 */ /* 0x0001e80000100800 */
[----:B------:R-:W2:Y:S01]  /*16370*/  LDL R64, [R1+0xfc8] ;  /* 0x000fc80001407983 */ /* 0x000ea20000100800 */
[C---:B0-----:R-:W-:Y:S02]  /*16380*/  SEL R8, R73.reuse, R5, !P1 ;  /* 0x0000000549087207 */ /* 0x041fe40004800000 */
[----:B------:R-:W-:Y:S01]  /*16390*/  SEL R5, R73, R4, !P1 ;  /* 0x0000000449057207 */ /* 0x000fe20004800000 */
[----:B------:R-:W-:-:S02]  /*163a0*/  IMAD.MOV.U32 R4, RZ, RZ, R47 ;  /* 0x000000ffff047224 */ /* 0x000fc400078e002f */
[----:B------:R-:W-:Y:S01]  /*163b0*/  IMAD R8, R8, UR4, RZ ;  /* 0x0000000408087c24 */ /* 0x000fe2000f8e02ff */
[----:B------:R-:W2:Y:S01]  /*163c0*/  LDL R47, [R1+0xfe8] ;  /* 0x000fe800012f7983 */ /* 0x000ea20000100800 */
[----:B------:R-:W-:Y:S01]  /*163d0*/  IMAD R5, R5, UR5, RZ ;  /* 0x0000000505057c24 */ /* 0x000fe2000f8e02ff */
[----:B------:R-:W-:Y:S01]  /*163e0*/  PRMT R61, RZ, 0x7610, R61 ;  /* 0x00007610ff3d7816 */ /* 0x000fe2000000003d */
[----:B------:R-:W-:Y:S01]  /*163f0*/  @!P3 IMAD.MOV R4, RZ, RZ, -R4 ;  /* 0x000000ffff04b224 */ /* 0x000fe200078e0a04 */
[----:B------:R-:W2:Y:S01]  /*16400*/  LDL.LU R62, [R1+0x160] ;  /* 0x00016000013e7983 */ /* 0x000ea20000300800 */
[----:B------:R-:W-:Y:S01]  /*16410*/  ISETP.GT.U32.AND P6, PT, R68, R67, PT ;  /* 0x000000434400720c */ /* 0x000fe20003fc4070 */
[----:B------:R-:W0:Y:S01]  /*16420*/  LDCU UR4, c[0x0][0x3b0] ;  /* 0x00007600ff0477ac */ /* 0x000e220008000800 */
[----:B-1----:R-:W-:Y:S02]  /*16430*/  LEA R7, P3, R5, R72, 0x1 ;  /* 0x0000004805077211 */ /* 0x002fe400078608ff */
[----:B------:R-:W-:Y:S01]  /*16440*/  SEL R6, R73, R4, !P1 ;  /* 0x0000000449067207 */ /* 0x000fe20004800000 */
[----:B------:R-:W1:Y:S01]  /*16450*/  LDCU UR5, c[0x0][0x3b0] ;  /* 0x00007600ff0577ac */ /* 0x000e620008000800 */
[----:B------:R-:W-:Y:S01]  /*16460*/  LEA.HI.X.SX32 R66, R5, R69, 0x1, P3 ;  /* 0x0000004505427211 */ /* 0x000fe200018f0eff */
[----:B----4-:R4:W-:Y:S02]  /*16470*/  STL [R1+0x1fc], R0 ;  /* 0x0001fc0001007387 */ /* 0x0109e40000100800 */
[----:B----4-:R-:W-:-:S04]  /*16480*/  LEA R0, P4, R8, R72, 0x1 ;  /* 0x0000004808007211 */ /* 0x010fc800078808ff */
[----:B------:R-:W-:Y:S01]  /*16490*/  LEA.HI.X.SX32 R17, R8, R69, 0x1, P4 ;  /* 0x0000004508117211 */ /* 0x000fe200020f0eff */
[----:B------:R-:W-:-:S04]  /*164a0*/  @P0 IMAD.MOV.U32 R4, RZ, RZ, R0 ;  /* 0x000000ffff040224 */ /* 0x000fc800078e0000 */
[----:B------:R-:W-:-:S05]  /*164b0*/  @P0 IMAD.MOV.U32 R5, RZ, RZ, R17 ;  /* 0x000000ffff050224 */ /* 0x000fca00078e0011 */
[----:B------:R4:W2:Y:S02]  /*164c0*/  @P0 LDG.E.U16 R74, desc[UR20][R4.64] ;  /* 0x00000014044a0981 */ /* 0x0008a4000c1e1500 */
[----:B----4-:R-:W-:Y:S02]  /*164d0*/  @P0 IMAD.MOV.U32 R4, RZ, RZ, R7 ;  /* 0x000000ffff040224 */ /* 0x010fe400078e0007 */
[----:B------:R-:W-:-:S05]  /*164e0*/  @P0 IMAD.MOV.U32 R5, RZ, RZ, R66 ;  /* 0x000000ffff050224 */ /* 0x000fca00078e0042 */
[----:B------:R4:W3:Y:S01]  /*164f0*/  @P0 LDG.E.U16 R61, desc[UR20][R4.64] ;  /* 0x00000014043d0981 */ /* 0x0008e2000c1e1500 */
[----:B------:R-:W-:-:S05]  /*16500*/  @!P6 IMAD.IADD R67, R67, 0x1, -R68 ;  /* 0x000000014343e824 */ /* 0x000fca00078e0a44 */
[----:B------:R-:W-:Y:S01]  /*16510*/  ISETP.GT.U32.AND P6, PT, R68, R67, PT ;  /* 0x000000434400720c */ /* 0x000fe20003fc4070 */
[----:B------:R-:W-:Y:S01]  /*16520*/  STL [R1+0xa6c], R0 ;  /* 0x000a6c0001007387 */ /* 0x000fe20000100800 */
[----:B------:R-:W-:-:S03]  /*16530*/  IMAD R6, R6, UR11, RZ ;  /* 0x0000000b06067c24 */ /* 0x000fc6000f8e02ff */
[----:B------:R0:W-:Y:S04]  /*16540*/  STL [R1+0xa9c], R7 ;  /* 0x000a9c0701007387 */ /* 0x0001e80000100800 */
[----:B------:R1:W-:Y:S04]  /*16550*/  STL [R1+0xa68], R17 ;  /* 0x000a681101007387 */ /* 0x0003e80000100800 */
[----:B------:R-:W-:Y:S01]  /*16560*/  @!P6 IMAD.IADD R67, R67, 0x1, -R68 ;  /* 0x000000014343e824 */ /* 0x000fe200078e0a44 */
[C---:B0-----:R-:W-:Y:S01]  /*16570*/  LEA R7, P6, R6.reuse, R72, 0x1 ;  /* 0x0000004806077211 */ /* 0x041fe200078c08ff */
[----:B-1----:R-:W3:Y:S04]  /*16580*/  LDL.LU R17, [R1+0x1364] ;  /* 0x0013640001117983 */ /* 0x002ee80000300800 */
[----:B------:R-:W3:Y:S01]  /*16590*/  LDL.LU R0, [R1+0x1360] ;  /* 0x0013600001007983 */ /* 0x000ee20000300800 */
[----:B------:R-:W-:-:S02]  /*165a0*/  LEA.HI.X.SX32 R6, R6, R69, 0x1, P6 ;  /* 0x0000004506067211 */ /* 0x000fc400030f0eff */
[----:B----4-:R-:W-:Y:S01]  /*165b0*/  PRMT R4, RZ, 0x7610, R4 ;  /* 0x00007610ff047816 */ /* 0x010fe20000000004 */
[----:B--2---:R0:W-:Y:S04]  /*165c0*/  STL [R1+0x1f8], R74 ;  /* 0x0001f84a01007387 */ /* 0x0041e80000100800 */
[----:B0-----:R-:W2:Y:S04]  /*165d0*/  LDL.LU R74, [R1+0x135c] ;  /* 0x00135c00014a7983 */ /* 0x001ea80000300800 */
[----:B------:R0:W-:Y:S04]  /*165e0*/  STL [R1+0xa98], R66 ;  /* 0x000a984201007387 */ /* 0x0001e80000100800 */
[----:B0-----:R-:W4:Y:S04]  /*165f0*/  LDL R66, [R1+0x1014] ;  /* 0x0010140001427983 */ /* 0x001f280000100800 */
[----:B---3--:R0:W-:Y:S04]  /*16600*/  STL [R1+0x1f0], R61 ;  /* 0x0001f03d01007387 */ /* 0x0081e80000100800 */
[----:B0-----:R-:W3:Y:S04]  /*16610*/  LDL.LU R61, [R1+0x168] ;  /* 0x00016800013d7983 */ /* 0x001ee80000300800 */
[----:B------:R-:W-:Y:S04]  /*16620*/  STL [R1+0x14c], R67 ;  /* 0x00014c4301007387 */ /* 0x000fe80000100800 */
        /* <DEDUP_REMOVED lines=8> */
[----:B------:R-:W-:-:S05]  /*166b0*/  @!P5 IMAD.IADD R92, R92, 0x1, -R68 ;  /* 0x000000015c5cd824 */ /* 0x000fca00078e0a44 */
[C---:B------:R-:W-:Y:S02]  /*166c0*/  ISETP.GT.U32.AND P5, PT, R68.reuse, R92, PT ;  /* 0x0000005c4400720c */ /* 0x040fe40003fa4070 */
[----:B------:R-:W-:Y:S01]  /*166d0*/  ISETP.GE.AND P3, PT, R93, RZ, PT ;  /* 0x000000ff5d00720c */ /* 0x000fe20003f66270 */
[----:B------:R-:W-:Y:S01]  /*166e0*/  @!P4 IMAD.IADD R57, R57, 0x1, -R68 ;  /* 0x000000013939c824 */ /* 0x000fe200078e0a44 */
[----:B------:R-:W-:-:S09]  /*166f0*/  ISETP.GT.U32.AND P6, PT, R68, R62, PT ;  /* 0x0000003e4400720c */ /* 0x000fd20003fc4070 */
[----:B------:R-:W-:-:S04]  /*16700*/  @!P5 IMAD.IADD R92, R92, 0x1, -R68 ;  /* 0x000000015c5cd824 */ /* 0x000fc800078e0a44 */
[----:B------:R-:W-:-:S04]  /*16710*/  IMAD.MOV.U32 R5, RZ, RZ, R92 ;  /* 0x000000ffff057224 */ /* 0x000fc800078e005c */
[----:B------:R-:W-:Y:S01]  /*16720*/  @!P3 IMAD.MOV R5, RZ, RZ, -R5 ;  /* 0x000000ffff05b224 */ /* 0x000fe200078e0a05 */
[----:B------:R-:W-:Y:S02]  /*16730*/  ISETP.GT.U32.AND P3, PT, R68, R57, PT ;  /* 0x000000394400720c */ /* 0x000fe40003f64070 */
[----:B------:R-:W-:Y:S02]  /*16740*/  ISETP.GE.AND P4, PT, R64, RZ, PT ;  /* 0x000000ff4000720c */ /* 0x000fe40003f86270 */
[----:B------:R-:W-:Y:S01]  /*16750*/  SEL R5, R73, R5, !P1 ;  /* 0x0000000549057207 */ /* 0x000fe20004800000 */
[----:B------:R-:W3:Y:S04]  /*16760*/  LDL.LU R64, [R1+0x170] ;  /* 0x0001700001407983 */ /* 0x000ee80000300800 */
[----:B0-----:R-:W-:-:S02]  /*16770*/  IMAD R6, R5, UR11, RZ ;  /* 0x0000000b05067c24 */ /* 0x001fc4000f8e02ff */
[--C-:B------:R-:W-:Y:S02]  /*16780*/  @!P6 IMAD.IADD R62, R62, 0x1, -R68.reuse ;  /* 0x000000013e3ee824 */ /* 0x100fe400078e0a44 */
[----:B------:R-:W-:Y:S01]  /*16790*/  @!P3 IMAD.IADD R57, R57, 0x1, -R68 ;  /* 0x000000013939b824 */ /* 0x000fe200078e0a44 */
[----:B------:R-:W-:-:S04]  /*167a0*/  LEA R7, P6, R6, R72, 0x1 ;  /* 0x0000004806077211 */ /* 0x000fc800078c08ff */
[----:B------:R-:W-:Y:S02]  /*167b0*/  LEA.HI.X.SX32 R6, R6, R69, 0x1, P6 ;  /* 0x0000004506067211 */ /* 0x000fe400030f0eff */
[----:B------:R-:W-:Y:S01]  /*167c0*/  PRMT R52, RZ, 0x7610, R52 ;  /* 0x00007610ff347816 */ /* 0x000fe20000000034 */
[----:B--2---:R0:W-:Y:S02]  /*167d0*/  STL [R1+0x1e8], R4 ;  /* 0x0001e80401007387 */ /* 0x0041e40000100800 */
[----:B0-----:R-:W-:-:S04]  /*167e0*/  IMAD.MOV.U32 R4, RZ, RZ, R67 ;  /* 0x000000ffff047224 */ /* 0x001fc800078e0043 */
[----:B------:R-:W-:Y:S01]  /*167f0*/  @!P4 IMAD.MOV R4, RZ, RZ, -R4 ;  /* 0x000000ffff04c224 */ /* 0x000fe200078e0a04 */
[----:B------:R-:W-:Y:S02]  /*16800*/  ISETP.GE.AND P4, PT, R47, RZ, PT ;  /* 0x000000ff2f00720c */ /* 0x000fe40003f86270 */
[----:B------:R-:W2:Y:S04]  /*16810*/  LDL R47, [R1+0x10ec] ;  /* 0x0010ec00012f7983 */ /* 0x000ea80000100800 */
[----:B------:R-:W-:Y:S04]  /*16820*/  STL [R1+0x150], R57 ;  /* 0x0001503901007387 */ /* 0x000fe80000100800 */
[----:B------:R0:W-:Y:S04]  /*16830*/  STL [R1+0x504], R7 ;  /* 0x0005040701007387 */ /* 0x0001e80000100800 */
[----:B------:R1:W-:Y:S01]  /*16840*/  STL [R1+0x500], R6 ;  /* 0x0005000601007387 */ /* 0x0003e20000100800 */
[----:B0-----:R-:W-:-:S04]  /*16850*/  @P0 LOP3.LUT R7, R7, R6, RZ, 0x3c, !PT ;  /* 0x0000000607070212 */ /* 0x001fc800078e3cff */
[----:B-1----:R-:W-:-:S04]  /*16860*/  @P0 LOP3.LUT R6, R7, R6, RZ, 0x3c, !PT ;  /* 0x0000000607060212 */ /* 0x002fc800078e3cff */
[----:B------:R-:W-:-:S05]  /*16870*/  @P0 LOP3.LUT R7, R7, R6, RZ, 0x3c, !PT ;  /* 0x0000000607070212 */ /* 0x000fca00078e3cff */
[----:B------:R0:W2:Y:S01]  /*16880*/  @P0 LDG.E.U16 R52, desc[UR20][R6.64] ;  /* 0x0000001406340981 */ /* 0x0000a2000c1e1500 */
[----:B------:R-:W-:Y:S02]  /*16890*/  ISETP.GT.U32.AND P5, PT, R68, R71, PT ;  /* 0x000000474400720c */ /* 0x000fe40003fa4070 */
[----:B------:R-:W-:-:S11]  /*168a0*/  SEL R4, R73, R4, !P1 ;  /* 0x0000000449047207 */ /* 0x000fd60004800000 */
[----:B------:R-:W-:Y:S02]  /*168b0*/  @!P5 IMAD.IADD R71, R71, 0x1, -R68 ;  /* 0x000000014747d824 */ /* 0x000fe400078e0a44 */
[----:B------:R-:W-:Y:S01]  /*168c0*/  IMAD R4, R4, UR4, RZ ;  /* 0x0000000404047c24 */ /* 0x000fe2000f8e02ff */
[----:B----4-:R-:W-:Y:S01]  /*168d0*/  ISETP.GE.AND P3, PT, R66, RZ, PT ;  /* 0x000000ff4200720c */ /* 0x010fe20003f66270 */
[----:B------:R-:W-:Y:S01]  /*168e0*/  IMAD.MOV.U32 R5, RZ, RZ, R57 ;  /* 0x000000ffff057224 */ /* 0x000fe200078e0039 */
[----:B------:R-:W-:Y:S01]  /*168f0*/  ISETP.GT.U32.AND P5, PT, R68, R71, PT ;  /* 0x000000474400720c */ /* 0x000fe20003fa4070 */
[----:B------:R-:W1:Y:S01]  /*16900*/  LDCU UR4, c[0x0][0x3b0] ;  /* 0x00007600ff0477ac */ /* 0x000e620008000800 */
[C---:B------:R-:W-:Y:S01]  /*16910*/  LEA R66, P6, R4.reuse, R72, 0x1 ;  /* 0x0000004804427211 */ /* 0x040fe200078c08ff */
[----:B------:R-:W-:Y:S01]  /*16920*/  @!P4 IMAD.MOV R5, RZ, RZ, -R5 ;  /* 0x000000ffff05c224 */ /* 0x000fe200078e0a05 */
[----:B------:R-:W-:Y:S01]  /*16930*/  PRMT R65, RZ, 0x7610, R65 ;  /* 0x00007610ff417816 */ /* 0x000fe20000000041 */
[----:B------:R-:W4:Y:S01]  /*16940*/  LDL R57, [R1+0x10e4] ;  /* 0x0010e40001397983 */ /* 0x000f220000100800 */
[----:B------:R-:W-:-:S02]  /*16950*/  LEA.HI.X.SX32 R67, R4, R69, 0x1, P6 ;  /* 0x0000004504437211 */ /* 0x000fc400030f0eff */
[----:B------:R-:W-:Y:S01]  /*16960*/  ISETP.GT.U32.AND P4, PT, R68, R62, PT ;  /* 0x0000003e4400720c */ /* 0x000fe20003f84070 */
[----:B0-----:R-:W-:-:S04]  /*16970*/  @P0 IMAD.MOV.U32 R6, RZ, RZ, R66 ;  /* 0x000000ffff060224 */ /* 0x001fc800078e0042 */
[----:B------:R-:W-:Y:S02]  /*16980*/  @!P5 IMAD.IADD R71, R71, 0x1, -R68 ;  /* 0x000000014747d824 */ /* 0x000fe400078e0a44 */
[----:B------:R-:W-:Y:S01]  /*16990*/  @P0 IMAD.MOV.U32 R7, RZ, RZ, R67 ;  /* 0x000000ffff070224 */ /* 0x000fe200078e0043 */
[----:B---3--:R-:W-:Y:S01]  /*169a0*/  ISETP.GT.U32.AND P6, PT, R68, R64, PT ;  /* 0x000000404400720c */ /* 0x008fe20003fc4070 */
[----:B------:R-:W-:-:S03]  /*169b0*/  IMAD.MOV.U32 R4, RZ, RZ, R71 ;  /* 0x000000ffff047224 */ /* 0x000fc600078e0047 */
[----:B------:R0:W3:Y:S01]  /*169c0*/  @P0 LDG.E.U16 R65, desc[UR20][R6.64] ;  /* 0x0000001406410981 */ /* 0x0000e2000c1e1500 */
[----:B------:R-:W-:Y:S02]  /*169d0*/  @!P3 IMAD.MOV R4, RZ, RZ, -R4 ;  /* 0x000000ffff04b224 */ /* 0x000fe400078e0a04 */
[----:B------:R-:W-:Y:S01]  /*169e0*/  @!P4 IMAD.IADD R62, R62, 0x1, -R68 ;  /* 0x000000013e3ec824 */ /* 0x000fe200078e0a44 */
[C---:B0-----:R-:W-:Y:S02]  /*169f0*/  SEL R6, R73.reuse, R5, !P1 ;  /* 0x0000000549067207 */ /* 0x041fe40004800000 */
[----:B------:R-:W-:-:S03]  /*16a00*/  SEL R5, R73, R4, !P1 ;  /* 0x0000000449057207 */ /* 0x000fc60004800000 */
[----:B------:R-:W-:Y:S02]  /*16a10*/  IMAD R6, R6, UR5, RZ ;  /* 0x0000000506067c24 */ /* 0x000fe4000f8e02ff */
[----:B------:R-:W-:Y:S01]  /*16a20*/  @!P6 IMAD.IADD R64, R64, 0x1, -R68 ;  /* 0x000000014040e824 */ /* 0x000fe200078e0a44 */
[----:B------:R0:W-:Y:S01]  /*16a30*/  STL [R1+0x534], R66 ;  /* 0x0005344201007387 */ /* 0x0001e20000100800 */
[----:B------:R-:W-:Y:S01]  /*16a40*/  IMAD.MOV.U32 R4, RZ, RZ, R62 ;  /* 0x000000ffff047224 */ /* 0x000fe200078e003e */
[C---:B------:R-:W-:Y:S01]  /*16a50*/  LEA R71, P6, R6.reuse, R72, 0x1 ;  /* 0x0000004806477211 */ /* 0x040fe200078c08ff */
[----:B-1----:R-:W-:Y:S01]  /*16a60*/  IMAD R5, R5, UR4, RZ ;  /* 0x0000000405057c24 */ /* 0x002fe2000f8e02ff */
[----:B------:R-:W-:Y:S01]  /*16a70*/  PRMT R70, RZ, 0x7610, R70 ;  /* 0x00007610ff467816 */ /* 0x000fe20000000046 */
[----:B------:R-:W1:Y:S01]  /*16a80*/  LDCU UR4, c[0x0][0x3b0] ;  /* 0x00007600ff0477ac */ /* 0x000e620008000800 */
[----:B------:R-:W-:Y:S02]  /*16a90*/  LEA.HI.X.SX32 R92, R6, R69, 0x1, P6 ;  /* 0x00000045065c7211 */ /* 0x000fe400030f0eff */
[----:B------:R-:W-:Y:S01]  /*16aa0*/  PRMT R7, RZ, 0x7610, R7 ;  /* 0x00007610ff077816 */ /* 0x000fe20000000007 */
[----:B------:R-:W0:Y:S01]  /*16ab0*/  LDCU UR5, c[0x0][0x3b0] ;  /* 0x00007600ff0577ac */ /* 0x000e220008000800 */
[----:B--2---:R-:W-:-:S13]  /*16ac0*/  ISETP.GE.AND P3, PT, R47, RZ, PT ;  /* 0x000000ff2f00720c */ /* 0x004fda0003f66270 */
[----:B------:R-:W-:Y:S01]  /*16ad0*/  @!P3 IMAD.MOV R4, RZ, RZ, -R4 ;  /* 0x000000ffff04b224 */ /* 0x000fe200078e0a04 */
[----:B0-----:R-:W-:-:S04]  /*16ae0*/  LEA R66, P3, R5, R72, 0x1 ;  /* 0x0000004805427211 */ /* 0x001fc800078608ff */
[----:B------:R-:W-:Y:S01]  /*16af0*/  SEL R6, R73, R4, !P1 ;  /* 0x0000000449067207 */ /* 0x000fe20004800000 */
[----:B------:R-:W-:Y:S01]  /*16b00*/  @P0 IMAD.MOV.U32 R4, RZ, RZ, R71 ;  /* 0x000000ffff040224 */ /* 0x000fe200078e0047 */
[----:B------:R0:W-:Y:S04]  /*16b10*/  STL [R1+0x1e0], R52 ;  /* 0x0001e03401007387 */ /* 0x0001e80000100800 */
[----:B0-----:R-:W2:Y:S04]  /*16b20*/  LDL.LU R52, [R1+0x174] ;  /* 0x0001740001347983 */ /* 0x001ea80000300800 */
[----:B------:R0:W-:Y:S04]  /*16b30*/  STL [R1+0x530], R67 ;  /* 0x0005304301007387 */ /* 0x0001e80000100800 */
[----:B------:R-:W2:Y:S01]  /*16b40*/  LDL R47, [R1+0x10d0] ;  /* 0x0010d000012f7983 */ /* 0x000ea20000100800 */
[----:B0-----:R-:W-:Y:S01]  /*16b50*/  LEA.HI.X.SX32 R67, R5, R69, 0x1, P3 ;  /* 0x0000004505437211 */ /* 0x001fe200018f0eff */
[----:B------:R-:W-:-:S05]  /*16b60*/  @P0 IMAD.MOV.U32 R5, RZ, RZ, R92 ;  /* 0x000000ffff050224 */ /* 0x000fca00078e005c */
[----:B------:R0:W2:Y:S02]  /*16b70*/  @P0 LDG.E.U16 R70, desc[UR20][R4.64] ;  /* 0x0000001404460981 */ /* 0x0000a4000c1e1500 */
[----:B0-----:R-:W-:Y:S02]  /*16b80*/  @P0 IMAD.MOV.U32 R4, RZ, RZ, R66 ;  /* 0x000000ffff040224 */ /* 0x001fe400078e0042 */
[----:B------:R-:W-:-:S05]  /*16b90*/  @P0 IMAD.MOV.U32 R5, RZ, RZ, R67 ;  /* 0x000000ffff050224 */ /* 0x000fca00078e0043 */
[----:B------:R0:W2:Y:S01]  /*16ba0*/  @P0 LDG.E.U16 R7, desc[UR20][R4.64] ;  /* 0x0000001404070981 */ /* 0x0000a2000c1e1500 */
[----:B------:R-:W-:-:S13]  /*16bb0*/  ISETP.GT.U32.AND P5, PT, R68, R61, PT ;  /* 0x0000003d4400720c */ /* 0x000fda0003fa4070 */
[----:B------:R-:W-:-:S05]  /*16bc0*/  @!P5 IMAD.IADD R61, R61, 0x1, -R68 ;  /* 0x000000013d3dd824 */ /* 0x000fca00078e0a44 */
[C---:B------:R-:W-:Y:S01]  /*16bd0*/  ISETP.GT.U32.AND P5, PT, R68.reuse, R61, PT ;  /* 0x0000003d4400720c */ /* 0x040fe20003fa4070 */
[----:B---3--:R3:W-:Y:S01]  /*16be0*/  STL [R1+0x1dc], R65 ;  /* 0x0001dc4101007387 */ /* 0x0087e20000100800 */
[----:B------:R-:W-:Y:S01]  /*16bf0*/  ISETP.GT.U32.AND P4, PT, R68, R64, PT ;  /* 0x000000404400720c */ /* 0x000fe20003f84070 */
[----:B------:R-:W-:Y:S01]  /*16c00*/  IMAD R6, R6, UR7, RZ ;  /* 0x0000000706067c24 */ /* 0x000fe2000f8e02ff */
[----:B------:R-:W-:Y:S01]  /*16c10*/  PRMT R59, RZ, 0x7610, R59 ;  /* 0x00007610ff3b7816 */ /* 0x000fe2000000003b */
[----:B------:R-:W1:Y:S01]  /*16c20*/  LDCU UR7, c[0x0][0x3b0] ;  /* 0x00007600ff0777ac */ /* 0x000e620008000800 */
[----:B---3--:R-:W3:Y:S07]  /*16c30*/  LDL.LU R65, [R1+0x180] ;  /* 0x0001800001417983 */ /* 0x008eee0000300800 */
[----:B------:R-:W-:Y:S01]  /*16c40*/  @!P5 IMAD.IADD R61, R61, 0x1, -R68 ;  /* 0x000000013d3dd824 */ /* 0x000fe200078e0a44 */
[----:B----4-:R-:W-:Y:S01]  /*16c50*/  ISETP.GE.AND P5, PT, R57, RZ, PT ;  /* 0x000000ff3900720c */ /* 0x010fe20003fa6270 */
[----:B------:R4:W-:Y:S02]  /*16c60*/  STL [R1+0x160], R62 ;  /* 0x0001603e01007387 */ /* 0x0009e40000100800 */
[----:B0-----:R-:W-:-:S02]  /*16c70*/  IMAD.MOV.U32 R4, RZ, RZ, R61 ;  /* 0x000000ffff047224 */ /* 0x001fc400078e003d */
[----:B----4-:R-:W4:Y:S04]  /*16c80*/  LDL.LU R62, [R1+0x184] ;  /* 0x00018400013e7983 */ /* 0x010f280000300800 */
[----:B------:R-:W-:Y:S04]  /*16c90*/  STL [R1+0x564], R71 ;  /* 0x0005644701007387 */ /* 0x000fe80000100800 */
[----:B------:R-:W-:Y:S04]  /*16ca0*/  STL [R1+0x594], R66 ;  /* 0x0005944201007387 */ /* 0x000fe80000100800 */
[----:B------:R-:W4:Y:S04]  /*16cb0*/  LDL R57, [R1+0x1058] ;  /* 0x0010580001397983 */ /* 0x000f280000100800 */
[----:B------:R-:W-:Y:S01]  /*16cc0*/  STL [R1+0x560], R92 ;  /* 0x0005605c01007387 */ /* 0x000fe20000100800 */
[----:B------:R-:W-:-:S03]  /*16cd0*/  @!P5 IMAD.MOV R4, RZ, RZ, -R4 ;  /* 0x000000ffff04d224 */ /* 0x000fc600078e0a04 */
[----:B------:R-:W-:Y:S04]  /*16ce0*/  STL [R1+0x168], R61 ;  /* 0x0001683d01007387 */ /* 0x000fe80000100800 */
[----:B------:R-:W-:Y:S01]  /*16cf0*/  STL [R1+0x590], R67 ;  /* 0x0005904301007387 */ /* 0x000fe20000100800 */
[----:B------:R-:W-:Y:S01]  /*16d00*/  @!P4 IMAD.IADD R64, R64, 0x1, -R68 ;  /* 0x000000014040c824 */ /* 0x000fe200078e0a44 */
[----:B------:R-:W-:-:S03]  /*16d10*/  SEL R5, R73, R4, !P1 ;  /* 0x0000000449057207 */ /* 0x000fc60004800000 */
[----:B------:R-:W-:Y:S02]  /*16d20*/  IMAD.MOV.U32 R4, RZ, RZ, R64 ;  /* 0x000000ffff047224 */ /* 0x000fe400078e0040 */
[----:B------:R-:W-:Y:S01]  /*16d30*/  IMAD R5, R5, UR12, RZ ;  /* 0x0000000c05057c24 */ /* 0x000fe2000f8e02ff */
[----:B------:R-:W-:Y:S01]  /*16d40*/  PRMT R56, RZ, 0x7610, R56 ;  /* 0x00007610ff387816 */ /* 0x000fe20000000038 */
[----:B------:R-:W0:Y:S01]  /*16d50*/  LDCU UR12, c[0x0][0x3b0] ;  /* 0x00007600ff0c77ac */ /* 0x000e220008000800 */
[----:B--2---:R-:W-:Y:S02]  /*16d60*/  ISETP.GE.AND P6, PT, R47, RZ, PT ;  /* 0x000000ff2f00720c */ /* 0x004fe40003fc6270 */
[----:B------:R-:W2:Y:S11]  /*16d70*/  LDL.LU R47, [R1+0x18c] ;  /* 0x00018c00012f7983 */ /* 0x000eb60000300800 */
[----:B------:R-:W-:Y:S01]  /*16d80*/  @!P6 IMAD.MOV R4, RZ, RZ, -R4 ;  /* 0x000000ffff04e224 */ /* 0x000fe200078e0a04 */
[----:B------:R0:W-:Y:S02]  /*16d90*/  STL [R1+0x1d4], R7 ;  /* 0x0001d40701007387 */ /* 0x0001e40000100800 */
[----:B0-----:R-:W-:-:S02]  /*16da0*/  LEA R7, P5, R6, R72, 0x1 ;  /* 0x0000004806077211 */ /* 0x001fc400078a08ff */
[----:B------:R-:W-:Y:S02]  /*16db0*/  STL [R1+0x170], R64 ;  /* 0x0001704001007387 */ /* 0x000fe40000100800 */
[----:B------:R-:W-:Y:S02]  /*16dc0*/  LEA.HI.X.SX32 R61, R6, R69, 0x1, P5 ;  /* 0x00000045063d7211 */ /* 0x000fe400028f0eff */
[----:B------:R0:W-:Y:S01]  /*16dd0*/  STL [R1+0x5c4], R7 ;  /* 0x0005c40701007387 */ /* 0x0001e20000100800 */
[----:B------:R-:W-:Y:S01]  /*16de0*/  @P0 IMAD.MOV.U32 R6, RZ, RZ, R7 ;  /* 0x000000ffff060224 */ /* 0x000fe200078e0007 */
[----:B------:R-:W-:Y:S02]  /*16df0*/  SEL R4, R73, R4, !P1 ;  /* 0x0000000449047207 */ /* 0x000fe40004800000 */
[----:B------:R-:W-:Y:S01]  /*16e00*/  LEA R66, P6, R5, R72, 0x1 ;  /* 0x0000004805427211 */ /* 0x000fe200078c08ff */
[----:B0-----:R-:W-:-:S05]  /*16e10*/  @P0 IMAD.MOV.U32 R7, RZ, RZ, R61 ;  /* 0x000000ffff070224 */ /* 0x001fca00078e003d */
[----:B------:R1:W2:Y:S01]  /*16e20*/  @P0 LDG.E.U16 R59, desc[UR20][R6.64] ;  /* 0x00000014063b0981 */ /* 0x0002a2000c1e1500 */
[----:B------:R-:W-:Y:S01]  /*16e30*/  LEA.HI.X.SX32 R5, R5, R69, 0x1, P6 ;  /* 0x0000004505057211 */ /* 0x000fe200030f0eff */
[----:B-1----:R-:W-:Y:S01]  /*16e40*/  IMAD R6, R4, UR4, RZ ;  /* 0x0000000404067c24 */ /* 0x002fe2000f8e02ff */
[C---:B------:R-:W-:Y:S01]  /*16e50*/  ISETP.GT.U32.AND P3, PT, R68.reuse, R52, PT ;  /* 0x000000344400720c */ /* 0x040fe20003f64070 */
[----:B------:R-:W-:Y:S01]  /*16e60*/  @P0 IMAD.MOV.U32 R4, RZ, RZ, R66 ;  /* 0x000000ffff040224 */ /* 0x000fe200078e0042 */
[----:B---3--:R-:W-:Y:S01]  /*16e70*/  ISETP.GT.U32.AND P4, PT, R68, R65, PT ;  /* 0x000000414400720c */ /* 0x008fe20003f84070 */
[----:B------:R0:W-:Y:S01]  /*16e80*/  STL [R1+0x5c0], R61 ;  /* 0x0005c03d01007387 */ /* 0x0001e20000100800 */
[----:B------:R-:W-:Y:S01]  /*16e90*/  PRMT R7, RZ, 0x7610, R7 ;  /* 0x00007610ff077816 */ /* 0x000fe20000000007 */
[----:B------:R-:W1:Y:S02]  /*16ea0*/  LDCU UR4, c[0x0][0x3b0] ;  /* 0x00007600ff0477ac */ /* 0x000e640008000800 */
[----:B------:R3:W2:Y:S06]  /*16eb0*/  @P0 LDG.E.U16 R56, desc[UR20][R4.64] ;  /* 0x0000001404380981 */ /* 0x0006ac000c1e1500 */
[--C-:B------:R-:W-:Y:S01]  /*16ec0*/  @!P3 IMAD.IADD R52, R52, 0x1, -R68.reuse ;  /* 0x000000013434b824 */ /* 0x100fe200078e0a44 */
[----:B0-----:R-:W2:Y:S04]  /*16ed0*/  LDL R61, [R1+0x1078] ;  /* 0x00107800013d7983 */ /* 0x001ea80000100800 */
[----:B------:R-:W-:Y:S01]  /*16ee0*/  ISETP.GT.U32.AND P3, PT, R68, R52, PT ;  /* 0x000000344400720c */ /* 0x000fe20003f64070 */
[--C-:B------:R-:W-:Y:S01]  /*16ef0*/  @!P4 IMAD.IADD R65, R65, 0x1, -R68.reuse ;  /* 0x000000014141c824 */ /* 0x100fe200078e0a44 */
[----:B----4-:R-:W-:Y:S01]  /*16f00*/  ISETP.GE.AND P4, PT, R57, RZ, PT ;  /* 0x000000ff3900720c */ /* 0x010fe20003f86270 */
[----:B------:R-:W4:Y:S04]  /*16f10*/  LDL.LU R64, [R1+0x194] ;  /* 0x0001940001407983 */ /* 0x000f280000300800 */
[----:B------:R-:W-:Y:S06]  /*16f20*/  STL [R1+0x1d8], R70 ;  /* 0x0001d84601007387 */ /* 0x000fec0000100800 */
[----:B------:R-:W-:-:S04]  /*16f30*/  @!P3 IMAD.IADD R52, R52, 0x1, -R68 ;  /* 0x000000013434b824 */ /* 0x000fc800078e0a44 */
[----:B---3--:R-:W-:-:S04]  /*16f40*/  IMAD.MOV.U32 R4, RZ, RZ, R52 ;  /* 0x000000ffff047224 */ /* 0x008fc800078e0034 */
[----:B------:R-:W-:Y:S01]  /*16f50*/  @!P4 IMAD.MOV R4, RZ, RZ, -R4 ;  /* 0x000000ffff04c224 */ /* 0x000fe200078e0a04 */
[----:B--2---:R0:W-:Y:S04]  /*16f60*/  STL [R1+0x160], R59 ;  /* 0x0001603b01007387 */ /* 0x0041e80000100800 */
[----:B0-----:R-:W2:Y:S04]  /*16f70*/  LDL R59, [R1+0x106c] ;  /* 0x00106c00013b7983 */ /* 0x001ea80000100800 */
[----:B------:R-:W-:Y:S04]  /*16f80*/  STL [R1+0x5f4], R66 ;  /* 0x0005f44201007387 */ /* 0x000fe80000100800 */
[----:B------:R-:W3:Y:S04]  /*16f90*/  LDL.LU R57, [R1+0x19c] ;  /* 0x00019c0001397983 */ /* 0x000ee80000300800 */
[----:B------:R0:W-:Y:S04]  /*16fa0*/  STL [R1+0x5f0], R5 ;  /* 0x0005f00501007387 */ /* 0x0001e80000100800 */
[----:B------:R1:W-:Y:S01]  /*16fb0*/  STL [R1+0x174], R52 ;  /* 0x0001743401007387 */ /* 0x0003e20000100800 */
[----:B0-----:R-:W-:-:S03]  /*16fc0*/  LEA R5, P3, R6, R72, 0x1 ;  /* 0x0000004806057211 */ /* 0x001fc600078608ff */
[----:B-1----:R-:W2:Y:S04]  /*16fd0*/  LDL R52, [R1+0x1108] ;  /* 0x0011080001347983 */ /* 0x002ea80000100800 */
[----:B------:R-:W-:Y:S04]  /*16fe0*/  STL [R1+0x624], R5 ;  /* 0x0006240501007387 */ /* 0x000fe80000100800 */
[----:B------:R0:W-:Y:S02]  /*16ff0*/  STL [R1+0x150], R56 ;  /* 0x0001503801007387 */ /* 0x0001e40000100800 */
[----:B0-----:R-:W-:-:S02]  /*17000*/  LEA.HI.X.SX32 R56, R6, R69, 0x1, P3 ;  /* 0x0000004506387211 */ /* 0x001fc400018f0eff */
[----:B------:R-:W-:Y:S01]  /*17010*/  SEL R6, R73, R4, !P1 ;  /* 0x0000000449067207 */ /* 0x000fe20004800000 */
[----:B------:R-:W-:Y:S02]  /*17020*/  @P0 IMAD.MOV.U32 R4, RZ, RZ, R5 ;  /* 0x000000ffff040224 */ /* 0x000fe400078e0005 */
[----:B------:R-:W-:-:S05]  /*17030*/  @P0 IMAD.MOV.U32 R5, RZ, RZ, R56 ;  /* 0x000000ffff050224 */ /* 0x000fca00078e0038 */
[----:B------:R0:W2:Y:S01]  /*17040*/  @P0 LDG.E.U16 R7, desc[UR20][R4.64] ;  /* 0x0000001404070981 */ /* 0x0000a2000c1e1500 */
[----:B------:R-:W-:-:S13]  /*17050*/  ISETP.GT.U32.AND P5, PT, R68, R62, PT ;  /* 0x0000003e4400720c */ /* 0x000fda0003fa4070 */
[----:B------:R-:W-:Y:S01]  /*17060*/  @!P5 IMAD.IADD R62, R62, 0x1, -R68 ;  /* 0x000000013e3ed824 */ /* 0x000fe200078e0a44 */
[----:B------:R-:W-:-:S04]  /*17070*/  ISETP.GT.U32.AND P5, PT, R68, R65, PT ;  /* 0x000000414400720c */ /* 0x000fc80003fa4070 */
[----:B------:R-:W-:Y:S01]  /*17080*/  ISETP.GT.U32.AND P6, PT, R68, R62, PT ;  /* 0x0000003e4400720c */ /* 0x000fe20003fc4070 */
[----:B------:R-:W-:Y:S01]  /*17090*/  IMAD R6, R6, UR5, RZ ;  /* 0x0000000506067c24 */ /* 0x000fe2000f8e02ff */
[----:B------:R1:W-:Y:S01]  /*170a0*/  STL [R1+0x620], R56 ;  /* 0x0006203801007387 */ /* 0x0003e20000100800 */
[----:B------:R-:W-:Y:S01]  /*170b0*/  ISETP.GE.AND P3, PT, R61, RZ, PT ;  /* 0x000000ff3d00720c */ /* 0x000fe20003f66270 */
[----:B------:R-:W2:Y:S02]  /*170c0*/  LDCU UR5, c[0x0][0x3b0] ;  /* 0x00007600ff0577ac */ /* 0x000ea40008000800 */
[----:B------:R-:W3:Y:S03]  /*170d0*/  LDL R61, [R1+0x10fc] ;  /* 0x0010fc00013d7983 */ /* 0x000ee60000100800 */
[--C-:B------:R-:W-:Y:S01]  /*170e0*/  @!P5 IMAD.IADD R65, R65, 0x1, -R68.reuse ;  /* 0x000000014141d824 */ /* 0x100fe200078e0a44 */
[----:B-1----:R-:W3:Y:S03]  /*170f0*/  LDL.LU R56, [R1+0x1ac] ;  /* 0x0001ac0001387983 */ /* 0x002ee60000300800 */
[----:B------:R-:W-:Y:S01]  /*17100*/  @!P6 IMAD.IADD R62, R62, 0x1, -R68 ;  /* 0x000000013e3ee824 */ /* 0x000fe200078e0a44 */
[----:B0-----:R-:W-:Y:S01]  /*17110*/  PRMT R4, RZ, 0x7610, R4 ;  /* 0x00007610ff047816 */ /* 0x001fe20000000004 */
[----:B--2---:R0:W-:Y:S04]  /*17120*/  STL [R1+0x14c], R7 ;  /* 0x00014c0701007387 */ /* 0x0041e80000100800 */
[----:B------:R-:W-:Y:S01]  /*17130*/  STL [R1+0x180], R65 ;  /* 0x0001804101007387 */ /* 0x000fe20000100800 */
[----:B0-----:R-:W-:-:S03]  /*17140*/  LEA R7, P6, R6, R72, 0x1 ;  /* 0x0000004806077211 */ /* 0x001fc600078c08ff */
[----:B------:R-:W-:Y:S01]  /*17150*/  STL [R1+0x184], R62 ;  /* 0x0001843e01007387 */ /* 0x000fe20000100800 */
[----:B------:R-:W-:-:S03]  /*17160*/  LEA.HI.X.SX32 R6, R6, R69, 0x1, P6 ;  /* 0x0000004506067211 */ /* 0x000fc600030f0eff */
[----:B------:R0:W-:Y:S04]  /*17170*/  STL [R1+0x654], R7 ;  /* 0x0006540701007387 */ /* 0x0001e80000100800 */
[----:B------:R1:W-:Y:S01]  /*17180*/  STL [R1+0x650], R6 ;  /* 0x0006500601007387 */ /* 0x0003e20000100800 */
[----:B0-----:R-:W-:-:S04]  /*17190*/  @P0 LOP3.LUT R7, R7, R6, RZ, 0x3c, !PT ;  /* 0x0000000607070212 */ /* 0x001fc800078e3cff */
[----:B-1----:R-:W-:-:S04]  /*171a0*/  @P0 LOP3.LUT R6, R7, R6, RZ, 0x3c, !PT ;  /* 0x0000000607060212 */ /* 0x002fc800078e3cff */
[----:B------:R-:W-:-:S05]  /*171b0*/  @P0 LOP3.LUT R7, R7, R6, RZ, 0x3c, !PT ;  /* 0x0000000607070212 */ /* 0x000fca00078e3cff */
[----:B------:R0:W2:Y:S01]  /*171c0*/  @P0 LDG.E.U16 R4, desc[UR20][R6.64] ;  /* 0x0000001406040981 */ /* 0x0000a2000c1e1500 */
[C---:B------:R-:W-:Y:S01]  /*171d0*/  ISETP.GT.U32.AND P4, PT, R68.reuse, R47, PT ;  /* 0x0000002f4400720c */ /* 0x040fe20003f84070 */
[----:B------:R-:W-:Y:S01]  /*171e0*/  IMAD.MOV.U32 R5, RZ, RZ, R65 ;  /* 0x000000ffff057224 */ /* 0x000fe200078e0041 */
[----:B---3--:R-:W-:-:S03]  /*171f0*/  ISETP.GT.U32.AND P6, PT, R68, R57, PT ;  /* 0x000000394400720c */ /* 0x008fc60003fc4070 */
[----:B------:R-:W-:-:S08]  /*17200*/  @!P3 IMAD.MOV R5, RZ, RZ, -R5 ;  /* 0x000000ffff05b224 */ /* 0x000fd000078e0a05 */
[----:B------:R-:W-:Y:S01]  /*17210*/  @!P4 IMAD.IADD R47, R47, 0x1, -R68 ;  /* 0x000000012f2fc824 */ /* 0x000fe200078e0a44 */
[----:B------:R-:W-:Y:S02]  /*17220*/  ISETP.GE.AND P4, PT, R59, RZ, PT ;  /* 0x000000ff3b00720c */ /* 0x000fe40003f86270 */
[----:B------:R-:W-:Y:S01]  /*17230*/  SEL R5, R73, R5, !P1 ;  /* 0x0000000549057207 */ /* 0x000fe20004800000 */
[----:B------:R-:W3:Y:S01]  /*17240*/  LDL.LU R59, [R1+0x1b4] ;  /* 0x0001b400013b7983 */ /* 0x000ee20000300800 */
[----:B------:R-:W-:-:S03]  /*17250*/  ISETP.GT.U32.AND P3, PT, R68, R47, PT ;  /* 0x0000002f4400720c */ /* 0x000fc60003f64070 */
[----:B0-----:R-:W-:Y:S01]  /*17260*/  IMAD R6, R5, UR4, RZ ;  /* 0x0000000405067c24 */ /* 0x001fe2000f8e02ff */
[----:B------:R-:W-:Y:S01]  /*17270*/  PRMT R45, RZ, 0x7610, R45 ;  /* 0x00007610ff2d7816 */ /* 0x000fe2000000002d */
[----:B------:R-:W-:Y:S01]  /*17280*/  @!P6 IMAD.IADD R57, R57, 0x1, -R68 ;  /* 0x000000013939e824 */ /* 0x000fe200078e0a44 */
[----:B----4-:R-:W-:Y:S01]  /*17290*/  ISETP.GT.U32.AND P5, PT, R68, R64, PT ;  /* 0x000000404400720c */ /* 0x010fe20003fa4070 */
[----:B------:R-:W0:Y:S01]  /*172a0*/  LDCU UR4, c[0x0][0x3b0] ;  /* 0x00007600ff0477ac */ /* 0x000e220008000800 */
[----:B------:R-:W-:-:S05]  /*172b0*/  LEA R7, P6, R6, R72, 0x1 ;  /* 0x0000004806077211 */ /* 0x000fca00078c08ff */
[----:B------:R-:W-:Y:S01]  /*172c0*/  @!P3 IMAD.IADD R47, R47, 0x1, -R68 ;  /* 0x000000012f2fb824 */ /* 0x000fe200078e0a44 */
        /* <DEDUP_REMOVED lines=10> */
[----:B----4-:R-:W-:-:S04]  /*17370*/  @P0 LOP3.LUT R6, R7, R6, RZ, 0x3c, !PT ;  /* 0x0000000607060212 */ /* 0x010fc800078e3cff */
[----:B------:R-:W-:-:S05]  /*17380*/  @P0 LOP3.LUT R7, R7, R6, RZ, 0x3c, !PT ;  /* 0x0000000607070212 */ /* 0x000fca00078e3cff */
[----:B------:R1:W4:Y:S01]  /*17390*/  @P0 LDG.E.U16 R45, desc[UR20][R6.64] ;  /* 0x00000014062d0981 */ /* 0x000322000c1e1500 */
[----:B------:R-:W-:Y:S01]  /*173a0*/  @!P5 IMAD.IADD R64, R64, 0x1, -R68 ;  /* 0x000000014040d824 */ /* 0x000fe200078e0a44 */
[----:B------:R-:W-:-:S04]  /*173b0*/  SEL R4, R73, R4, !P1 ;  /* 0x0000000449047207 */ /* 0x000fc80004800000 */
[----:B------:R-:W-:Y:S01]  /*173c0*/  ISETP.GT.U32.AND P5, PT, R68, R64, PT ;  /* 0x000000404400720c */ /* 0x000fe20003fa4070 */
[----:B------:R-:W-:Y:S01]  /*173d0*/  IMAD R4, R4, UR5, RZ ;  /* 0x0000000504047c24 */ /* 0x000fe2000f8e02ff */
[----:B------:R-:W-:Y:S01]  /*173e0*/  ISETP.GE.AND P3, PT, R61, RZ, PT ;  /* 0x000000ff3d00720c */ /* 0x000fe20003f66270 */
[----:B------:R-:W-:Y:S01]  /*173f0*/  IMAD.MOV.U32 R5, RZ, RZ, R47 ;  /* 0x000000ffff057224 */ /* 0x000fe200078e002f */
[----:B------:R-:W-:Y:S01]  /*17400*/  PRMT R60, RZ, 0x7610, R60 ;  /* 0x00007610ff3c7816 */ /* 0x000fe2000000003c */
[----:B------:R-:W0:Y:S01]  /*17410*/  LDCU UR5, c[0x0][0x3b0] ;  /* 0x00007600ff0577ac */ /* 0x000e220008000800 */
[----:B------:R-:W-:Y:S01]  /*17420*/  LEA R61, P6, R4, R72, 0x1 ;  /* 0x00000048043d7211 */ /* 0x000fe200078c08ff */
[----:B------:R-:W-:-:S03]  /*17430*/  @!P4 IMAD.MOV R5, RZ, RZ, -R5 ;  /* 0x000000ffff05c224 */ /* 0x000fc600078e0a05 */
[----:B------:R-:W-:Y:S02]  /*17440*/  LEA.HI.X.SX32 R62, R4, R69, 0x1, P6 ;  /* 0x00000045043e7211 */ /* 0x000fe400030f0eff */
[----:B------:R-:W-:Y:S01]  /*17450*/  ISETP.GT.U32.AND P4, PT, R68, R57, PT ;  /* 0x000000394400720c */ /* 0x000fe20003f84070 */
[----:B------:R-:W-:Y:S02]  /*17460*/  @!P5 IMAD.IADD R64, R64, 0x1, -R68 ;  /* 0x000000014040d824 */ /* 0x000fe400078e0a44 */
[----:B-1----:R-:W-:Y:S02]  /*17470*/  @P0 IMAD.MOV.U32 R6, RZ, RZ, R61 ;  /* 0x000000ffff060224 */ /* 0x002fe400078e003d */
[----:B------:R-:W-:Y:S01]  /*17480*/  @P0 IMAD.MOV.U32 R7, RZ, RZ, R62 ;  /* 0x000000ffff070224 */ /* 0x000fe200078e003e */
[----:B---3--:R-:W-:Y:S01]  /*17490*/  ISETP.GT.U32.AND P6, PT, R68, R59, PT ;  /* 0x0000003b4400720c */ /* 0x008fe20003fc4070 */
[----:B------:R-:W-:-:S03]  /*174a0*/  IMAD.MOV.U32 R4, RZ, RZ, R64 ;  /* 0x000000ffff047224 */ /* 0x000fc600078e0040 */
[----:B------:R1:W3:Y:S01]  /*174b0*/  @P0 LDG.E.U16 R60, desc[UR20][R6.64] ;  /* 0x00000014063c0981 */ /* 0x0002e2000c1e1500 */
[----:B------:R-:W-:Y:S02]  /*174c0*/  @!P3 IMAD.MOV R4, RZ, RZ, -R4 ;  /* 0x000000ffff04b224 */ /* 0x000fe400078e0a04 */
[----:B------:R-:W-:Y:S01]  /*174d0*/  @!P4 IMAD.IADD R57, R57, 0x1, -R68 ;  /* 0x000000013939c824 */ /* 0x000fe200078e0a44 */
[C---:B-1----:R-:W-:Y:S02]  /*174e0*/  SEL R6, R73.reuse, R5, !P1 ;  /* 0x0000000549067207 */ /* 0x042fe40004800000 */
[----:B------:R-:W-:-:S03]  /*174f0*/  SEL R5, R73, R4, !P1 ;  /* 0x0000000449057207 */ /* 0x000fc60004800000 */
[----:B------:R-:W-:Y:S01]  /*17500*/  IMAD R6, R6, UR7, RZ ;  /* 0x0000000706067c24 */ /* 0x000fe2000f8e02ff */
[----:B------:R1:W-:Y:S01]  /*17510*/  STL [R1+0x194], R64 ;  /* 0x0001944001007387 */ /* 0x0003e20000100800 */
[----:B------:R-:W-:Y:S01]  /*17520*/  @!P6 IMAD.IADD R59, R59, 0x1, -R68 ;  /* 0x000000013b3be824 */ /* 0x000fe200078e0a44 */
[----:B------:R-:W-:Y:S01]  /*17530*/  PRMT R63, RZ, 0x7610, R63 ;  /* 0x00007610ff3f7816 */ /* 0x000fe2000000003f */
[----:B------:R-:W-:Y:S01]  /*17540*/  IMAD.MOV.U32 R4, RZ, RZ, R57 ;  /* 0x000000ffff047224 */ /* 0x000fe200078e0039 */
[----:B------:R-:W3:Y:S01]  /*17550*/  LDL R47, [R1+0x1160] ;  /* 0x00116000012f7983 */ /* 0x000ee20000100800 */
[----:B0-----:R-:W-:Y:S01]  /*17560*/  IMAD R5, R5, UR4, RZ ;  /* 0x0000000405057c24 */ /* 0x001fe2000f8e02ff */
[----:B------:R-:W-:Y:S01]  /*17570*/  PRMT R7, RZ, 0x7610, R7 ;  /* 0x00007610ff077816 */ /* 0x000fe20000000007 */
[----:B------:R-:W0:Y:S01]  /*17580*/  LDCU UR4, c[0x0][0x3b0] ;  /* 0x00007600ff0477ac */ /* 0x000e220008000800 */
[----:B-1----:R-:W-:Y:S01]  /*17590*/  LEA R64, P6, R6, R72, 0x1 ;  /* 0x0000004806407211 */ /* 0x002fe200078c08ff */
[----:B------:R1:W-:Y:S01]  /*175a0*/  STL [R1+0x6b4], R61 ;  /* 0x0006b43d01007387 */ /* 0x0003e20000100800 */
[----:B------:R-:W-:Y:S01]  /*175b0*/  ISETP.GT.U32.AND P5, PT, R68, R56, PT ;  /* 0x000000384400720c */ /* 0x000fe20003fa4070 */
[----:B------:R-:W0:Y:S01]  /*175c0*/  LDCU UR7, c[0x0][0x3b0] ;  /* 0x00007600ff0777ac */ /* 0x000e220008000800 */
[----:B------:R-:W-:-:S02]  /*175d0*/  LEA.HI.X.SX32 R65, R6, R69, 0x1, P6 ;  /* 0x0000004506417211 */ /* 0x000fc400030f0eff */
[----:B--2---:R-:W-:-:S13]  /*175e0*/  ISETP.GE.AND P3, PT, R52, RZ, PT ;  /* 0x000000ff3400720c */ /* 0x004fda0003f66270 */
[----:B------:R-:W-:Y:S01]  /*175f0*/  @!P3 IMAD.MOV R4, RZ, RZ, -R4 ;  /* 0x000000ffff04b224 */ /* 0x000fe200078e0a04 */
[----:B-1----:R-:W-:-:S04]  /*17600*/  LEA R61, P3, R5, R72, 0x1 ;  /* 0x00000048053d7211 */ /* 0x002fc800078608ff */
[----:B------:R-:W-:Y:S01]  /*17610*/  SEL R6, R73, R4, !P1 ;  /* 0x0000000449067207 */ /* 0x000fe20004800000 */
[----:B------:R-:W-:Y:S01]  /*17620*/  @P0 IMAD.MOV.U32 R4, RZ, RZ, R64 ;  /* 0x000000ffff040224 */ /* 0x000fe200078e0040 */
[----:B----4-:R1:W-:Y:S04]  /*17630*/  STL [R1+0x140], R45 ;  /* 0x0001402d01007387 */ /* 0x0103e80000100800 */
[----:B-1----:R-:W2:Y:S04]  /*17640*/  LDL.LU R45, [R1+0x1c0] ;  /* 0x0001c000012d7983 */ /* 0x002ea80000300800 */
[----:B------:R1:W-:Y:S04]  /*17650*/  STL [R1+0x6b0], R62 ;  /* 0x0006b03e01007387 */ /* 0x0003e80000100800 */
[----:B------:R-:W4:Y:S01]  /*17660*/  LDL R52, [R1+0x117c] ;  /* 0x00117c0001347983 */ /* 0x000f220000100800 */
[----:B-1----:R-:W-:Y:S01]  /*17670*/  LEA.HI.X.SX32 R62, R5, R69, 0x1, P3 ;  /* 0x00000045053e7211 */ /* 0x002fe200018f0eff */
[----:B------:R-:W-:-:S05]  /*17680*/  @P0 IMAD.MOV.U32 R5, RZ, RZ, R65 ;  /* 0x000000ffff050224 */ /* 0x000fca00078e0041 */
[----:B------:R1:W2:Y:S02]  /*17690*/  @P0 LDG.E.U16 R63, desc[UR20][R4.64] ;  /* 0x00000014043f0981 */ /* 0x0002a4000c1e1500 */
[----:B-1----:R-:W-:Y:S02]  /*176a0*/  @P0 IMAD.MOV.U32 R4, RZ, RZ, R61 ;  /* 0x000000ffff040224 */ /* 0x002fe400078e003d */
[----:B------:R-:W-:-:S05]  /*176b0*/  @P0 IMAD.MOV.U32 R5, RZ, RZ, R62 ;  /* 0x000000ffff050224 */ /* 0x000fca00078e003e */
[----:B------:R1:W2:Y:S01]  /*176c0*/  @P0 LDG.E.U16 R7, desc[UR20][R4.64] ;  /* 0x0000001404070981 */ /* 0x0002a2000c1e1500 */
[----:B------:R-:W-:-:S05]  /*176d0*/  @!P5 IMAD.IADD R56, R56, 0x1, -R68 ;  /* 0x000000013838d824 */ /* 0x000fca00078e0a44 */
[C---:B------:R-:W-:Y:S01]  /*176e0*/  ISETP.GT.U32.AND P5, PT, R68.reuse, R56, PT ;  /* 0x000000384400720c */ /* 0x040fe20003fa4070 */
[----:B---3--:R3:W-:Y:S01]  /*176f0*/  STL [R1+0x13c], R60 ;  /* 0x00013c3c01007387 */ /* 0x0087e20000100800 */
[----:B------:R-:W-:Y:S01]  /*17700*/  ISETP.GT.U32.AND P4, PT, R68, R59, PT ;  /* 0x0000003b4400720c */ /* 0x000fe20003f84070 */
[----:B------:R-:W-:Y:S01]  /*17710*/  IMAD R6, R6, UR5, RZ ;  /* 0x0000000506067c24 */ /* 0x000fe2000f8e02ff */
[----:B------:R-:W-:Y:S01]  /*17720*/  PRMT R50, RZ, 0x7610, R50 ;  /* 0x00007610ff327816 */ /* 0x000fe20000000032 */
[----:B------:R-:W0:Y:S01]  /*17730*/  LDCU UR5, c[0x0][0x3b0] ;  /* 0x00007600ff0577ac */ /* 0x000e220008000800 */
[----:B---3--:R-:W3:Y:S07]  /*17740*/  LDL.LU R60, [R1+0x1c8] ;  /* 0x0001c800013c7983 */ /* 0x008eee0000300800 */
[----:B------:R-:W-:Y:S01]  /*17750*/  @!P5 IMAD.IADD R56, R56, 0x1, -R68 ;  /* 0x000000013838d824 */ /* 0x000fe200078e0a44 */
[----:B------:R-:W-:Y:S01]  /*17760*/  ISETP.GE.AND P5, PT, R47, RZ, PT ;  /* 0x000000ff2f00720c */ /* 0x000fe20003fa6270 */
[----:B------:R0:W-:Y:S02]  /*17770*/  STL [R1+0x19c], R57 ;  /* 0x00019c3901007387 */ /* 0x0001e40000100800 */
[----:B-1----:R-:W-:-:S02]  /*17780*/  IMAD.MOV.U32 R4, RZ, RZ, R56 ;  /* 0x000000ffff047224 */ /* 0x002fc400078e0038 */
[----:B0-----:R-:W3:Y:S04]  /*17790*/  LDL.LU R57, [R1+0x1cc] ;  /* 0x0001cc0001397983 */ /* 0x001ee80000300800 */
[----:B------:R-:W-:Y:S04]  /*177a0*/  STL [R1+0x6e4], R64 ;  /* 0x0006e44001007387 */ /* 0x000fe80000100800 */
[----:B------:R-:W-:Y:S04]  /*177b0*/  STL [R1+0x714], R61 ;  /* 0x0007143d01007387 */ /* 0x000fe80000100800 */
[----:B------:R-:W3:Y:S04]  /*177c0*/  LDL R47, [R1+0x1180] ;  /* 0x00118000012f7983 */ /* 0x000ee80000100800 */
        /* <DEDUP_REMOVED lines=10> */
[----:B----4-:R-:W-:Y:S02]  /*17870*/  ISETP.GE.AND P6, PT, R52, RZ, PT ;  /* 0x000000ff3400720c */ /* 0x010fe40003fc6270 */
[----:B------:R-:W4:Y:S11]  /*17880*/  LDL.LU R52, [R1+0x1ec] ;  /* 0x0001ec0001347983 */ /* 0x000f360000300800 */
[----:B------:R-:W-:Y:S01]  /*17890*/  @!P6 IMAD.MOV R4, RZ, RZ, -R4 ;  /* 0x000000ffff04e224 */ /* 0x000fe200078e0a04 */
[----:B--2---:R1:W-:Y:S02]  /*178a0*/  STL [R1+0x12c], R7 ;  /* 0x00012c0701007387 */ /* 0x0043e40000100800 */
[----:B-1----:R-:W-:-:S02]  /*178b0*/  LEA R7, P5, R6, R72, 0x1 ;  /* 0x0000004806077211 */ /* 0x002fc400078a08ff */
[----:B------:R-:W-:Y:S02]  /*178c0*/  STL [R1+0x1b4], R59 ;  /* 0x0001b43b01007387 */ /* 0x000fe40000100800 */
[----:B------:R-:W-:Y:S02]  /*178d0*/  LEA.HI.X.SX32 R56, R6, R69, 0x1, P5 ;  /* 0x0000004506387211 */ /* 0x000fe400028f0eff */
[----:B------:R1:W-:Y:S01]  /*178e0*/  STL [R1+0x744], R7 ;  /* 0x0007440701007387 */ /* 0x0003e20000100800 */
[----:B------:R-:W-:Y:S01]  /*178f0*/  @P0 IMAD.MOV.U32 R6, RZ, RZ, R7 ;  /* 0x000000ffff060224 */ /* 0x000fe200078e0007 */
[----:B------:R-:W-:Y:S02]  /*17900*/  SEL R4, R73, R4, !P1 ;  /* 0x0000000449047207 */ /* 0x000fe40004800000 */
[----:B------:R-:W-:Y:S01]  /*17910*/  LEA R61, P6, R5, R72, 0x1 ;  /* 0x00000048053d7211 */ /* 0x000fe200078c08ff */
[----:B-1----:R-:W-:-:S05]  /*17920*/  @P0 IMAD.MOV.U32 R7, RZ, RZ, R56 ;  /* 0x000000ffff070224 */ /* 0x002fca00078e0038 */
[----:B------:R1:W2:Y:S01]  /*17930*/  @P0 LDG.E.U16 R50, desc[UR20][R6.64] ;  /* 0x0000001406320981 */ /* 0x0002a2000c1e1500 */
[----:B------:R-:W-:Y:S01]  /*17940*/  LEA.HI.X.SX32 R5, R5, R69, 0x1, P6 ;  /* 0x0000004505057211 */ /* 0x000fe200030f0eff */
[----:B-1----:R-:W-:Y:S01]  /*17950*/  IMAD R6, R4, UR4, RZ ;  /* 0x0000000404067c24 */ /* 0x002fe2000f8e02ff */
[C---:B------:R-:W-:Y:S01]  /*17960*/  ISETP.GT.U32.AND P3, PT, R68.reuse, R45, PT ;  /* 0x0000002d4400720c */ /* 0x040fe20003f64070 */
[----:B------:R-:W-:Y:S01]  /*17970*/  @P0 IMAD.MOV.U32 R4, RZ, RZ, R61 ;  /* 0x000000ffff040224 */ /* 0x000fe200078e003d */
[C---:B---3--:R-:W-:Y:S01]  /*17980*/  ISETP.GT.U32.AND P4, PT, R68.reuse, R60, PT ;  /* 0x0000003c4400720c */ /* 0x048fe20003f84070 */
[----:B------:R1:W-:Y:S01]  /*17990*/  STL [R1+0x740], R56 ;  /* 0x0007403801007387 */ /* 0x0003e20000100800 */
[----:B------:R-:W-:Y:S01]  /*179a0*/  PRMT R7, RZ, 0x7610, R7 ;  /* 0x00007610ff077816 */ /* 0x000fe20000000007 */
[----:B------:R-:W3:Y:S02]  /*179b0*/  LDCU UR4, c[0x0][0x3b0] ;  /* 0x00007600ff0477ac */ /* 0x000ee40008000800 */
[----:B------:R0:W3:Y:S06]  /*179c0*/  @P0 LDG.E.U16 R54, desc[UR20][R4.64] ;  /* 0x0000001404360981 */ /* 0x0000ec000c1e1500 */
[--C-:B------:R-:W-:Y:S01]  /*179d0*/  @!P3 IMAD.IADD R45, R45, 0x1, -R68.reuse ;  /* 0x000000012d2db824 */ /* 0x100fe200078e0a44 */
[----:B-1----:R-:W3:Y:S04]  /*179e0*/  LDL R56, [R1+0x11ac] ;  /* 0x0011ac0001387983 */ /* 0x002ee80000100800 */
[----:B------:R-:W-:Y:S01]  /*179f0*/  ISETP.GT.U32.AND P3, PT, R68, R45, PT ;  /* 0x0000002d4400720c */ /* 0x000fe20003f64070 */
[--C-:B------:R-:W-:Y:S01]  /*17a00*/  @!P4 IMAD.IADD R60, R60, 0x1, -R68.reuse ;  /* 0x000000013c3cc824 */ /* 0x100fe200078e0a44 */
[----:B------:R-:W-:Y:S01]  /*17a10*/  ISETP.GE.AND P4, PT, R47, RZ, PT ;  /* 0x000000ff2f00720c */ /* 0x000fe20003f86270 */
[----:B------:R-:W3:Y:S04]  /*17a20*/  LDL.LU R59, [R1+0x1d0] ;  /* 0x0001d000013b7983 */ /* 0x000ee80000300800 */
[----:B------:R-:W-:Y:S06]  /*17a30*/  STL [R1+0x134], R63 ;  /* 0x0001343f01007387 */ /* 0x000fec0000100800 */
[----:B------:R-:W-:-:S04]  /*17a40*/  @!P3 IMAD.IADD R45, R45, 0x1, -R68 ;  /* 0x000000012d2db824 */ /* 0x000fc800078e0a44 */
[----:B0-----:R-:W-:-:S04]  /*17a50*/  IMAD.MOV.U32 R4, RZ, RZ, R45 ;  /* 0x000000ffff047224 */ /* 0x001fc800078e002d */
[----:B------:R-:W-:Y:S01]  /*17a60*/  @!P4 IMAD.MOV R4, RZ, RZ, -R4 ;  /* 0x000000ffff04c224 */ /* 0x000fe200078e0a04 */
[----:B--2---:R0:W-:Y:S04]  /*17a70*/  STL [R1+0x128], R50 ;  /* 0x0001283201007387 */ /* 0x0041e80000100800 */
[----:B0-----:R-:W2:Y:S04]  /*17a80*/  LDL R50, [R1+0x11cc] ;  /* 0x0011cc0001327983 */ /* 0x001ea80000100800 */
[----:B------:R-:W-:Y:S04]  /*17a90*/  STL [R1+0x774], R61 ;  /* 0x0007743d01007387 */ /* 0x000fe80000100800 */
[----:B------:R-:W2:Y:S04]  /*17aa0*/  LDL.LU R47, [R1+0x1b8] ;  /* 0x0001b800012f7983 */ /* 0x000ea80000300800 */
[----:B------:R0:W-:Y:S04]  /*17ab0*/  STL [R1+0x770], R5 ;  /* 0x0007700501007387 */ /* 0x0001e80000100800 */
[----:B------:R1:W-:Y:S01]  /*17ac0*/  STL [R1+0x1c0], R45 ;  /* 0x0001c02d01007387 */ /* 0x0003e20000100800 */
[----:B0-----:R-:W-:-:S03]  /*17ad0*/  LEA R5, P3, R6, R72, 0x1 ;  /* 0x0000004806057211 */ /* 0x001fc600078608ff */
[----:B-1----:R-:W2:Y:S04]  /*17ae0*/  LDL R45, [R1+0x11dc] ;  /* 0x0011dc00012d7983 */ /* 0x002ea80000100800 */
[----:B------:R-:W-:Y:S04]  /*17af0*/  STL [R1+0x7a4], R5 ;  /* 0x0007a40501007387 */ /* 0x000fe80000100800 */
[----:B---3--:R0:W-:Y:S02]  /*17b00*/  STL [R1+0x124], R54 ;  /* 0x0001243601007387 */ /* 0x0081e40000100800 */
[----:B0-----:R-:W-:-:S02]  /*17b10*/  LEA.HI.X.SX32 R54, R6, R69, 0x1, P3 ;  /* 0x0000004506367211 */ /* 0x001fc400018f0eff */
[----:B------:R-:W-:Y:S01]  /*17b20*/  SEL R6, R73, R4, !P1 ;  /* 0x0000000449067207 */ /* 0x000fe20004800000 */
[----:B------:R-:W-:Y:S02]  /*17b30*/  @P0 IMAD.MOV.U32 R4, RZ, RZ, R5 ;  /* 0x000000ffff040224 */ /* 0x000fe400078e0005 */
[----:B------:R-:W-:-:S05]  /*17b40*/  @P0 IMAD.MOV.U32 R5, RZ, RZ, R54 ;  /* 0x000000ffff050224 */ /* 0x000fca00078e0036 */
[----:B------:R0:W3:Y:S01]  /*17b50*/  @P0 LDG.E.U16 R7, desc[UR20][R4.64] ;  /* 0x0000001404070981 */ /* 0x0000e2000c1e1500 */
        /* <DEDUP_REMOVED lines=8> */
[----:B------:R-:W2:Y:S03]  /*17be0*/  LDL R56, [R1+0x1210] ;  /* 0x0012100001387983 */ /* 0x000ea60000100800 */
[--C-:B------:R-:W-:Y:S01]  /*17bf0*/  @!P5 IMAD.IADD R60, R60, 0x1, -R68.reuse ;  /* 0x000000013c3cd824 */ /* 0x100fe200078e0a44 */
[----:B-1----:R-:W2:Y:S03]  /*17c00*/  LDL.LU R54, [R1+0x1a8] ;  /* 0x0001a80001367983 */ /* 0x002ea60000300800 */
[----:B------:R-:W-:Y:S01]  /*17c10*/  @!P6 IMAD.IADD R57, R57, 0x1, -R68 ;  /* 0x000000013939e824 */ /* 0x000fe200078e0a44 */
[----:B0-----:R-:W-:Y:S01]  /*17c20*/  PRMT R4, RZ, 0x7610, R4 ;  /* 0x00007610ff047816 */ /* 0x001fe20000000004 */
[----:B---3--:R0:W-:Y:S04]  /*17c30*/  STL [R1+0x11c], R7 ;  /* 0x00011c0701007387 */ /* 0x0081e80000100800 */
        /* <DEDUP_REMOVED lines=9> */
[----:B------:R0:W3:Y:S01]  /*17cd0*/  @P0 LDG.E.U16 R4, desc[UR20][R6.64] ;  /* 0x0000001406040981 */ /* 0x0000e2000c1e1500 */
[C---:B----4-:R-:W-:Y:S01]  /*17ce0*/  ISETP.GT.U32.AND P4, PT, R68.reuse, R52, PT ;  /* 0x000000344400720c */ /* 0x050fe20003f84070 */
[----:B------:R-:W-:Y:S01]  /*17cf0*/  IMAD.MOV.U32 R5, RZ, RZ, R60 ;  /* 0x000000ffff057224 */ /* 0x000fe200078e003c */
[----:B--2---:R-:W-:-:S03]  /*17d00*/  ISETP.GT.U32.AND P6, PT, R68, R47, PT ;  /* 0x0000002f4400720c */ /* 0x004fc60003fc4070 */
[----:B------:R-:W-:-:S08]  /*17d10*/  @!P3 IMAD.MOV R5, RZ, RZ, -R5 ;  /* 0x000000ffff05b224 */ /* 0x000fd000078e0a05 */
[----:B------:R-:W-:Y:S01]  /*17d20*/  @!P4 IMAD.IADD R52, R52, 0x1, -R68 ;  /* 0x000000013434c824 */ /* 0x000fe200078e0a44 */
[----:B------:R-:W-:Y:S02]  /*17d30*/  ISETP.GE.AND P4, PT, R50, RZ, PT ;  /* 0x000000ff3200720c */ /* 0x000fe40003f86270 */
[----:B------:R-:W-:Y:S01]  /*17d40*/  SEL R5, R73, R5, !P1 ;  /* 0x0000000549057207 */ /* 0x000fe20004800000 */
[----:B------:R-:W2:Y:S01]  /*17d50*/  LDL.LU R50, [R1+0x198] ;  /* 0x0001980001327983 */ /* 0x000ea20000300800 */
[----:B------:R-:W-:-:S03]  /*17d60*/  ISETP.GT.U32.AND P3, PT, R68, R52, PT ;  /* 0x000000344400720c */ /* 0x000fc60003f64070 */
[----:B0-----:R-:W-:Y:S01]  /*17d70*/  IMAD R6, R5, UR4, RZ ;  /* 0x0000000405067c24 */ /* 0x001fe2000f8e02ff */
[----:B------:R-:W-:Y:S01]  /*17d80*/  PRMT R18, RZ, 0x7610, R18 ;  /* 0x00007610ff127816 */ /* 0x000fe20000000012 */
[----:B------:R-:W-:Y:S01]  /*17d90*/  @!P6 IMAD.IADD R47, R47, 0x1, -R68 ;  /* 0x000000012f2fe824 */ /* 0x000fe200078e0a44 */
[----:B------:R-:W-:Y:S01]  /*17da0*/  ISETP.GT.U32.AND P5, PT, R68, R59, PT ;  /* 0x0000003b4400720c */ /* 0x000fe20003fa4070 */
[----:B------:R-:W0:Y:S01]  /*17db0*/  LDCU UR4, c[0x0][0x3b0] ;  /* 0x00007600ff0477ac */ /* 0x000e220008000800 */
[----:B------:R-:W-:-:S05]  /*17dc0*/  LEA R7, P6, R6, R72, 0x1 ;  /* 0x0000004806077211 */ /* 0x000fca00078c08ff */
[----:B------:R-:W-:Y:S01]  /*17dd0*/  @!P3 IMAD.IADD R52, R52, 0x1, -R68 ;  /* 0x000000013434b824 */ /* 0x000fe200078e0a44 */
[----:B------:R-:W-:Y:S01]  /*17de0*/  LEA.HI.X.SX32 R6, R6, R69, 0x1, P6 ;  /* 0x0000004506067211 */ /* 0x000fe200030f0eff */
[----:B---3--:R1:W-:Y:S02]  /*17df0*/  STL [R1+0x118], R4 ;  /* 0x0001180401007387 */ /* 0x0083e40000100800 */
[----:B-1----:R-:W-:-:S04]  /*17e00*/  IMAD.MOV.U32 R4, RZ, RZ, R57 ;  /* 0x000000ffff047224 */ /* 0x002fc800078e0039 */
[----:B------:R-:W-:Y:S01]  /*17e10*/  @!P4 IMAD.MOV R4, RZ, RZ, -R4 ;  /* 0x000000ffff04c224 */ /* 0x000fe200078e0a04 */
[----:B------:R-:W-:Y:S02]  /*17e20*/  ISETP.GE.AND P4, PT, R45, RZ, PT ;  /* 0x000000ff2d00720c */ /* 0x000fe40003f86270 */
[----:B------:R-:W3:Y:S04]  /*17e30*/  LDL R45, [R1+0x120c] ;  /* 0x00120c00012d7983 */ /* 0x000ee80000100800 */
        /* <DEDUP_REMOVED lines=18> */
[C---:B------:R-:W-:Y:S01]  /*17f60*/  ISETP.GT.U32.AND P4, PT, R68.reuse, R47, PT ;  /* 0x0000002f4400720c */ /* 0x040fe20003f84070 */
[----:B------:R-:W-:Y:S02]  /*17f70*/  @!P5 IMAD.IADD R59, R59, 0x1, -R68 ;  /* 0x000000013b3bd824 */ /* 0x000fe400078e0a44 */
[----:B-1----:R-:W-:Y:S02]  /*17f80*/  @P0 IMAD.MOV.U32 R6, RZ, RZ, R56 ;  /* 0x000000ffff060224 */ /* 0x002fe400078e0038 */
[----:B------:R-:W-:Y:S01]  /*17f90*/  @P0 IMAD.MOV.U32 R7, RZ, RZ, R57 ;  /* 0x000000ffff070224 */ /* 0x000fe200078e0039 */
[----:B--2---:R-:W-:Y:S01]  /*17fa0*/  ISETP.GT.U32.AND P6, PT, R68, R50, PT ;  /* 0x000000324400720c */ /* 0x004fe20003fc4070 */
[----:B------:R-:W-:-:S03]  /*17fb0*/  IMAD.MOV.U32 R4, RZ, RZ, R59 ;  /* 0x000000ffff047224 */ /* 0x000fc600078e003b */
[----:B------:R1:W2:Y:S01]  /*17fc0*/  @P0 LDG.E.U16 R49, desc[UR20][R6.64] ;  /* 0x0000001406310981 */ /* 0x0002a2000c1e1500 */
        /* <DEDUP_REMOVED lines=9> */
[----:B------:R-:W-:Y:S01]  /*18060*/  PRMT R7, RZ, 0x7610, R7 ;  /* 0x00007610ff077816 */ /* 0x000fe20000000007 */
[----:B0-----:R-:W-:Y:S01]  /*18070*/  IMAD R5, R5, UR4, RZ ;  /* 0x0000000405057c24 */ /* 0x001fe2000f8e02ff */
[----:B------:R-:W-:Y:S01]  /*18080*/  ISETP.GT.U32.AND P5, PT, R68, R54, PT ;  /* 0x000000364400720c */ /* 0x000fe20003fa4070 */
[----:B------:R-:W0:Y:S01]  /*18090*/  LDCU UR4, c[0x0][0x3b0] ;  /* 0x00007600ff0477ac */ /* 0x000e220008000800 */
[C---:B-1----:R-:W-:Y:S01]  /*180a0*/  LEA R59, P6, R6.reuse, R72, 0x1 ;  /* 0x00000048063b7211 */ /* 0x042fe200078c08ff */
[----:B------:R-:W1:Y:S03]  /*180b0*/  LDCU UR7, c[0x0][0x3b0] ;  /* 0x00007600ff0777ac */ /* 0x000e660008000800 */
[----:B------:R-:W-:-:S02]  /*180c0*/  LEA.HI.X.SX32 R60, R6, R69, 0x1, P6 ;  /* 0x00000045063c7211 */ /* 0x000fc400030f0eff */
[----:B---3--:R-:W-:-:S13]  /*180d0*/  ISETP.GE.AND P3, PT, R45, RZ, PT ;  /* 0x000000ff2d00720c */ /* 0x008fda0003f66270 */
[----:B------:R-:W-:-:S05]  /*180e0*/  @!P3 IMAD.MOV R4, RZ, RZ, -R4 ;  /* 0x000000ffff04b224 */ /* 0x000fca00078e0a04 */
[----:B------:R-:W-:Y:S01]  /*180f0*/  SEL R6, R73, R4, !P1 ;  /* 0x0000000449067207 */ /* 0x000fe20004800000 */
[----:B------:R-:W-:Y:S01]  /*18100*/  @P0 IMAD.MOV.U32 R4, RZ, RZ, R59 ;  /* 0x000000ffff040224 */ /* 0x000fe200078e003b */
[----:B----4-:R3:W-:Y:S04]  /*18110*/  STL [R1+0x114], R18 ;  /* 0x0001141201007387 */ /* 0x0107e80000100800 */
[----:B---3--:R-:W3:Y:S04]  /*18120*/  LDL R18, [R1+0x1230] ;  /* 0x0012300001127983 */ /* 0x008ee80000100800 */
[----:B------:R4:W-:Y:S04]  /*18130*/  STL [R1+0x834], R56 ;  /* 0x0008343801007387 */ /* 0x0009e80000100800 */
[----:B------:R-:W3:Y:S01]  /*18140*/  LDL.LU R52, [R1+0x188] ;  /* 0x0001880001347983 */ /* 0x000ee20000300800 */
[----:B----4-:R-:W-:-:S03]  /*18150*/  LEA R56, P3, R5, R72, 0x1 ;  /* 0x0000004805387211 */ /* 0x010fc600078608ff */
[----:B------:R4:W-:Y:S04]  /*18160*/  STL [R1+0x830], R57 ;  /* 0x0008303901007387 */ /* 0x0009e80000100800 */
[----:B------:R-:W3:Y:S01]  /*18170*/  LDL R45, [R1+0x1260] ;  /* 0x00126000012d7983 */ /* 0x000ee20000100800 */
[----:B----4-:R-:W-:Y:S01]  /*18180*/  LEA.HI.X.SX32 R57, R5, R69, 0x1, P3 ;  /* 0x0000004505397211 */ /* 0x010fe200018f0eff */
[----:B------:R-:W-:-:S05]  /*18190*/  @P0 IMAD.MOV.U32 R5, RZ, RZ, R60 ;  /* 0x000000ffff050224 */ /* 0x000fca00078e003c */
[----:B------:R4:W3:Y:S02]  /*181a0*/  @P0 LDG.E.U16 R58, desc[UR20][R4.64] ;  /* 0x00000014043a0981 */ /* 0x0008e4000c1e1500 */
[----:B----4-:R-:W-:Y:S02]  /*181b0*/  @P0 IMAD.MOV.U32 R4, RZ, RZ, R56 ;  /* 0x000000ffff040224 */ /* 0x010fe400078e0038 */
[----:B------:R-:W-:-:S05]  /*181c0*/  @P0 IMAD.MOV.U32 R5, RZ, RZ, R57 ;  /* 0x000000ffff050224 */ /* 0x000fca00078e0039 */
[----:B------:R4:W3:Y:S01]  /*181d0*/  @P0 LDG.E.U16 R7, desc[UR20][R4.64] ;  /* 0x0000001404070981 */ /* 0x0008e2000c1e1500 */
[----:B------:R-:W-:-:S05]  /*181e0*/  @!P5 IMAD.IADD R54, R54, 0x1, -R68 ;  /* 0x000000013636d824 */ /* 0x000fca00078e0a44 */
[C---:B------:R-:W-:Y:S02]  /*181f0*/  ISETP.GT.U32.AND P5, PT, R68.reuse, R54, PT ;  /* 0x000000364400720c */ /* 0x040fe40003fa4070 */
[----:B------:R-:W-:Y:S01]  /*18200*/  ISETP.GT.U32.AND P4, PT, R68, R50, PT ;  /* 0x000000324400720c */ /* 0x000fe20003f84070 */
[----:B--2---:R2:W-:Y:S01]  /*18210*/  STL [R1+0x10c], R49 ;  /* 0x00010c3101007387 */ /* 0x0045e20000100800 */
[----:B------:R-:W-:Y:S01]  /*18220*/  IMAD R6, R6, UR5, RZ ;  /* 0x0000000506067c24 */ /* 0x000fe2000f8e02ff */
[----:B------:R-:W-:Y:S01]  /*18230*/  PRMT R36, RZ, 0x7610, R36 ;  /* 0x00007610ff247816 */ /* 0x000fe20000000024 */
[----:B------:R-:W0:Y:S01]  /*18240*/  LDCU UR5, c[0x0][0x3b0] ;  /* 0x00007600ff0577ac */ /* 0x000e220008000800 */
[----:B--2---:R-:W2:Y:S06]  /*18250*/  LDL.LU R49, [R1+0x17c] ;  /* 0x00017c0001317983 */ /* 0x004eac0000300800 */
[----:B------:R-:W-:Y:S01]  /*18260*/  @!P5 IMAD.IADD R54, R54, 0x1, -R68 ;  /* 0x000000013636d824 */ /* 0x000fe200078e0a44 */
[----:B------:R0:W-:Y:S03]  /*18270*/  STL [R1+0x1b8], R47 ;  /* 0x0001b82f01007387 */ /* 0x0001e60000100800 */
[----:B----4-:R-:W-:Y:S01]  /*18280*/  IMAD.MOV.U32 R4, RZ, RZ, R54 ;  /* 0x000000ffff047224 */ /* 0x010fe200078e0036 */
[----:B0-----:R-:W4:Y:S04]  /*18290*/  LDL.LU R47, [R1+0x16c] ;  /* 0x00016c00012f7983 */ /* 0x001f280000300800 */
[----:B------:R-:W-:Y:S04]  /*182a0*/  STL [R1+0x864], R59 ;  /* 0x0008643b01007387 */ /* 0x000fe80000100800 */
[----:B------:R-:W-:Y:S01]  /*182b0*/  STL [R1+0x894], R56 ;  /* 0x0008943801007387 */ /* 0x000fe20000100800 */
[----:B------:R-:W-:Y:S01]  /*182c0*/  @!P4 IMAD.IADD R50, R50, 0x1, -R68 ;  /* 0x000000013232c824 */ /* 0x000fe200078e0a44 */
[----:B---3--:R-:W-:-:S02]  /*182d0*/  ISETP.GE.AND P5, PT, R18, RZ, PT ;  /* 0x000000ff1200720c */ /* 0x008fc40003fa6270 */
[----:B------:R-:W3:Y:S04]  /*182e0*/  LDL R18, [R1+0x1278] ;  /* 0x0012780001127983 */ /* 0x000ee80000100800 */
[----:B------:R-:W-:Y:S04]  /*182f0*/  STL [R1+0x860], R60 ;  /* 0x0008603c01007387 */ /* 0x000fe80000100800 */
[----:B------:R0:W-:Y:S04]  /*18300*/  STL [R1+0x1a8], R54 ;  /* 0x0001a83601007387 */ /* 0x0001e80000100800 */
[----:B------:R-:W-:Y:S04]  /*18310*/  STL [R1+0x890], R57 ;  /* 0x0008903901007387 */ /* 0x000fe80000100800 */
[----:B0-----:R-:W4:Y:S01]  /*18320*/  LDL R54, [R1+0x12a0] ;  /* 0x0012a00001367983 */ /* 0x001f220000100800 */
[----:B------:R-:W-:-:S03]  /*18330*/  ISETP.GE.AND P6, PT, R45, RZ, PT ;  /* 0x000000ff2d00720c */ /* 0x000fc60003fc6270 */
[----:B------:R0:W-:Y:S02]  /*18340*/  STL [R1+0x104], R7 ;  /* 0x0001040701007387 */ /* 0x0001e40000100800 */
[C---:B0-----:R-:W-:Y:S02]  /*18350*/  LEA R7, P4, R6.reuse, R72, 0x1 ;  /* 0x0000004806077211 */ /* 0x041fe400078808ff */
[----:B------:R-:W-:Y:S02]  /*18360*/  STL [R1+0x198], R50 ;  /* 0x0001983201007387 */ /* 0x000fe40000100800 */
[----:B------:R-:W-:Y:S02]  /*18370*/  LEA.HI.X.SX32 R45, R6, R69, 0x1, P4 ;  /* 0x00000045062d7211 */ /* 0x000fe400020f0eff */
[----:B------:R0:W-:Y:S01]  /*18380*/  STL [R1+0x8c4], R7 ;  /* 0x0008c40701007387 */ /* 0x0001e20000100800 */
[----:B------:R-:W-:Y:S02]  /*18390*/  @P0 IMAD.MOV.U32 R6, RZ, RZ, R7 ;  /* 0x000000ffff060224 */ /* 0x000fe400078e0007 */
[----:B0-----:R-:W-:-:S05]  /*183a0*/  @P0 IMAD.MOV.U32 R7, RZ, RZ, R45 ;  /* 0x000000ffff070224 */ /* 0x001fca00078e002d */
[----:B------:R0:W4:Y:S01]  /*183b0*/  @P0 LDG.E.U16 R36, desc[UR20][R6.64] ;  /* 0x0000001406240981 */ /* 0x000122000c1e1500 */
[C---:B------:R-:W-:Y:S01]  /*183c0*/  ISETP.GT.U32.AND P3, PT, R68.reuse, R52, PT ;  /* 0x000000344400720c */ /* 0x040fe20003f64070 */
[----:B------:R-:W-:Y:S01]  /*183d0*/  @!P5 IMAD.MOV R4, RZ, RZ, -R4 ;  /* 0x000000ffff04d224 */ /* 0x000fe200078e0a04 */
[----:B--2---:R-:W-:-:S04]  /*183e0*/  ISETP.GT.U32.AND P5, PT, R68, R49, PT ;  /* 0x000000314400720c */ /* 0x004fc80003fa4070 */
[----:B------:R-:W-:Y:S01]  /*183f0*/  SEL R5, R73, R4, !P1 ;  /* 0x0000000449057207 */ /* 0x000fe20004800000 */
[----:B------:R-:W-:-:S06]  /*18400*/  IMAD.MOV.U32 R4, RZ, RZ, R50 ;  /* 0x000000ffff047224 */ /* 0x000fcc00078e0032 */
[----:B------:R-:W-:Y:S02]  /*18410*/  @!P3 IMAD.IADD R52, R52, 0x1, -R68 ;  /* 0x000000013434b824 */ /* 0x000fe400078e0a44 */
[----:B------:R-:W-:Y:S02]  /*18420*/  @!P6 IMAD.MOV R4, RZ, RZ, -R4 ;  /* 0x000000ffff04e224 */ /* 0x000fe400078e0a04 */
[----:B------:R-:W-:Y:S01]  /*18430*/  IMAD R5, R5, UR12, RZ ;  /* 0x0000000c05057c24 */ /* 0x000fe2000f8e02ff */
[----:B------:R-:W-:Y:S01]  /*18440*/  ISETP.GT.U32.AND P3, PT, R68, R52, PT ;  /* 0x000000344400720c */ /* 0x000fe20003f64070 */
[----:B------:R-:W-:Y:S01]  /*18450*/  @!P5 IMAD.IADD R49, R49, 0x1, -R68 ;  /* 0x000000013131d824 */ /* 0x000fe200078e0a44 */
[----:B------:R-:W-:Y:S01]  /*18460*/  SEL R4, R73, R4, !P1 ;  /* 0x0000000449047207 */ /* 0x000fe20004800000 */
[----:B------:R-:W-:Y:S01]  /*18470*/  STL [R1+0x8c0], R45 ;  /* 0x0008c02d01007387 */ /* 0x000fe20000100800 */
[C---:B------:R-:W-:Y:S01]  /*18480*/  LEA R56, P6, R5.reuse, R72, 0x1 ;  /* 0x0000004805387211 */ /* 0x040fe200078c08ff */
[----:B------:R-:W2:Y:S01]  /*18490*/  LDCU UR12, c[0x0][0x3b0] ;  /* 0x00007600ff0c77ac */ /* 0x000ea20008000800 */
[----:B------:R-:W-:Y:S01]  /*184a0*/  PRMT R55, RZ, 0x7610, R55 ;  /* 0x00007610ff377816 */ /* 0x000fe20000000037 */
[----:B0-----:R-:W-:Y:S01]  /*184b0*/  IMAD R6, R4, UR4, RZ ;  /* 0x0000000404067c24 */ /* 0x001fe2000f8e02ff */
[----:B------:R-:W2:Y:S01]  /*184c0*/  LDL R50, [R1+0x12b0] ;  /* 0x0012b00001327983 */ /* 0x000ea20000100800 */
[----:B------:R-:W-:Y:S01]  /*184d0*/  LEA.HI.X.SX32 R5, R5, R69, 0x1, P6 ;  /* 0x0000004505057211 */ /* 0x000fe200030f0eff */
[----:B------:R-:W-:Y:S01]  /*184e0*/  @P0 IMAD.MOV.U32 R4, RZ, RZ, R56 ;  /* 0x000000ffff040224 */ /* 0x000fe200078e0038 */
[----:B------:R-:W-:Y:S01]  /*184f0*/  PRMT R7, RZ, 0x7610, R7 ;  /* 0x00007610ff077816 */ /* 0x000fe20000000007 */
[----:B------:R-:W0:Y:S01]  /*18500*/  LDCU UR4, c[0x0][0x3b0] ;  /* 0x00007600ff0477ac */ /* 0x000e220008000800 */
[----:B------:R-:W-:-:S02]  /*18510*/  @!P3 IMAD.IADD R52, R52, 0x1, -R68 ;  /* 0x000000013434b824 */ /* 0x000fc400078e0a44 */
[----:B------:R1:W2:Y:S02]  /*18520*/  @P0 LDG.E.U16 R55, desc[UR20][R4.64] ;  /* 0x0000001404370981 */ /* 0x0002a4000c1e1500 */
[----:B-1----:R-:W-:Y:S01]  /*18530*/  IMAD.MOV.U32 R4, RZ, RZ, R52 ;  /* 0x000000ffff047224 */ /* 0x002fe200078e0034 */
[----:B---3--:R-:W-:-:S13]  /*18540*/  ISETP.GE.AND P5, PT, R18, RZ, PT ;  /* 0x000000ff1200720c */ /* 0x008fda0003fa6270 */
[----:B------:R-:W-:Y:S01]  /*18550*/  @!P5 IMAD.MOV R4, RZ, RZ, -R4 ;  /* 0x000000ffff04d224 */ /* 0x000fe200078e0a04 */
[----:B----4-:R1:W-:Y:S04]  /*18560*/  STL [R1+0x100], R36 ;  /* 0x0001002401007387 */ /* 0x0103e80000100800 */
[----:B-1----:R-:W3:Y:S04]  /*18570*/  LDL.LU R36, [R1+0x164] ;  /* 0x0001640001247983 */ /* 0x002ee80000300800 */
[----:B------:R-:W-:Y:S04]  /*18580*/  STL [R1+0x108], R58 ;  /* 0x0001083a01007387 */ /* 0x000fe80000100800 */
[----:B------:R-:W4:Y:S04]  /*18590*/  LDL.LU R18, [R1+0x154] ;  /* 0x0001540001127983 */ /* 0x000f280000300800 */
[----:B------:R-:W-:Y:S04]  /*185a0*/  STL [R1+0x8f4], R56 ;  /* 0x0008f43801007387 */ /* 0x000fe80000100800 */
[----:B------:R-:W2:Y:S04]  /*185b0*/  LDL.LU R45, [R1+0x238] ;  /* 0x00023800012d7983 */ /* 0x000ea80000300800 */
[----:B------:R1:W-:Y:S04]  /*185c0*/  STL [R1+0x8f0], R5 ;  /* 0x0008f00501007387 */ /* 0x0003e80000100800 */
[----:B------:R0:W-:Y:S01]  /*185d0*/  STL [R1+0x188], R52 ;  /* 0x0001883401007387 */ /* 0x0001e20000100800 */
[----:B-1----:R-:W-:-:S04]  /*185e0*/  LEA R5, P6, R6, R72, 0x1 ;  /* 0x0000004806057211 */ /* 0x002fc800078c08ff */
[----:B0-----:R-:W-:Y:S01]  /*185f0*/  LEA.HI.X.SX32 R52, R6, R69, 0x1, P6 ;  /* 0x0000004506347211 */ /* 0x001fe200030f0eff */
[----:B------:R0:W-:Y:S01]  /*18600*/  STL [R1+0x924], R5 ;  /* 0x0009240501007387 */ /* 0x0001e20000100800 */
[----:B------:R-:W-:Y:S01]  /*18610*/  SEL R6, R73, R4, !P1 ;  /* 0x0000000449067207 */ /* 0x000fe20004800000 */
[----:B------:R-:W-:Y:S02]  /*18620*/  @P0 IMAD.MOV.U32 R4, RZ, RZ, R5 ;  /* 0x000000ffff040224 */ /* 0x000fe400078e0005 */
[----:B0-----:R-:W-:-:S05]  /*18630*/  @P0 IMAD.MOV.U32 R5, RZ, RZ, R52 ;  /* 0x000000ffff050224 */ /* 0x001fca00078e0034 */
[----:B------:R0:W2:Y:S01]  /*18640*/  @P0 LDG.E.U16 R7, desc[UR20][R4.64] ;  /* 0x0000001404070981 */ /* 0x0000a2000c1e1500 */
[C---:B------:R-:W-:Y:S02]  /*18650*/  ISETP.GT.U32.AND P4, PT, R68.reuse, R47, PT ;  /* 0x0000002f4400720c */ /* 0x040fe40003f84070 */
[----:B------:R-:W-:Y:S02]  /*18660*/  ISETP.GT.U32.AND P3, PT, R68, R49, PT ;  /* 0x000000314400720c */ /* 0x000fe40003f64070 */
[----:B------:R-:W-:Y:S01]  /*18670*/  ISETP.GE.AND P6, PT, R54, RZ, PT ;  /* 0x000000ff3600720c */ /* 0x000fe20003fc6270 */
[----:B------:R-:W-:Y:S01]  /*18680*/  IMAD R6, R6, UR5, RZ ;  /* 0x0000000506067c24 */ /* 0x000fe2000f8e02ff */
[----:B------:R-:W3:Y:S01]  /*18690*/  LDL.LU R54, [R1+0x144] ;  /* 0x0001440001367983 */ /* 0x000ee20000300800 */
[----:B------:R-:W-:Y:S01]  /*186a0*/  PRMT R40, RZ, 0x7610, R40 ;  /* 0x00007610ff287816 */ /* 0x000fe20000000028 */
[----:B------:R-:W1:Y:S05]  /*186b0*/  LDCU UR5, c[0x0][0x3b0] ;  /* 0x00007600ff0577ac */ /* 0x000e6a0008000800 */
[----:B------:R-:W-:-:S05]  /*186c0*/  @!P4 IMAD.IADD R47, R47, 0x1, -R68 ;  /* 0x000000012f2fc824 */ /* 0x000fca00078e0a44 */
[----:B------:R-:W-:Y:S01]  /*186d0*/  ISETP.GT.U32.AND P4, PT, R68, R47, PT ;  /* 0x0000002f4400720c */ /* 0x000fe20003f84070 */
[----:B------:R-:W-:Y:S01]  /*186e0*/  @!P3 IMAD.IADD R49, R49, 0x1, -R68 ;  /* 0x000000013131b824 */ /* 0x000fe200078e0a44 */
[----:B------:R-:W-:Y:S03]  /*186f0*/  STL [R1+0x920], R52 ;  /* 0x0009203401007387 */ /* 0x000fe60000100800 */
[----:B0-----:R-:W-:Y:S01]  /*18700*/  IMAD.MOV.U32 R4, RZ, RZ, R49 ;  /* 0x000000ffff047224 */ /* 0x001fe200078e0031 */
[----:B------:R-:W-:Y:S03]  /*18710*/  STL [R1+0x17c], R49 ;  /* 0x00017c3101007387 */ /* 0x000fe60000100800 */
[----:B------:R-:W-:-:S04]  /*18720*/  @!P6 IMAD.MOV R4, RZ, RZ, -R4 ;  /* 0x000000ffff04e224 */ /* 0x000fc800078e0a04 */
[----:B------:R-:W-:Y:S01]  /*18730*/  @!P4 IMAD.IADD R47, R47, 0x1, -R68 ;  /* 0x000000012f2fc824 */ /* 0x000fe200078e0a44 */
[----:B--2---:R0:W-:Y:S04]  /*18740*/  STL [R1+0xf8], R7 ;  /* 0x0000f80701007387 */ /* 0x0041e80000100800 */
[----:B------:R-:W-:Y:S01]  /*18750*/  STL [R1+0x16c], R47 ;  /* 0x00016c2f01007387 */ /* 0x000fe20000100800 */
[----:B0-----:R-:W-:-:S03]  /*18760*/  LEA R7, P6, R6, R72, 0x1 ;  /* 0x0000004806077211 */ /* 0x001fc600078c08ff */
[----:B------:R0:W-:Y:S01]  /*18770*/  STL [R1+0xfc], R55 ;  /* 0x0000fc3701007387 */ /* 0x0001e20000100800 */
[----:B------:R-:W-:-:S03]  /*18780*/  LEA.HI.X.SX32 R6, R6, R69, 0x1, P6 ;  /* 0x0000004506067211 */ /* 0x000fc600030f0eff */
[----:B0-----:R-:W2:Y:S04]  /*18790*/  LDL R55, [R1+0x12a8] ;  /* 0x0012a80001377983 */ /* 0x001ea80000100800 */
[----:B------:R0:W-:Y:S04]  /*187a0*/  STL [R1+0x954], R7 ;  /* 0x0009540701007387 */ /* 0x0001e80000100800 */
[----:B------:R-:W2:Y:S01]  /*187b0*/  LDL R52, [R1+0x1274] ;  /* 0x0012740001347983 */ /* 0x000ea20000100800 */
[----:B0-----:R-:W-:-:S03]  /*187c0*/  @P0 LOP3.LUT R7, R7, R6, RZ, 0x3c, !PT ;  /* 0x0000000607070212 */ /* 0x001fc600078e3cff */
[----:B------:R0:W-:Y:S02]  /*187d0*/  STL [R1+0x950], R6 ;  /* 0x0009500601007387 */ /* 0x0001e40000100800 */
[----:B0-----:R-:W-:-:S04]  /*187e0*/  @P0 LOP3.LUT R6, R7, R6, RZ, 0x3c, !PT ;  /* 0x0000000607060212 */ /* 0x001fc800078e3cff */
[----:B------:R-:W-:-:S05]  /*187f0*/  @P0 LOP3.LUT R7, R7, R6, RZ, 0x3c, !PT ;  /* 0x0000000607070212 */ /* 0x000fca00078e3cff */
[----:B------:R1:W2:Y:S01]  /*18800*/  @P0 LDG.E.U16 R40, desc[UR20][R6.64] ;  /* 0x0000001406280981 */ /* 0x0002a2000c1e1500 */
[----:B------:R-:W-:Y:S01]  /*18810*/  ISETP.GE.AND P3, PT, R50, RZ, PT ;  /* 0x000000ff3200720c */ /* 0x000fe20003f66270 */
[----:B------:R-:W-:Y:S01]  /*18820*/  IMAD.MOV.U32 R5, RZ, RZ, R47 ;  /* 0x000000ffff057224 */ /* 0x000fe200078e002f */
[----:B------:R-:W-:Y:S01]  /*18830*/  SEL R4, R73, R4, !P1 ;  /* 0x0000000449047207 */ /* 0x000fe20004800000 */
[----:B------:R-:W4:Y:S04]  /*18840*/  LDL.LU R50, [R1+0x130] ;  /* 0x0001300001327983 */ /* 0x000f280000300800 */
[----:B------:R-:W-:Y:S01]  /*18850*/  IMAD R4, R4, UR4, RZ ;  /* 0x0000000404047c24 */ /* 0x000fe2000f8e02ff */
[----:B------:R-:W4:Y:S01]  /*18860*/  LDL.LU R49, [R1+0xf4] ;  /* 0x0000f40001317983 */ /* 0x000f220000300800 */
[----:B------:R-:W-:Y:S01]  /*18870*/  PRMT R44, RZ, 0x7610, R44 ;  /* 0x00007610ff2c7816 */ /* 0x000fe2000000002c */
[----:B------:R-:W0:Y:S03]  /*18880*/  LDCU UR4, c[0x0][0x3b0] ;  /* 0x00007600ff0477ac */ /* 0x000e260008000800 */
[----:B------:R-:W-:-:S05]  /*18890*/  @!P3 IMAD.MOV R5, RZ, RZ, -R5 ;  /* 0x000000ffff05b224 */ /* 0x000fca00078e0a05 */
[----:B------:R-:W-:-:S05]  /*188a0*/  SEL R5, R73, R5, !P1 ;  /* 0x0000000549057207 */ /* 0x000fca0004800000 */
[----:B-1----:R-:W-:Y:S01]  /*188b0*/  IMAD R6, R5, UR5, RZ ;  /* 0x0000000505067c24 */ /* 0x002fe2000f8e02ff */
[----:B------:R-:W-:Y:S01]  /*188c0*/  PRMT R7, RZ, 0x7610, R7 ;  /* 0x00007610ff077816 */ /* 0x000fe20000000007 */
[----:B------:R-:W1:Y:S01]  /*188d0*/  LDCU UR5, c[0x0][0x3b0] ;  /* 0x00007600ff0577ac */ /* 0x000e620008000800 */
[----:B---3--:R-:W-:Y:S01]  /*188e0*/  ISETP.GT.U32.AND P5, PT, R68, R36, PT ;  /* 0x000000244400720c */ /* 0x008fe20003fa4070 */
[----:B--2---:R2:W-:Y:S02]  /*188f0*/  STL [R1+0xe8], R40 ;  /* 0x0000e82801007387 */ /* 0x0045e40000100800 */
[----:B--2---:R-:W-:-:S04]  /*18900*/  LEA R40, P6, R4, R72, 0x1 ;  /* 0x0000004804287211 */ /* 0x004fc800078c08ff */
[----:B------:R-:W-:Y:S01]  /*18910*/  LEA.HI.X.SX32 R56, R4, R69, 0x1, P6 ;  /* 0x0000004504387211 */ /* 0x000fe200030f0eff */
[----:B------:R-:W-:Y:S01]  /*18920*/  @P0 IMAD.MOV.U32 R4, RZ, RZ, R40 ;  /* 0x000000ffff040224 */ /* 0x000fe200078e0028 */
[----:B------:R-:W-:-:S03]  /*18930*/  LEA R47, P6, R6, R72, 0x1 ;  /* 0x00000048062f7211 */ /* 0x000fc600078c08ff */
[----:B------:R-:W-:Y:S01]  /*18940*/  @P0 IMAD.MOV.U32 R5, RZ, RZ, R56 ;  /* 0x000000ffff050224 */ /* 0x000fe200078e0038 */
[----:B------:R-:W-:-:S04]  /*18950*/  LEA.HI.X.SX32 R6, R6, R69, 0x1, P6 ;  /* 0x0000004506067211 */ /* 0x000fc800030f0eff */
[----:B------:R2:W3:Y:S04]  /*18960*/  @P0 LDG.E.U16 R44, desc[UR20][R4.64] ;  /* 0x00000014042c0981 */ /* 0x0004e8000c1e1500 */
[----:B------:R0:W-:Y:S04]  /*18970*/  STL [R1+0x984], R40 ;  /* 0x0009842801007387 */ /* 0x0001e80000100800 */
[----:B------:R-:W-:Y:S01]  /*18980*/  STL [R1+0x980], R56 ;  /* 0x0009803801007387 */ /* 0x000fe20000100800 */
[----:B--2---:R-:W-:Y:S02]  /*18990*/  @P0 IMAD.MOV.U32 R4, RZ, RZ, R47 ;  /* 0x000000ffff040224 */ /* 0x004fe400078e002f */
[----:B------:R-:W-:Y:S01]  /*189a0*/  @P0 IMAD.MOV.U32 R5, RZ, RZ, R6 ;  /* 0x000000ffff050224 */ /* 0x000fe200078e0006 */
[----:B0-----:R-:W2:Y:S04]  /*189b0*/  LDL R40, [R1+0x11b8] ;  /* 0x0011b80001287983 */ /* 0x001ea80000100800 */
[----:B------:R0:W2:Y:S01]  /*189c0*/  @P0 LDG.E.U16 R7, desc[UR20][R4.64] ;  /* 0x0000001404070981 */ /* 0x0000a2000c1e1500 */
[----:B----4-:R-:W-:Y:S01]  /*189d0*/  ISETP.GT.U32.AND P4, PT, R68, R18, PT ;  /* 0x000000124400720c */ /* 0x010fe20003f84070 */
[----:B------:R-:W-:Y:S01]  /*189e0*/  @!P5 IMAD.IADD R36, R36, 0x1, -R68 ;  /* 0x000000012424d824 */ /* 0x000fe200078e0a44 */
[----:B------:R-:W-:-:S04]  /*189f0*/  ISETP.GT.U32.AND P5, PT, R68, R45, PT ;  /* 0x0000002d4400720c */ /* 0x000fc80003fa4070 */
[----:B------:R-:W-:-:S07]  /*18a00*/  ISETP.GT.U32.AND P3, PT, R68, R36, PT ;  /* 0x000000244400720c */ /* 0x000fce0003f64070 */
[--C-:B------:R-:W-:Y:S01]  /*18a10*/  @!P4 IMAD.IADD R18, R18, 0x1, -R68.reuse ;  /* 0x000000011212c824 */ /* 0x100fe200078e0a44 */
[----:B------:R-:W-:Y:S01]  /*18a20*/  ISETP.GT.U32.AND P4, PT, R68, R54, PT ;  /* 0x000000364400720c */ /* 0x000fe20003f84070 */
[----:B------:R-:W-:-:S03]  /*18a30*/  @!P5 IMAD.IADD R45, R45, 0x1, -R68 ;  /* 0x000000012d2dd824 */ /* 0x000fc600078e0a44 */
[----:B------:R-:W-:Y:S01]  /*18a40*/  ISETP.GT.U32.AND P5, PT, R68, R18, PT ;  /* 0x000000124400720c */ /* 0x000fe20003fa4070 */
[----:B------:R-:W-:Y:S01]  /*18a50*/  @!P3 IMAD.IADD R36, R36, 0x1, -R68 ;  /* 0x000000012424b824 */ /* 0x000fe200078e0a44 */
[----:B------:R-:W-:Y:S02]  /*18a60*/  ISETP.GE.AND P3, PT, R55, RZ, PT ;  /* 0x000000ff3700720c */ /* 0x000fe40003f66270 */
[----:B------:R-:W-:-:S05]  /*18a70*/  ISETP.GE.AND P6, PT, R52, RZ, PT ;  /* 0x000000ff3400720c */ /* 0x000fca0003fc6270 */
[----:B------:R-:W-:Y:S01]  /*18a80*/  @!P4 IMAD.IADD R54, R54, 0x1, -R68 ;  /* 0x000000013636c824 */ /* 0x000fe200078e0a44 */
[----:B------:R-:W-:Y:S01]  /*18a90*/  ISETP.GT.U32.AND P4, PT, R68, R45, PT ;  /* 0x0000002d4400720c */ /* 0x000fe20003f84070 */
[----:B0-----:R-:W-:Y:S02]  /*18aa0*/  IMAD.MOV.U32 R5, RZ, RZ, R36 ;  /* 0x000000ffff057224 */ /* 0x001fe400078e0024 */
[----:B------:R-:W-:Y:S01]  /*18ab0*/  @!P5 IMAD.IADD R18, R18, 0x1, -R68 ;  /* 0x000000011212d824 */ /* 0x000fe200078e0a44 */
[C---:B------:R-:W-:Y:S01]  /*18ac0*/  ISETP.GT.U32.AND P5, PT, R68.reuse, R54, PT ;  /* 0x000000364400720c */ /* 0x040fe20003fa4070 */
[----:B------:R-:W-:Y:S01]  /*18ad0*/  @!P3 IMAD.MOV R5, RZ, RZ, -R5 ;  /* 0x000000ffff05b224 */ /* 0x000fe200078e0a05 */
[C---:B------:R-:W-:Y:S01]  /*18ae0*/  ISETP.GT.U32.AND P3, PT, R68.reuse, R50, PT ;  /* 0x000000324400720c */ /* 0x040fe20003f64070 */
[----:B------:R-:W-:Y:S01]  /*18af0*/  IMAD.MOV.U32 R4, RZ, RZ, R18 ;  /* 0x000000ffff047224 */ /* 0x000fe200078e0012 */
[----:B------:R-:W-:Y:S02]  /*18b00*/  STL [R1+0x9b4], R47 ;  /* 0x0009b42f01007387 */ /* 0x000fe40000100800 */
[----:B------:R-:W-:Y:S01]  /*18b10*/  SEL R5, R73, R5, !P1 ;  /* 0x0000000549057207 */ /* 0x000fe20004800000 */
[----:B------:R-:W-:Y:S01]  /*18b20*/  @!P6 IMAD.MOV R4, RZ, RZ, -R4 ;  /* 0x000000ffff04e224 */ /* 0x000fe200078e0a04 */
[----:B------:R-:W-:Y:S01]  /*18b30*/  ISETP.GT.U32.AND P6, PT, R68, R49, PT ;  /* 0x000000314400720c */ /* 0x000fe20003fc4070 */
[----:B------:R-:W-:-:S04]  /*18b40*/  @!P4 IMAD.IADD R45, R45, 0x1, -R68 ;  /* 0x000000012d2dc824 */ /* 0x000fc800078e0a44 */
[--C-:B------:R-:W-:Y:S01]  /*18b50*/  @!P5 IMAD.IADD R54, R54, 0x1, -R68.reuse ;  /* 0x000000013636d824 */ /* 0x100fe200078e0a44 */
[----:B------:R-:W-:Y:S01]  /*18b60*/  SEL R4, R73, R4, !P1 ;  /* 0x0000000449047207 */ /* 0x000fe20004800000 */
[----:B------:R-:W-:-:S06]  /*18b70*/  @!P3 IMAD.IADD R50, R50, 0x1, -R68 ;  /* 0x000000013232b824 */ /* 0x000fcc00078e0a44 */
[----:B------:R-:W-:Y:S01]  /*18b80*/  @!P6 IMAD.IADD R49, R49, 0x1, -R68 ;  /* 0x000000013131e824 */ /* 0x000fe200078e0a44 */
[----:B------:R-:W-:Y:S02]  /*18b90*/  PRMT R53, RZ, 0x7610, R53 ;  /* 0x00007610ff357816 */ /* 0x000fe40000000035 */
[----:B------:R-:W-:Y:S01]  /*18ba0*/  PRMT R8, RZ, 0x7610, R8 ;  /* 0x00007610ff087816 */ /* 0x000fe20000000008 */
[----:B---3--:R0:W-:Y:S04]  /*18bb0*/  STL [R1+0xe4], R44 ;  /* 0x0000e42c01007387 */ /* 0x0081e80000100800 */
[----:B0-----:R-:W3:Y:S04]  /*18bc0*/  LDL.LU R44, [R1+0x240] ;  /* 0x00024000012c7983 */ /* 0x001ee80000300800 */
[----:B------:R0:W-:Y:S01]  /*18bd0*/  STL [R1+0x9b0], R6 ;  /* 0x0009b00601007387 */ /* 0x0001e20000100800 */
[----:B--2---:R-:W-:-:S03]  /*18be0*/  ISETP.GE.AND P4, PT, R40, RZ, PT ;  /* 0x000000ff2800720c */ /* 0x004fc60003f86270 */
[----:B------:R2:W-:Y:S04]  /*18bf0*/  STL [R1+0x164], R36 ;  /* 0x0001642401007387 */ /* 0x0005e80000100800 */
[----:B------:R4:W-:Y:S01]  /*18c00*/  STL [R1+0x154], R18 ;  /* 0x0001541201007387 */ /* 0x0009e20000100800 */
[----:B0-----:R-:W-:Y:S01]  /*18c10*/  IMAD R6, R5, UR4, RZ ;  /* 0x0000000405067c24 */ /* 0x001fe2000f8e02ff */
[----:B------:R-:W0:Y:S02]  /*18c20*/  LDCU UR4, c[0x0][0x3b0] ;  /* 0x00007600ff0477ac */ /* 0x000e240008000800 */
[----:B--2---:R-:W2:Y:S04]  /*18c30*/  LDL R36, [R1+0x102c] ;  /* 0x00102c0001247983 */ /* 0x004ea80000100800 */
[----:B----4-:R-:W4:Y:S04]  /*18c40*/  LDL R18, [R1+0xf88] ;  /* 0x000f880001127983 */ /* 0x010f280000100800 */
[----:B------:R-:W4:Y:S04]  /*18c50*/  LDL.LU R47, [R1+0x250] ;  /* 0x00025000012f7983 */ /* 0x000f280000300800 */
[----:B------:R-:W4:Y:S01]  /*18c60*/  LDL R40, [R1+0xf80] ;  /* 0x000f800001287983 */ /* 0x000f220000100800 */
[----:B-1----:R-:W-:Y:S01]  /*18c70*/  IMAD R5, R4, UR5, RZ ;  /* 0x0000000504057c24 */ /* 0x002fe2000f8e02ff */
[----:B------:R-:W1:Y:S02]  /*18c80*/  LDCU UR5, c[0x0][0x3b0] ;  /* 0x00007600ff0577ac */ /* 0x000e640008000800 */
[----:B------:R-:W-:Y:S04]  /*18c90*/  STL [R1+0x238], R45 ;  /* 0x0002382d01007387 */ /* 0x000fe80000100800 */
[----:B------:R-:W-:Y:S04]  /*18ca0*/  STL [R1+0x144], R54 ;  /* 0x0001443601007387 */ /* 0x000fe80000100800 */
[----:B------:R0:W-:Y:S01]  /*18cb0*/  STL [R1+0xdc], R7 ;  /* 0x0000dc0701007387 */ /* 0x0001e20000100800 */
[----:B------:R-:W-:-:S02]  /*18cc0*/  LEA R52, P6, R5, R72, 0x1 ;  /* 0x0000004805347211 */ /* 0x000fc400078c08ff */
[----:B0-----:R-:W-:-:S04]  /*18cd0*/  LEA R7, P3, R6, R72, 0x1 ;  /* 0x0000004806077211 */ /* 0x001fc800078608ff */
[----:B------:R-:W-:Y:S01]  /*18ce0*/  LEA.HI.X.SX32 R6, R6, R69, 0x1, P3 ;  /* 0x0000004506067211 */ /* 0x000fe200018f0eff */
[----:B------:R0:W-:Y:S04]  /*18cf0*/  STL [R1+0x9e4], R7 ;  /* 0x0009e40701007387 */ /* 0x0001e80000100800 */
[----:B------:R-:W-:Y:S01]  /*18d00*/  STL [R1+0xa14], R52 ;  /* 0x000a143401007387 */ /* 0x000fe20000100800 */
[----:B0-----:R-:W-:-:S03]  /*18d10*/  @P0 LOP3.LUT R7, R7, R6, RZ, 0x3c, !PT ;  /* 0x0000000607070212 */ /* 0x001fc600078e3cff */
[----:B------:R0:W-:Y:S01]  /*18d20*/  STL [R1+0x9e0], R6 ;  /* 0x0009e00601007387 */ /* 0x0001e20000100800 */
[----:B------:R-:W-:Y:S02]  /*18d30*/  LEA.HI.X.SX32 R5, R5, R69, 0x1, P6 ;  /* 0x0000004505057211 */ /* 0x000fe400030f0eff */
[----:B0-----:R-:W-:-:S04]  /*18d40*/  @P0 LOP3.LUT R6, R7, R6, RZ, 0x3c, !PT ;  /* 0x0000000607060212 */ /* 0x001fc800078e3cff */
[----:B------:R-:W-:-:S05]  /*18d50*/  @P0 LOP3.LUT R7, R7, R6, RZ, 0x3c, !PT ;  /* 0x0000000607070212 */ /* 0x000fca00078e3cff */
[----:B------:R0:W4:Y:S02]  /*18d60*/  @P0 LDG.E.U16 R53, desc[UR20][R6.64] ;  /* 0x0000001406350981 */ /* 0x000124000c1e1500 */
[----:B0-----:R-:W-:Y:S02]  /*18d70*/  @P0 IMAD.MOV.U32 R6, RZ, RZ, R52 ;  /* 0x000000ffff060224 */ /* 0x001fe400078e0034 */
[----:B------:R-:W-:-:S05]  /*18d80*/  @P0 IMAD.MOV.U32 R7, RZ, RZ, R5 ;  /* 0x000000ffff070224 */ /* 0x000fca00078e0005 */
[----:B------:R0:W4:Y:S01]  /*18d90*/  @P0 LDG.E.U16 R8, desc[UR20][R6.64] ;  /* 0x0000001406080981 */ /* 0x000122000c1e1500 */
[----:B------:R-:W-:Y:S01]  /*18da0*/  IMAD.MOV.U32 R4, RZ, RZ, R54 ;  /* 0x000000ffff047224 */ /* 0x000fe200078e0036 */
[----:B------:R-:W-:-:S03]  /*18db0*/  ISETP.GT.U32.AND P3, PT, R68, R50, PT ;  /* 0x000000324400720c */ /* 0x000fc60003f64070 */
[----:B------:R-:W-:Y:S01]  /*18dc0*/  @!P4 IMAD.MOV R4, RZ, RZ, -R4 ;  /* 0x000000ffff04c224 */ /* 0x000fe200078e0a04 */
[----:B------:R-:W-:-:S04]  /*18dd0*/  ISETP.GT.U32.AND P4, PT, R68, R49, PT ;  /* 0x000000314400720c */ /* 0x000fc80003f84070 */
[----:B------:R-:W-:-:S05]  /*18de0*/  SEL R4, R73, R4, !P1 ;  /* 0x0000000449047207 */ /* 0x000fca0004800000 */
[----:B0-----:R-:W-:Y:S01]  /*18df0*/  IMAD R6, R4, UR7, RZ ;  /* 0x0000000704067c24 */ /* 0x001fe2000f8e02ff */
[----:B------:R0:W-:Y:S01]  /*18e00*/  STL [R1+0xa10], R5 ;  /* 0x000a100501007387 */ /* 0x0001e20000100800 */
[----:B------:R-:W-:Y:S01]  /*18e10*/  @!P3 IMAD.IADD R50, R50, 0x1, -R68 ;  /* 0x000000013232b824 */ /* 0x000fe200078e0a44 */
[----:B------:R-:W-:Y:S01]  /*18e20*/  PRMT R48, RZ, 0x7610, R48 ;  /* 0x00007610ff307816 */ /* 0x000fe20000000030 */
[----:B------:R-:W-:Y:S01]  /*18e30*/  @!P4 IMAD.IADD R49, R49, 0x1, -R68 ;  /* 0x000000013131c824 */ /* 0x000fe200078e0a44 */
[C---:B------:R-:W-:Y:S01]  /*18e40*/  LEA R7, P4, R6.reuse, R72, 0x1 ;  /* 0x0000004806077211 */ /* 0x040fe200078808ff */
[----:B------:R-:W1:Y:S03]  /*18e50*/  LDCU UR7, c[0x0][0x3b0] ;  /* 0x00007600ff0777ac */ /* 0x000e660008000800 */
[----:B------:R-:W-:Y:S01]  /*18e60*/  LEA.HI.X.SX32 R6, R6, R69, 0x1, P4 ;  /* 0x0000004506067211 */ /* 0x000fe200020f0eff */
[----:B0-----:R-:W-:-:S02]  /*18e70*/  IMAD.MOV.U32 R5, RZ, RZ, R50 ;  /* 0x000000ffff057224 */ /* 0x001fc400078e0032 */
[----:B------:R-:W-:Y:S01]  /*18e80*/  IMAD.MOV.U32 R4, RZ, RZ, R49 ;  /* 0x000000ffff047224 */ /* 0x000fe200078e0031 */
[----:B------:R-:W-:Y:S02]  /*18e90*/  PRMT R51, RZ, 0x7610, R51 ;  /* 0x00007610ff337816 */ /* 0x000fe40000000033 */
[----:B---3--:R-:W-:-:S13]  /*18ea0*/  ISETP.GT.U32.AND P5, PT, R68, R44, PT ;  /* 0x0000002c4400720c */ /* 0x008fda0003fa4070 */
[----:B------:R-:W-:Y:S01]  /*18eb0*/  @!P5 IMAD.IADD R44, R44, 0x1, -R68 ;  /* 0x000000012c2cd824 */ /* 0x000fe200078e0a44 */
[----:B--2---:R-:W-:Y:S02]  /*18ec0*/  ISETP.GE.AND P6, PT, R36, RZ, PT ;  /* 0x000000ff2400720c */ /* 0x004fe40003fc6270 */
[----:B------:R-:W2:Y:S01]  /*18ed0*/  LDL R36, [R1+0xfac] ;  /* 0x000fac0001247983 */ /* 0x000ea20000100800 */
[----:B----4-:R-:W-:-:S03]  /*18ee0*/  ISETP.GE.AND P5, PT, R18, RZ, PT ;  /* 0x000000ff1200720c */ /* 0x010fc60003fa6270 */
[----:B------:R-:W3:Y:S04]  /*18ef0*/  LDL.LU R18, [R1+0x264] ;  /* 0x0002640001127983 */ /* 0x000ee80000300800 */
[----:B------:R-:W-:Y:S01]  /*18f00*/  STL [R1+0x130], R50 ;  /* 0x0001303201007387 */ /* 0x000fe20000100800 */
[----:B------:R-:W-:Y:S02]  /*18f10*/  ISETP.GE.AND P4, PT, R40, RZ, PT ;  /* 0x000000ff2800720c */ /* 0x000fe40003f86270 */
[----:B------:R-:W-:Y:S01]  /*18f20*/  @!P6 IMAD.MOV R5, RZ, RZ, -R5 ;  /* 0x000000ffff05e224 */ /* 0x000fe200078e0a05 */
[----:B------:R-:W-:Y:S04]  /*18f30*/  STL [R1+0xf4], R49 ;  /* 0x0000f43101007387 */ /* 0x000fe80000100800 */
[----:B------:R0:W-:Y:S01]  /*18f40*/  STL [R1+0xa44], R7 ;  /* 0x000a440701007387 */ /* 0x0001e20000100800 */
[----:B------:R-:W-:-:S03]  /*18f50*/  @!P5 IMAD.MOV R4, RZ, RZ, -R4 ;  /* 0x000000ffff04d224 */ /* 0x000fc600078e0a04 */
[----:B------:R-:W4:Y:S04]  /*18f60*/  LDL R40, [R1+0xfcc] ;  /* 0x000fcc0001287983 */ /* 0x000f280000100800 */
[----:B------:R1:W-:Y:S01]  /*18f70*/  STL [R1+0xa40], R6 ;  /* 0x000a400601007387 */ /* 0x0003e20000100800 */
[----:B0-----:R-:W-:-:S04]  /*18f80*/  @P0 LOP3.LUT R7, R7, R6, RZ, 0x3c, !PT ;  /* 0x0000000607070212 */ /* 0x001fc800078e3cff */
[----:B-1----:R-:W-:-:S04]  /*18f90*/  @P0 LOP3.LUT R6, R7, R6, RZ, 0x3c, !PT ;  /* 0x0000000607060212 */ /* 0x002fc800078e3cff */
[----:B------:R-:W-:-:S05]  /*18fa0*/  @P0 LOP3.LUT R7, R7, R6, RZ, 0x3c, !PT ;  /* 0x0000000607070212 */ /* 0x000fca00078e3cff */
[----:B------:R0:W3:Y:S02]  /*18fb0*/  @P0 LDG.E.U16 R48, desc[UR20][R6.64] ;  /* 0x0000001406300981 */ /* 0x0000e4000c1e1500 */
[----:B0-----:R-:W-:Y:S02]  /*18fc0*/  PRMT R7, RZ, 0x7610, R7 ;  /* 0x00007610ff077816 */ /* 0x001fe40000000007 */
[----:B------:R0:W-:Y:S02]  /*18fd0*/  STL [R1+0xd4], R8 ;  /* 0x0000d40801007387 */ /* 0x0001e40000100800 */
[C---:B0-----:R-:W-:Y:S02]  /*18fe0*/  SEL R8, R73.reuse, R5, !P1 ;  /* 0x0000000549087207 */ /* 0x041fe40004800000 */
[----:B------:R-:W-:-:S03]  /*18ff0*/  SEL R5, R73, R4, !P1 ;  /* 0x0000000449057207 */ /* 0x000fc60004800000 */
[----:B------:R-:W-:Y:S01]  /*19000*/  IMAD R8, R8, UR4, RZ ;  /* 0x0000000408087c24 */ /* 0x000fe2000f8e02ff */
[----:B------:R0:W-:Y:S01]  /*19010*/  STL [R1+0xd8], R53 ;  /* 0x0000d83501007387 */ /* 0x0001e20000100800 */
[----:B------:R-:W-:Y:S01]  /*19020*/  IMAD.MOV.U32 R4, RZ, RZ, R45 ;  /* 0x000000ffff047224 */ /* 0x000fe200078e002d */
[----:B------:R-:W-:Y:S01]  /*19030*/  ISETP.GT.U32.AND P3, PT, R68, R47, PT ;  /* 0x0000002f4400720c */ /* 0x000fe20003f64070 */
[----:B------:R-:W-:Y:S01]  /*19040*/  IMAD R5, R5, UR5, RZ ;  /* 0x0000000505057c24 */ /* 0x000fe2000f8e02ff */
[----:B------:R-:W-:Y:S01]  /*19050*/  LEA R52, P6, R8, R72, 0x1 ;  /* 0x0000004808347211 */ /* 0x000fe200078c08ff */
[----:B------:R-:W-:Y:S01]  /*19060*/  @!P4 IMAD.MOV R4, RZ, RZ, -R4 ;  /* 0x000000ffff04c224 */ /* 0x000fe200078e0a04 */
[----:B------:R-:W-:Y:S01]  /*19070*/  ISETP.GT.U32.AND P5, PT, R68, R44, PT ;  /* 0x0000002c4400720c */ /* 0x000fe20003fa4070 */
[----:B------:R-:W1:Y:S01]  /*19080*/  LDCU UR4, c[0x0][0x3b0] ;  /* 0x00007600ff0477ac */ /* 0x000e620008000800 */
[C---:B------:R-:W-:Y:S02]  /*19090*/  LEA R49, P4, R5.reuse, R72, 0x1 ;  /* 0x0000004805317211 */ /* 0x040fe400078808ff */
[-C--:B0-----:R-:W-:Y:S01]  /*190a0*/  LEA.HI.X.SX32 R53, R8, R69.reuse, 0x1, P6 ;  /* 0x0000004508357211 */ /* 0x081fe200030f0eff */
[----:B------:R-:W0:Y:S01]  /*190b0*/  LDCU UR5, c[0x0][0x3b0] ;  /* 0x00007600ff0577ac */ /* 0x000e220008000800 */
[----:B------:R-:W-:-:S02]  /*190c0*/  LEA.HI.X.SX32 R50, R5, R69, 0x1, P4 ;  /* 0x0000004505327211 */ /* 0x000fc400020f0eff */
[----:B------:R-:W-:Y:S01]  /*190d0*/  SEL R6, R73, R4, !P1 ;  /* 0x0000000449067207 */ /* 0x000fe20004800000 */
[----:B------:R-:W-:Y:S02]  /*190e0*/  @P0 IMAD.MOV.U32 R4, RZ, RZ, R52 ;  /* 0x000000ffff040224 */ /* 0x000fe400078e0034 */
[----:B------:R-:W-:-:S05]  /*190f0*/  @P0 IMAD.MOV.U32 R5, RZ, RZ, R53 ;  /* 0x000000ffff050224 */ /* 0x000fca00078e0035 */
[----:B------:R0:W3:Y:S02]  /*19100*/  @P0 LDG.E.U16 R51, desc[UR20][R4.64] ;  /* 0x0000001404330981 */ /* 0x0000e4000c1e1500 */
[----:B0-----:R-:W-:Y:S02]  /*19110*/  @P0 IMAD.MOV.U32 R4, RZ, RZ, R49 ;  /* 0x000000ffff040224 */ /* 0x001fe400078e0031 */
[----:B------:R-:W-:-:S05]  /*19120*/  @P0 IMAD.MOV.U32 R5, RZ, RZ, R50 ;  /* 0x000000ffff050224 */ /* 0x000fca00078e0032 */
[----:B------:R0:W3:Y:S01]  /*19130*/  @P0 LDG.E.U16 R7, desc[UR20][R4.64] ;  /* 0x0000001404070981 */ /* 0x0000e2000c1e1500 */
[--C-:B------:R-:W-:Y:S02]  /*19140*/  @!P3 IMAD.IADD R47, R47, 0x1, -R68.reuse ;  /* 0x000000012f2fb824 */ /* 0x100fe400078e0a44 */
[----:B------:R-:W-:-:S03]  /*19150*/  @!P5 IMAD.IADD R44, R44, 0x1, -R68 ;  /* 0x000000012c2cd824 */ /* 0x000fc600078e0a44 */
[----:B------:R-:W-:Y:S01]  /*19160*/  ISETP.GT.U32.AND P3, PT, R68, R47, PT ;  /* 0x0000002f4400720c */ /* 0x000fe20003f64070 */
[----:B------:R-:W-:Y:S02]  /*19170*/  IMAD R6, R6, UR11, RZ ;  /* 0x0000000b06067c24 */ /* 0x000fe4000f8e02ff */
[----:B0-----:R-:W-:Y:S01]  /*19180*/  IMAD.MOV.U32 R4, RZ, RZ, R44 ;  /* 0x000000ffff047224 */ /* 0x001fe200078e002c */
[----:B------:R-:W-:-:S09]  /*19190*/  PRMT R43, RZ, 0x7610, R43 ;  /* 0x00007610ff2b7816 */ /* 0x000fd2000000002b */
[----:B------:R-:W-:Y:S01]  /*191a0*/  @!P3 IMAD.IADD R47, R47, 0x1, -R68 ;  /* 0x000000012f2fb824 */ /* 0x000fe200078e0a44 */
[----:B------:R-:W-:Y:S02]  /*191b0*/  PRMT R35, RZ, 0x7610, R35 ;  /* 0x00007610ff237816 */ /* 0x000fe40000000023 */
[----:B--2---:R-:W-:-:S13]  /*191c0*/  ISETP.GE.AND P5, PT, R36, RZ, PT ;  /* 0x000000ff2400720c */ /* 0x004fda0003fa6270 */
[----:B------:R-:W-:Y:S01]  /*191d0*/  @!P5 IMAD.MOV R4, RZ, RZ, -R4 ;  /* 0x000000ffff04d224 */ /* 0x000fe200078e0a04 */
[----:B----4-:R-:W-:-:S04]  /*191e0*/  ISETP.GE.AND P6, PT, R40, RZ, PT ;  /* 0x000000ff2800720c */ /* 0x010fc80003fc6270 */
[----:B------:R-:W-:Y:S01]  /*191f0*/  SEL R5, R73, R4, !P1 ;  /* 0x0000000449057207 */ /* 0x000fe20004800000 */
[----:B------:R-:W-:Y:S01]  /*19200*/  IMAD.MOV.U32 R4, RZ, RZ, R47 ;  /* 0x000000ffff047224 */ /* 0x000fe200078e002f */
[----:B---3--:R0:W-:Y:S04]  /*19210*/  STL [R1+0xc8], R48 ;  /* 0x0000c83001007387 */ /* 0x0081e80000100800 */
[----:B0-----:R-:W2:Y:S04]  /*19220*/  LDL.LU R48, [R1+0x26c] ;  /* 0x00026c0001307983 */ /* 0x001ea80000300800 */
[----:B------:R-:W3:Y:S04]  /*19230*/  LDL.LU R45, [R1+0x278] ;  /* 0x00027800012d7983 */ /* 0x000ee80000300800 */
[----:B------:R-:W-:Y:S04]  /*19240*/  STL [R1+0xa74], R52 ;  /* 0x000a743401007387 */ /* 0x000fe80000100800 */
[----:B------:R0:W-:Y:S04]  /*19250*/  STL [R1+0xaa4], R49 ;  /* 0x000aa43101007387 */ /* 0x0001e80000100800 */
[----:B------:R-:W4:Y:S04]  /*19260*/  LDL R36, [R1+0xfec] ;  /* 0x000fec0001247983 */ /* 0x000f280000100800 */
[----:B------:R-:W-:Y:S04]  /*19270*/  STL [R1+0xa70], R53 ;  /* 0x000a703501007387 */ /* 0x000fe80000100800 */
[----:B------:R-:W-:Y:S04]  /*19280*/  STL [R1+0x240], R44 ;  /* 0x0002402c01007387 */ /* 0x000fe80000100800 */
[----:B------:R-:W-:Y:S04]  /*19290*/  STL [R1+0xaa0], R50 ;  /* 0x000aa03201007387 */ /* 0x000fe80000100800 */
[----:B------:R-:W3:Y:S01]  /*192a0*/  LDL.LU R40, [R1+0x280] ;  /* 0x0002800001287983 */ /* 0x000ee20000300800 */
[----:B------:R-:W-:-:S02]  /*192b0*/  @!P6 IMAD.MOV R4, RZ, RZ, -R4 ;  /* 0x000000ffff04e224 */ /* 0x000fc400078e0a04 */
[----:B------:R-:W-:-:S03]  /*192c0*/  IMAD R5, R5, UR11, RZ ;  /* 0x0000000b05057c24 */ /* 0x000fc6000f8e02ff */
[----:B------:R-:W-:Y:S02]  /*192d0*/  SEL R4, R73, R4, !P1 ;  /* 0x0000000449047207 */ /* 0x000fe40004800000 */
[----:B0-----:R-:W-:-:S04]  /*192e0*/  LEA R49, P6, R5, R72, 0x1 ;  /* 0x0000004805317211 */ /* 0x001fc800078c08ff */
[-C--:B------:R-:W-:Y:S01]  /*192f0*/  LEA.HI.X.SX32 R5, R5, R69.reuse, 0x1, P6 ;  /* 0x0000004505057211 */ /* 0x080fe200030f0eff */
[----:B------:R0:W-:Y:S02]  /*19300*/  STL [R1+0xc0], R7 ;  /* 0x0000c00701007387 */ /* 0x0001e40000100800 */
[C---:B0-----:R-:W-:Y:S02]  /*19310*/  LEA R7, P5, R6.reuse, R72, 0x1 ;  /* 0x0000004806077211 */ /* 0x041fe400078a08ff */
[----:B------:R-:W-:Y:S02]  /*19320*/  STL [R1+0x250], R47 ;  /* 0x0002502f01007387 */ /* 0x000fe40000100800 */
[----:B------:R-:W-:Y:S02]  /*19330*/  LEA.HI.X.SX32 R44, R6, R69, 0x1, P5 ;  /* 0x00000045062c7211 */ /* 0x000fe400028f0eff */
[----:B------:R0:W-:Y:S01]  /*19340*/  STL [R1+0x2dc], R7 ;  /* 0x0002dc0701007387 */ /* 0x0001e20000100800 */
[----:B------:R-:W-:-:S02]  /*19350*/  @P0 IMAD.MOV.U32 R6, RZ, RZ, R7 ;  /* 0x000000ffff060224 */ /* 0x000fc400078e0007 */
[----:B0-----:R-:W-:-:S05]  /*19360*/  @P0 IMAD.MOV.U32 R7, RZ, RZ, R44 ;  /* 0x000000ffff070224 */ /* 0x001fca00078e002c */
[----:B------:R1:W3:Y:S02]  /*19370*/  @P0 LDG.E.U16 R43, desc[UR20][R6.64] ;  /* 0x00000014062b0981 */ /* 0x0002e4000c1e1500 */
[----:B-1----:R-:W-:Y:S01]  /*19380*/  IMAD R6, R4, UR4, RZ ;  /* 0x0000000404067c24 */ /* 0x002fe2000f8e02ff */
[----:B------:R-:W-:Y:S01]  /*19390*/  ISETP.GT.U32.AND P4, PT, R68, R18, PT ;  /* 0x000000124400720c */ /* 0x000fe20003f84070 */
[----:B------:R-:W-:Y:S01]  /*193a0*/  @P0 IMAD.MOV.U32 R4, RZ, RZ, R49 ;  /* 0x000000ffff040224 */ /* 0x000fe200078e0031 */
[----:B------:R-:W-:Y:S01]  /*193b0*/  STL [R1+0x2d8], R44 ;  /* 0x0002d82c01007387 */ /* 0x000fe20000100800 */
[----:B------:R-:W-:Y:S01]  /*193c0*/  PRMT R7, RZ, 0x7610, R7 ;  /* 0x00007610ff077816 */ /* 0x000fe20000000007 */
[----:B------:R-:W0:Y:S02]  /*193d0*/  LDCU UR4, c[0x0][0x3b0] ;  /* 0x00007600ff0477ac */ /* 0x000e240008000800 */
[----:B------:R1:W3:Y:S07]  /*193e0*/  @P0 LDG.E.U16 R35, desc[UR20][R4.64] ;  /* 0x0000001404230981 */ /* 0x0002ee000c1e1500 */
[----:B------:R-:W-:-:S05]  /*193f0*/  @!P4 IMAD.IADD R18, R18, 0x1, -R68 ;  /* 0x000000011212c824 */ /* 0x000fca00078e0a44 */
[----:B------:R-:W-:-:S13]  /*19400*/  ISETP.GT.U32.AND P4, PT, R68, R18, PT ;  /* 0x000000124400720c */ /* 0x000fda0003f84070 */
[----:B------:R-:W-:-:S04]  /*19410*/  @!P4 IMAD.IADD R18, R18, 0x1, -R68 ;  /* 0x000000011212c824 */ /* 0x000fc800078e0a44 */
[----:B-1----:R-:W-:Y:S01]  /*19420*/  IMAD.MOV.U32 R4, RZ, RZ, R18 ;  /* 0x000000ffff047224 */ /* 0x002fe200078e0012 */
[----:B--2---:R-:W-:-:S13]  /*19430*/  ISETP.GT.U32.AND P3, PT, R68, R48, PT ;  /* 0x000000304400720c */ /* 0x004fda0003f64070 */
[----:B------:R-:W-:Y:S01]  /*19440*/  @!P3 IMAD.IADD R48, R48, 0x1, -R68 ;  /* 0x000000013030b824 */ /* 0x000fe200078e0a44 */
[----:B----4-:R-:W-:-:S13]  /*19450*/  ISETP.GE.AND P3, PT, R36, RZ, PT ;  /* 0x000000ff2400720c */ /* 0x010fda0003f66270 */
[----:B------:R-:W-:Y:S01]  /*19460*/  @!P3 IMAD.MOV R4, RZ, RZ, -R4 ;  /* 0x000000ffff04b224 */ /* 0x000fe200078e0a04 */
[----:B---3--:R1:W-:Y:S04]  /*19470*/  STL [R1+0xbc], R43 ;  /* 0x0000bc2b01007387 */ /* 0x0083e80000100800 */
[----:B-1----:R-:W2:Y:S04]  /*19480*/  LDL R43, [R1+0x1018] ;  /* 0x00101800012b7983 */ /* 0x002ea80000100800 */
[----:B------:R-:W3:Y:S04]  /*19490*/  LDL.LU R47, [R1+0x288] ;  /* 0x00028800012f7983 */ /* 0x000ee80000300800 */
[----:B------:R-:W-:Y:S04]  /*194a0*/  STL [R1+0xc4], R51 ;  /* 0x0000c43301007387 */ /* 0x000fe80000100800 */
[----:B------:R-:W4:Y:S04]  /*194b0*/  LDL R44, [R1+0x10e8] ;  /* 0x0010e800012c7983 */ /* 0x000f280000100800 */
[----:B------:R-:W-:Y:S04]  /*194c0*/  STL [R1+0x50c], R49 ;  /* 0x00050c3101007387 */ /* 0x000fe80000100800 */
[----:B------:R-:W3:Y:S04]  /*194d0*/  LDL.LU R36, [R1+0x28c] ;  /* 0x00028c0001247983 */ /* 0x000ee80000300800 */
[----:B------:R1:W-:Y:S04]  /*194e0*/  STL [R1+0x508], R5 ;  /* 0x0005080501007387 */ /* 0x0003e80000100800 */
[----:B------:R0:W-:Y:S01]  /*194f0*/  STL [R1+0x264], R18 ;  /* 0x0002641201007387 */ /* 0x0001e20000100800 */
[----:B-1----:R-:W-:-:S03]  /*19500*/  LEA R5, P4, R6, R72, 0x1 ;  /* 0x0000004806057211 */ /* 0x002fc600078808ff */
[----:B0-----:R-:W3:Y:S04]  /*19510*/  LDL R18, [R1+0x105c] ;  /* 0x00105c0001127983 */ /* 0x001ee80000100800 */
[----:B------:R-:W-:Y:S04]  /*19520*/  STL [R1+0x53c], R5 ;  /* 0x00053c0501007387 */ /* 0x000fe80000100800 */
[----:B------:R0:W-:Y:S02]  /*19530*/  STL [R1+0xb8], R35 ;  /* 0x0000b82301007387 */ /* 0x0001e40000100800 */
        /* <DEDUP_REMOVED lines=11> */
[----:B0-----:R-:W-:Y:S01]  /*195f0*/  PRMT R4, RZ, 0x7610, R4 ;  /* 0x00007610ff047816 */ /* 0x001fe20000000004 */
[----:B------:R-:W0:Y:S05]  /*19600*/  LDCU UR5, c[0x0][0x3b0] ;  /* 0x00007600ff0577ac */ /* 0x000e2a0008000800 */
[----:B------:R-:W-:-:S04]  /*19610*/  @!P5 IMAD.IADD R48, R48, 0x1, -R68 ;  /* 0x000000013030d824 */ /* 0x000fc800078e0a44 */
[----:B------:R-:W-:Y:S01]  /*19620*/  @!P6 IMAD.IADD R45, R45, 0x1, -R68 ;  /* 0x000000012d2de824 */ /* 0x000fe200078e0a44 */
[----:B--2---:R-:W-:Y:S02]  /*19630*/  ISETP.GE.AND P4, PT, R43, RZ, PT ;  /* 0x000000ff2b00720c */ /* 0x004fe40003f86270 */
[----:B------:R-:W2:Y:S04]  /*19640*/  LDL R43, [R1+0x1088] ;  /* 0x00108800012b7983 */ /* 0x000ea80000100800 */
[----:B-1----:R-:W2:Y:S04]  /*19650*/  LDL.LU R35, [R1+0x2a4] ;  /* 0x0002a40001237983 */ /* 0x002ea80000300800 */
[----:B---3--:R1:W-:Y:S04]  /*19660*/  STL [R1+0xb4], R7 ;  /* 0x0000b40701007387 */ /* 0x0083e80000100800 */
[----:B------:R-:W-:Y:S01]  /*19670*/  STL [R1+0x26c], R48 ;  /* 0x00026c3001007387 */ /* 0x000fe20000100800 */
[----:B-1----:R-:W-:-:S03]  /*19680*/  LEA R7, P6, R6, R72, 0x1 ;  /* 0x0000004806077211 */ /* 0x002fc600078c08ff */
[----:B------:R-:W-:Y:S01]  /*19690*/  STL [R1+0x278], R45 ;  /* 0x0002782d01007387 */ /* 0x000fe20000100800 */
[----:B------:R-:W-:-:S03]  /*196a0*/  LEA.HI.X.SX32 R6, R6, R69, 0x1, P6 ;  /* 0x0000004506067211 */ /* 0x000fc600030f0eff */
[----:B------:R1:W-:Y:S04]  /*196b0*/  STL [R1+0x56c], R7 ;  /* 0x00056c0701007387 */ /* 0x0003e80000100800 */
[----:B------:R3:W-:Y:S01]  /*196c0*/  STL [R1+0x568], R6 ;  /* 0x0005680601007387 */ /* 0x0007e20000100800 */
[----:B-1----:R-:W-:-:S04]  /*196d0*/  @P0 LOP3.LUT R7, R7, R6, RZ, 0x3c, !PT ;  /* 0x0000000607070212 */ /* 0x002fc800078e3cff */
[----:B---3--:R-:W-:-:S04]  /*196e0*/  @P0 LOP3.LUT R6, R7, R6, RZ, 0x3c, !PT ;  /* 0x0000000607060212 */ /* 0x008fc800078e3cff */
[----:B------:R-:W-:-:S05]  /*196f0*/  @P0 LOP3.LUT R7, R7, R6, RZ, 0x3c, !PT ;  /* 0x0000000607070212 */ /* 0x000fca00078e3cff */
[----:B------:R1:W3:Y:S01]  /*19700*/  @P0 LDG.E.U16 R4, desc[UR20][R6.64] ;  /* 0x0000001406040981 */ /* 0x0002e2000c1e1500 */
[C---:B------:R-:W-:Y:S01]  /*19710*/  ISETP.GT.U32.AND P3, PT, R68.reuse, R40, PT ;  /* 0x000000284400720c */ /* 0x040fe20003f64070 */
[----:B------:R-:W-:Y:S01]  /*19720*/  IMAD.MOV.U32 R5, RZ, RZ, R48 ;  /* 0x000000ffff057224 */ /* 0x000fe200078e0030 */
[----:B------:R-:W-:-:S03]  /*19730*/  ISETP.GT.U32.AND P6, PT, R68, R36, PT ;  /* 0x000000244400720c */ /* 0x000fc60003fc4070 */
[----:B------:R-:W-:-:S08]  /*19740*/  @!P4 IMAD.MOV R5, RZ, RZ, -R5 ;  /* 0x000000ffff05c224 */ /* 0x000fd000078e0a05 */
[----:B------:R-:W-:Y:S01]  /*19750*/  @!P3 IMAD.IADD R40, R40, 0x1, -R68 ;  /* 0x000000012828b824 */ /* 0x000fe200078e0a44 */
[----:B----4-:R-:W-:Y:S02]  /*19760*/  ISETP.GE.AND P3, PT, R44, RZ, PT ;  /* 0x000000ff2c00720c */ /* 0x010fe40003f66270 */
[----:B------:R-:W-:Y:S01]  /*19770*/  SEL R5, R73, R5, !P1 ;  /* 0x0000000549057207 */ /* 0x000fe20004800000 */
[----:B------:R-:W4:Y:S01]  /*19780*/  LDL.LU R44, [R1+0x2a8] ;  /* 0x0002a800012c7983 */ /* 0x000f220000300800 */
[----:B------:R-:W-:-:S03]  /*19790*/  ISETP.GT.U32.AND P4, PT, R68, R40, PT ;  /* 0x000000284400720c */ /* 0x000fc60003f84070 */
[----:B-1----:R-:W-:Y:S01]  /*197a0*/  IMAD R6, R5, UR4, RZ ;  /* 0x0000000405067c24 */ /* 0x002fe2000f8e02ff */
[----:B------:R-:W-:Y:S01]  /*197b0*/  PRMT R32, RZ, 0x7610, R32 ;  /* 0x00007610ff207816 */ /* 0x000fe20000000020 */
[----:B------:R-:W-:Y:S01]  /*197c0*/  @!P6 IMAD.IADD R36, R36, 0x1, -R68 ;  /* 0x000000012424e824 */ /* 0x000fe200078e0a44 */
[----:B------:R-:W-:Y:S01]  /*197d0*/  PRMT R25, RZ, 0x7610, R25 ;  /* 0x00007610ff197816 */ /* 0x000fe20000000019 */
[----:B------:R-:W1:Y:S01]  /*197e0*/  LDCU UR4, c[0x0][0x3b0] ;  /* 0x00007600ff0477ac */ /* 0x000e620008000800 */
[----:B------:R-:W-:-:S05]  /*197f0*/  LEA R7, P6, R6, R72, 0x1 ;  /* 0x0000004806077211 */ /* 0x000fca00078c08ff */
[----:B------:R-:W-:Y:S01]  /*19800*/  @!P4 IMAD.IADD R40, R40, 0x1, -R68 ;  /* 0x000000012828c824 */ /* 0x000fe200078e0a44 */
[----:B------:R-:W-:Y:S02]  /*19810*/  LEA.HI.X.SX32 R6, R6, R69, 0x1, P6 ;  /* 0x0000004506067211 */ /* 0x000fe400030f0eff */
[----:B--2---:R-:W-:Y:S01]  /*19820*/  ISETP.GE.AND P4, PT, R43, RZ, PT ;  /* 0x000000ff2b00720c */ /* 0x004fe20003f86270 */
[----:B---3--:R2:W-:Y:S02]  /*19830*/  STL [R1+0xb0], R4 ;  /* 0x0000b00401007387 */ /* 0x0085e40000100800 */
[----:B--2---:R-:W-:-:S04]  /*19840*/  IMAD.MOV.U32 R4, RZ, RZ, R45 ;  /* 0x000000ffff047224 */ /* 0x004fc800078e002d */
[----:B------:R-:W-:Y:S01]  /*19850*/  @!P3 IMAD.MOV R4, RZ, RZ, -R4 ;  /* 0x000000ffff04b224 */ /* 0x000fe200078e0a04 */
[----:B------:R-:W-:Y:S02]  /*19860*/  ISETP.GE.AND P3, PT, R18, RZ, PT ;  /* 0x000000ff1200720c */ /* 0x000fe40003f66270 */
[----:B------:R-:W2:Y:S02]  /*19870*/  LDL R18, [R1+0x107c] ;  /* 0x00107c0001127983 */ /* 0x000ea40000100800 */
[----:B------:R-:W-:Y:S02]  /*19880*/  SEL R4, R73, R4, !P1 ;  /* 0x0000000449047207 */ /* 0x000fe40004800000 */
[----:B------:R-:W-:Y:S03]  /*19890*/  STL [R1+0x280], R40 ;  /* 0x0002802801007387 */ /* 0x000fe60000100800 */
[----:B0-----:R-:W-:Y:S01]  /*198a0*/  IMAD R4, R4, UR5, RZ ;  /* 0x0000000504047c24 */ /* 0x001fe2000f8e02ff */
[----:B------:R0:W-:Y:S01]  /*198b0*/  STL [R1+0x59c], R7 ;  /* 0x00059c0701007387 */ /* 0x0001e20000100800 */
[----:B------:R-:W-:Y:S01]  /*198c0*/  ISETP.GT.U32.AND P5, PT, R68, R47, PT ;  /* 0x0000002f4400720c */ /* 0x000fe20003fa4070 */
[----:B------:R-:W-:Y:S01]  /*198d0*/  IMAD.MOV.U32 R5, RZ, RZ, R40 ;  /* 0x000000ffff057224 */ /* 0x000fe200078e0028 */
[----:B------:R-:W-:Y:S01]  /*198e0*/  PRMT R46, RZ, 0x7610, R46 ;  /* 0x00007610ff2e7816 */ /* 0x000fe2000000002e */
[----:B------:R3:W-:Y:S01]  /*198f0*/  STL [R1+0x598], R6 ;  /* 0x0005980601007387 */ /* 0x0007e20000100800 */
[----:B------:R-:W-:Y:S01]  /*19900*/  LEA R43, P6, R4, R72, 0x1 ;  /* 0x00000048042b7211 */ /* 0x000fe200078c08ff */
[----:B------:R-:W1:Y:S01]  /*19910*/  LDCU UR5, c[0x0][0x3b0] ;  /* 0x00007600ff0577ac */ /* 0x000e620008000800 */
[----:B0-----:R-:W-:-:S04]  /*19920*/  @P0 LOP3.LUT R7, R7, R6, RZ, 0x3c, !PT ;  /* 0x0000000607070212 */ /* 0x001fc800078e3cff */
[C---:B---3--:R-:W-:Y:S02]  /*19930*/  @P0 LOP3.LUT R6, R7.reuse, R6, RZ, 0x3c, !PT ;  /* 0x0000000607060212 */ /* 0x048fe400078e3cff */
[----:B------:R-:W-:Y:S02]  /*19940*/  LEA.HI.X.SX32 R45, R4, R69, 0x1, P6 ;  /* 0x00000045042d7211 */ /* 0x000fe400030f0eff */
[----:B------:R-:W-:-:S05]  /*19950*/  @P0 LOP3.LUT R7, R7, R6, RZ, 0x3c, !PT ;  /* 0x0000000607070212 */ /* 0x000fca00078e3cff */
[----:B------:R0:W3:Y:S02]  /*19960*/  @P0 LDG.E.U16 R32, desc[UR20][R6.64] ;  /* 0x0000001406200981 */ /* 0x0000e4000c1e1500 */
[----:B0-----:R-:W-:Y:S02]  /*19970*/  @P0 IMAD.MOV.U32 R6, RZ, RZ, R43 ;  /* 0x000000ffff060224 */ /* 0x001fe400078e002b */
[----:B------:R-:W-:-:S05]  /*19980*/  @P0 IMAD.MOV.U32 R7, RZ, RZ, R45 ;  /* 0x000000ffff070224 */ /* 0x000fca00078e002d */
[----:B------:R0:W3:Y:S01]  /*19990*/  @P0 LDG.E.U16 R25, desc[UR20][R6.64] ;  /* 0x0000001406190981 */ /* 0x0000e2000c1e1500 */
[----:B------:R-:W-:-:S05]  /*199a0*/  @!P5 IMAD.IADD R47, R47, 0x1, -R68 ;  /* 0x000000012f2fd824 */ /* 0x000fca00078e0a44 */
[C---:B------:R-:W-:Y:S01]  /*199b0*/  ISETP.GT.U32.AND P5, PT, R68.reuse, R47, PT ;  /* 0x0000002f4400720c */ /* 0x040fe20003fa4070 */
[----:B------:R-:W-:Y:S01]  /*199c0*/  @!P3 IMAD.MOV R5, RZ, RZ, -R5 ;  /* 0x000000ffff05b224 */ /* 0x000fe200078e0a05 */
[C---:B------:R-:W-:Y:S02]  /*199d0*/  ISETP.GT.U32.AND P3, PT, R68.reuse, R36, PT ;  /* 0x000000244400720c */ /* 0x040fe40003f64070 */
[----:B----4-:R-:W-:-:S09]  /*199e0*/  ISETP.GT.U32.AND P6, PT, R68, R44, PT ;  /* 0x0000002c4400720c */ /* 0x010fd20003fc4070 */
[----:B------:R-:W-:-:S04]  /*199f0*/  @!P5 IMAD.IADD R47, R47, 0x1, -R68 ;  /* 0x000000012f2fd824 */ /* 0x000fc800078e0a44 */
[----:B------:R-:W-:Y:S01]  /*19a00*/  IMAD.MOV.U32 R4, RZ, RZ, R47 ;  /* 0x000000ffff047224 */ /* 0x000fe200078e002f */
[----:B0-----:R-:W-:-:S03]  /*19a10*/  SEL R6, R73, R5, !P1 ;  /* 0x0000000549067207 */ /* 0x001fc60004800000 */
[----:B------:R-:W-:Y:S01]  /*19a20*/  @!P4 IMAD.MOV R4, RZ, RZ, -R4 ;  /* 0x000000ffff04c224 */ /* 0x000fe200078e0a04 */
[----:B------:R0:W-:Y:S01]  /*19a30*/  STL [R1+0x288], R47 ;  /* 0x0002882f01007387 */ /* 0x0001e20000100800 */
[--C-:B------:R-:W-:Y:S02]  /*19a40*/  @!P3 IMAD.IADD R36, R36, 0x1, -R68.reuse ;  /* 0x000000012424b824 */ /* 0x100fe400078e0a44 */
[----:B------:R-:W-:Y:S01]  /*19a50*/  IMAD R6, R6, UR7, RZ ;  /* 0x0000000706067c24 */ /* 0x000fe2000f8e02ff */
[----:B------:R-:W-:Y:S01]  /*19a60*/  SEL R5, R73, R4, !P1 ;  /* 0x0000000449057207 */ /* 0x000fe20004800000 */
[----:B------:R-:W-:Y:S01]  /*19a70*/  @!P6 IMAD.IADD R44, R44, 0x1, -R68 ;  /* 0x000000012c2ce824 */ /* 0x000fe200078e0a44 */
[----:B------:R-:W-:Y:S01]  /*19a80*/  PRMT R7, RZ, 0x7610, R7 ;  /* 0x00007610ff077816 */ /* 0x000fe20000000007 */
[----:B------:R-:W-:Y:S01]  /*19a90*/  IMAD.MOV.U32 R4, RZ, RZ, R36 ;  /* 0x000000ffff047224 */ /* 0x000fe200078e0024 */
[----:B------:R-:W-:Y:S01]  /*19aa0*/  ISETP.GT.U32.AND P5, PT, R68, R35, PT ;  /* 0x000000234400720c */ /* 0x000fe20003fa4070 */
[----:B-1----:R-:W-:Y:S01]  /*19ab0*/  IMAD R5, R5, UR4, RZ ;  /* 0x0000000405057c24 */ /* 0x002fe2000f8e02ff */
[C---:B0-----:R-:W-:Y:S01]  /*19ac0*/  LEA R47, P6, R6.reuse, R72, 0x1 ;  /* 0x00000048062f7211 */ /* 0x041fe200078c08ff */
[----:B------:R-:W0:Y:S03]  /*19ad0*/  LDCU UR4, c[0x0][0x3b0] ;  /* 0x00007600ff0477ac */ /* 0x000e260008000800 */
[----:B------:R-:W-:Y:S01]  /*19ae0*/  LEA.HI.X.SX32 R48, R6, R69, 0x1, P6 ;  /* 0x0000004506307211 */ /* 0x000fe200030f0eff */
[----:B------:R-:W1:Y:S01]  /*19af0*/  LDCU UR7, c[0x0][0x3b0] ;  /* 0x00007600ff0777ac */ /* 0x000e620008000800 */
[----:B--2---:R-:W-:-:S13]  /*19b00*/  ISETP.GE.AND P4, PT, R18, RZ, PT ;  /* 0x000000ff1200720c */ /* 0x004fda0003f86270 */
[----:B------:R-:W-:-:S05]  /*19b10*/  @!P4 IMAD.MOV R4, RZ, RZ, -R4 ;  /* 0x000000ffff04c224 */ /* 0x000fca00078e0a04 */
[----:B------:R-:W-:Y:S01]  /*19b20*/  SEL R6, R73, R4, !P1 ;  /* 0x0000000449067207 */ /* 0x000fe20004800000 */
[----:B---3--:R2:W-:Y:S04]  /*19b30*/  STL [R1+0xac], R32 ;  /* 0x0000ac2001007387 */ /* 0x0085e80000100800 */
[----:B--2---:R-:W2:Y:S04]  /*19b40*/  LDL R32, [R1+0x1110] ;  /* 0x0011100001207983 */ /* 0x004ea80000100800 */
[----:B------:R-:W-:Y:S04]  /*19b50*/  STL [R1+0x5cc], R43 ;  /* 0x0005cc2b01007387 */ /* 0x000fe80000100800 */
[----:B------:R-:W3:Y:S04]  /*19b60*/  LDL.LU R40, [R1+0x2ac] ;  /* 0x0002ac0001287983 */ /* 0x000ee80000300800 */
[----:B------:R-:W-:Y:S04]  /*19b70*/  STL [R1+0x5c8], R45 ;  /* 0x0005c82d01007387 */ /* 0x000fe80000100800 */
[----:B------:R-:W4:Y:S04]  /*19b80*/  LDL R18, [R1+0x10b0] ;  /* 0x0010b00001127983 */ /* 0x000f280000100800 */
[----:B------:R0:W-:Y:S01]  /*19b90*/  STL [R1+0xa8], R25 ;  /* 0x0000a81901007387 */ /* 0x0001e20000100800 */
[----:B------:R-:W-:-:S03]  /*19ba0*/  @P0 IMAD.MOV.U32 R4, RZ, RZ, R47 ;  /* 0x000000ffff040224 */ /* 0x000fc600078e002f */
[----:B0-----:R-:W3:Y:S04]  /*19bb0*/  LDL.LU R25, [R1+0x2e0] ;  /* 0x0002e00001197983 */ /* 0x001ee80000300800 */
[----:B------:R0:W-:Y:S01]  /*19bc0*/  STL [R1+0x28c], R36 ;  /* 0x00028c2401007387 */ /* 0x0001e20000100800 */
[----:B------:R-:W-:Y:S01]  /*19bd0*/  @!P5 IMAD.IADD R35, R35, 0x1, -R68 ;  /* 0x000000012323d824 */ /* 0x000fe200078e0a44 */
[----:B------:R-:W-:Y:S02]  /*19be0*/  ISETP.GT.U32.AND P3, PT, R68, R44, PT ;  /* 0x0000002c4400720c */ /* 0x000fe40003f64070 */
[----:B------:R-:W3:Y:S01]  /*19bf0*/  LDL.LU R43, [R1+0x2ec] ;  /* 0x0002ec00012b7983 */ /* 0x000ee20000300800 */
[----:B0-----:R-:W-:-:S04]  /*19c00*/  LEA R36, P4, R5, R72, 0x1 ;  /* 0x0000004805247211 */ /* 0x001fc800078808ff */
[----:B------:R-:W-:Y:S01]  /*19c10*/  LEA.HI.X.SX32 R45, R5, R69, 0x1, P4 ;  /* 0x00000045052d7211 */ /* 0x000fe200020f0eff */
[----:B------:R-:W-:-:S05]  /*19c20*/  @P0 IMAD.MOV.U32 R5, RZ, RZ, R48 ;  /* 0x000000ffff050224 */ /* 0x000fca00078e0030 */
[----:B------:R0:W3:Y:S02]  /*19c30*/  @P0 LDG.E.U16 R46, desc[UR20][R4.64] ;  /* 0x00000014042e0981 */ /* 0x0000e4000c1e1500 */
[----:B0-----:R-:W-:Y:S02]  /*19c40*/  @P0 IMAD.MOV.U32 R4, RZ, RZ, R36 ;  /* 0x000000ffff040224 */ /* 0x001fe400078e0024 */
[----:B------:R-:W-:-:S05]  /*19c50*/  @P0 IMAD.MOV.U32 R5, RZ, RZ, R45 ;  /* 0x000000ffff050224 */ /* 0x000fca00078e002d */
[----:B------:R0:W3:Y:S01]  /*19c60*/  @P0 LDG.E.U16 R7, desc[UR20][R4.64] ;  /* 0x0000001404070981 */ /* 0x0000e2000c1e1500 */
[----:B------:R-:W-:-:S03]  /*19c70*/  ISETP.GT.U32.AND P5, PT, R68, R35, PT ;  /* 0x000000234400720c */ /* 0x000fc60003fa4070 */
[----:B------:R-:W-:Y:S10]  /*19c80*/  STL [R1+0x5fc], R47 ;  /* 0x0005fc2f01007387 */ /* 0x000ff40000100800 */
[----:B------:R-:W-:Y:S01]  /*19c90*/  @!P5 IMAD.IADD R35, R35, 0x1, -R68 ;  /* 0x000000012323d824 */ /* 0x000fe200078e0a44 */
[----:B------:R1:W-:Y:S01]  /*19ca0*/  STL [R1+0x62c], R36 ;  /* 0x00062c2401007387 */ /* 0x0003e20000100800 */
[----:B------:R-:W-:Y:S01]  /*19cb0*/  IMAD R6, R6, UR5, RZ ;  /* 0x0000000506067c24 */ /* 0x000fe2000f8e02ff */
[----:B------:R-:W-:Y:S01]  /*19cc0*/  PRMT R22, RZ, 0x7610, R22 ;  /* 0x00007610ff167816 */ /* 0x000fe20000000016 */
[----:B0-----:R-:W-:Y:S01]  /*19cd0*/  IMAD.MOV.U32 R4, RZ, RZ, R35 ;  /* 0x000000ffff047224 */ /* 0x001fe200078e0023 */
[----:B------:R-:W-:Y:S01]  /*19ce0*/  PRMT R42, RZ, 0x7610, R42 ;  /* 0x00007610ff2a7816 */ /* 0x000fe2000000002a */
[----:B------:R-:W-:Y:S01]  /*19cf0*/  @!P3 IMAD.IADD R44, R44, 0x1, -R68 ;  /* 0x000000012c2cb824 */ /* 0x000fe200078e0a44 */
[----:B------:R-:W0:Y:S01]  /*19d00*/  LDCU UR5, c[0x0][0x3b0] ;  /* 0x00007600ff0577ac */ /* 0x000e220008000800 */
[----:B--2---:R-:W-:-:S02]  /*19d10*/  ISETP.GE.AND P5, PT, R32, RZ, PT ;  /* 0x000000ff2000720c */ /* 0x004fc40003fa6270 */
[----:B------:R-:W2:Y:S04]  /*19d20*/  LDL R32, [R1+0x1038] ;  /* 0x0010380001207983 */ /* 0x000ea80000100800 */
[----:B------:R-:W-:Y:S04]  /*19d30*/  STL [R1+0x5f8], R48 ;  /* 0x0005f83001007387 */ /* 0x000fe80000100800 */
[----:B------:R-:W-:Y:S04]  /*19d40*/  STL [R1+0x2a4], R35 ;  /* 0x0002a42301007387 */ /* 0x000fe80000100800 */
[----:B------:R-:W-:Y:S01]  /*19d50*/  STL [R1+0x628], R45 ;  /* 0x0006282d01007387 */ /* 0x000fe20000100800 */
[----:B----4-:R-:W-:-:S03]  /*19d60*/  ISETP.GE.AND P6, PT, R18, RZ, PT ;  /* 0x000000ff1200720c */ /* 0x010fc60003fc6270 */
[----:B------:R-:W4:Y:S01]  /*19d70*/  LDL R18, [R1+0x112c] ;  /* 0x00112c0001127983 */ /* 0x000f220000100800 */
[----:B------:R-:W-:-:S03]  /*19d80*/  @!P5 IMAD.MOV R4, RZ, RZ, -R4 ;  /* 0x000000ffff04d224 */ /* 0x000fc600078e0a04 */
[----:B-1----:R-:W4:Y:S04]  /*19d90*/  LDL.LU R36, [R1+0x2f0] ;  /* 0x0002f00001247983 */ /* 0x002f280000300800 */
[----:B---3--:R1:W-:Y:S02]  /*19da0*/  STL [R1+0xa0], R7 ;  /* 0x0000a00701007387 */ /* 0x0083e40000100800 */
[C---:B-1----:R-:W-:Y:S02]  /*19db0*/  LEA R7, P5, R6.reuse, R72, 0x1 ;  /* 0x0000004806077211 */ /* 0x042fe400078a08ff */
[----:B------:R-:W-:Y:S02]  /*19dc0*/  STL [R1+0x2a8], R44 ;  /* 0x0002a82c01007387 */ /* 0x000fe40000100800 */
[----:B------:R-:W-:-:S02]  /*19dd0*/  LEA.HI.X.SX32 R35, R6, R69, 0x1, P5 ;  /* 0x0000004506237211 */ /* 0x000fc400028f0eff */
[----:B------:R1:W-:Y:S01]  /*19de0*/  STL [R1+0x65c], R7 ;  /* 0x00065c0701007387 */ /* 0x0003e20000100800 */
[----:B------:R-:W-:Y:S02]  /*19df0*/  @P0 IMAD.MOV.U32 R6, RZ, RZ, R7 ;  /* 0x000000ffff060224 */ /* 0x000fe400078e0007 */
[----:B-1----:R-:W-:-:S05]  /*19e00*/  @P0 IMAD.MOV.U32 R7, RZ, RZ, R35 ;  /* 0x000000ffff070224 */ /* 0x002fca00078e0023 */
[----:B------:R1:W3:Y:S01]  /*19e10*/  @P0 LDG.E.U16 R22, desc[UR20][R6.64] ;  /* 0x0000001406160981 */ /* 0x0002e2000c1e1500 */
[C---:B------:R-:W-:Y:S02]  /*19e20*/  ISETP.GT.U32.AND P4, PT, R68.reuse, R40, PT ;  /* 0x000000284400720c */ /* 0x040fe40003f84070 */
[----:B------:R-:W-:Y:S02]  /*19e30*/  ISETP.GT.U32.AND P3, PT, R68, R25, PT ;  /* 0x000000194400720c */ /* 0x000fe40003f64070 */
[----:B------:R-:W-:Y:S01]  /*19e40*/  SEL R5, R73, R4, !P1 ;  /* 0x0000000449057207 */ /* 0x000fe20004800000 */
[----:B------:R-:W-:-:S08]  /*19e50*/  IMAD.MOV.U32 R4, RZ, RZ, R44 ;  /* 0x000000ffff047224 */ /* 0x000fd000078e002c */
        /* <DEDUP_REMOVED lines=8> */
[----:B------:R-:W0:Y:S02]  /*19ee0*/  LDCU UR12, c[0x0][0x3b0] ;  /* 0x00007600ff0c77ac */ /* 0x000e240008000800 */
[----:B-1----:R-:W-:Y:S01]  /*19ef0*/  IMAD R6, R4, UR4, RZ ;  /* 0x0000000404067c24 */ /* 0x002fe2000f8e02ff */
[----:B------:R-:W-:Y:S01]  /*19f00*/  LEA.HI.X.SX32 R5, R5, R69, 0x1, P6 ;  /* 0x0000004505057211 */ /* 0x000fe200030f0eff */
[----:B------:R-:W-:Y:S01]  /*19f10*/  @P0 IMAD.MOV.U32 R4, RZ, RZ, R44 ;  /* 0x000000ffff040224 */ /* 0x000fe200078e002c */
[----:B------:R-:W-:Y:S01]  /*19f20*/  PRMT R7, RZ, 0x7610, R7 ;  /* 0x00007610ff077816 */ /* 0x000fe20000000007 */
[----:B------:R-:W1:Y:S02]  /*19f30*/  LDCU UR4, c[0x0][0x3b0] ;  /* 0x00007600ff0477ac */ /* 0x000e640008000800 */
[----:B------:R-:W-:Y:S01]  /*19f40*/  @!P4 IMAD.IADD R40, R40, 0x1, -R68 ;  /* 0x000000012828c824 */ /* 0x000fe200078e0a44 */
[----:B------:R0:W3:Y:S03]  /*19f50*/  @P0 LDG.E.U16 R42, desc[UR20][R4.64] ;  /* 0x00000014042a0981 */ /* 0x0000e6000c1e1500 */
[----:B0-----:R-:W-:Y:S01]  /*19f60*/  IMAD.MOV.U32 R4, RZ, RZ, R40 ;  /* 0x000000ffff047224 */ /* 0x001fe200078e0028 */
[----:B--2---:R-:W-:-:S13]  /*19f70*/  ISETP.GE.AND P3, PT, R32, RZ, PT ;  /* 0x000000ff2000720c */ /* 0x004fda0003f66270 */
[----:B------:R-:W-:Y:S01]  /*19f80*/  @!P3 IMAD.MOV R4, RZ, RZ, -R4 ;  /* 0x000000ffff04b224 */ /* 0x000fe200078e0a04 */
[----:B----4-:R-:W-:Y:S01]  /*19f90*/  ISETP.GE.AND P3, PT, R18, RZ, PT ;  /* 0x000000ff1200720c */ /* 0x010fe20003f66270 */
[----:B---3--:R0:W-:Y:S04]  /*19fa0*/  STL [R1+0x9c], R22 ;  /* 0x00009c1601007387 */ /* 0x0081e80000100800 */
[----:B0-----:R-:W2:Y:S04]  /*19fb0*/  LDL R22, [R1+0x1134] ;  /* 0x0011340001167983 */ /* 0x001ea80000100800 */
[----:B------:R-:W-:Y:S04]  /*19fc0*/  STL [R1+0xa4], R46 ;  /* 0x0000a42e01007387 */ /* 0x000fe80000100800 */
[----:B------:R-:W3:Y:S04]  /*19fd0*/  LDL.LU R35, [R1+0x2f4] ;  /* 0x0002f40001237983 */ /* 0x000ee80000300800 */
[----:B------:R-:W-:Y:S04]  /*19fe0*/  STL [R1+0x68c], R44 ;  /* 0x00068c2c01007387 */ /* 0x000fe80000100800 */
[----:B------:R-:W4:Y:S04]  /*19ff0*/  LDL.LU R32, [R1+0x2e4] ;  /* 0x0002e40001207983 */ /* 0x000f280000300800 */
[----:B------:R0:W-:Y:S04]  /*1a000*/  STL [R1+0x688], R5 ;  /* 0x0006880501007387 */ /* 0x0001e80000100800 */
[----:B------:R1:W-:Y:S04]  /*1a010*/  STL [R1+0x2ac], R40 ;  /* 0x0002ac2801007387 */ /* 0x0003e80000100800 */
[----:B------:R-:W3:Y:S01]  /*1a020*/  LDL R18, [R1+0x115c] ;  /* 0x00115c0001127983 */ /* 0x000ee20000100800 */
[----:B0-----:R-:W-:-:S04]  /*1a030*/  LEA R5, P6, R6, R72, 0x1 ;  /* 0x0000004806057211 */ /* 0x001fc800078c08ff */
[----:B-1----:R-:W-:Y:S01]  /*1a040*/  LEA.HI.X.SX32 R40, R6, R69, 0x1, P6 ;  /* 0x0000004506287211 */ /* 0x002fe200030f0eff */
[----:B------:R0:W-:Y:S01]  /*1a050*/  STL [R1+0x6bc], R5 ;  /* 0x0006bc0501007387 */ /* 0x0001e20000100800 */
[----:B------:R-:W-:Y:S01]  /*1a060*/  SEL R6, R73, R4, !P1 ;  /* 0x0000000449067207 */ /* 0x000fe20004800000 */
[----:B------:R-:W-:Y:S02]  /*1a070*/  @P0 IMAD.MOV.U32 R4, RZ, RZ, R5 ;  /* 0x000000ffff040224 */ /* 0x000fe400078e0005 */
[----:B0-----:R-:W-:-:S05]  /*1a080*/  @P0 IMAD.MOV.U32 R5, RZ, RZ, R40 ;  /* 0x000000ffff050224 */ /* 0x001fca00078e0028 */
[----:B------:R0:W3:Y:S01]  /*1a090*/  @P0 LDG.E.U16 R7, desc[UR20][R4.64] ;  /* 0x0000001404070981 */ /* 0x0000e2000c1e1500 */
[C---:B------:R-:W-:Y:S02]  /*1a0a0*/  ISETP.GT.U32.AND P5, PT, R68.reuse, R43, PT ;  /* 0x0000002b4400720c */ /* 0x040fe40003fa4070 */
[----:B------:R-:W-:-:S11]  /*1a0b0*/  ISETP.GT.U32.AND P4, PT, R68, R25, PT ;  /* 0x000000194400720c */ /* 0x000fd60003f84070 */
[----:B------:R-:W-:-:S05]  /*1a0c0*/  @!P5 IMAD.IADD R43, R43, 0x1, -R68 ;  /* 0x000000012b2bd824 */ /* 0x000fca00078e0a44 */
[----:B------:R-:W-:Y:S01]  /*1a0d0*/  ISETP.GT.U32.AND P5, PT, R68, R43, PT ;  /* 0x0000002b4400720c */ /* 0x000fe20003fa4070 */
[--C-:B------:R-:W-:Y:S01]  /*1a0e0*/  @!P4 IMAD.IADD R25, R25, 0x1, -R68.reuse ;  /* 0x000000011919c824 */ /* 0x100fe200078e0a44 */
[----:B------:R1:W-:Y:S01]  /*1a0f0*/  STL [R1+0x6b8], R40 ;  /* 0x0006b82801007387 */ /* 0x0003e20000100800 */
[----:B------:R-:W-:Y:S01]  /*1a100*/  IMAD R6, R6, UR5, RZ ;  /* 0x0000000506067c24 */ /* 0x000fe2000f8e02ff */
[----:B------:R-:W-:Y:S01]  /*1a110*/  PRMT R37, RZ, 0x7610, R37 ;  /* 0x00007610ff257816 */ /* 0x000fe20000000025 */
[----:B0-----:R-:W-:Y:S01]  /*1a120*/  IMAD.MOV.U32 R4, RZ, RZ, R25 ;  /* 0x000000ffff047224 */ /* 0x001fe200078e0019 */
[----:B------:R0:W-:Y:S07]  /*1a130*/  STL [R1+0x2e0], R25 ;  /* 0x0002e01901007387 */ /* 0x0001ee0000100800 */
[----:B------:R-:W-:Y:S01]  /*1a140*/  @!P5 IMAD.IADD R43, R43, 0x1, -R68 ;  /* 0x000000012b2bd824 */ /* 0x000fe200078e0a44 */
[----:B-1----:R-:W4:Y:S01]  /*1a150*/  LDL R40, [R1+0x1168] ;  /* 0x0011680001287983 */ /* 0x002f220000100800 */
[----:B--2---:R-:W-:-:S03]  /*1a160*/  ISETP.GE.AND P6, PT, R22, RZ, PT ;  /* 0x000000ff1600720c */ /* 0x004fc60003fc6270 */
[----:B0-----:R-:W2:Y:S01]  /*1a170*/  LDL.LU R25, [R1+0x2b4] ;  /* 0x0002b40001197983 */ /* 0x001ea20000300800 */
[----:B------:R-:W-:Y:S01]  /*1a180*/  ISETP.GT.U32.AND P4, PT, R68, R36, PT ;  /* 0x000000244400720c */ /* 0x000fe20003f84070 */
[----:B------:R-:W0:Y:S02]  /*1a190*/  LDCU UR5, c[0x0][0x3b0] ;  /* 0x00007600ff0577ac */ /* 0x000e240008000800 */
[----:B------:R-:W2:Y:S04]  /*1a1a0*/  LDL.LU R22, [R1+0x298] ;  /* 0x0002980001167983 */ /* 0x000ea80000300800 */
[----:B---3--:R1:W-:Y:S04]  /*1a1b0*/  STL [R1+0x94], R7 ;  /* 0x0000940701007387 */ /* 0x0083e80000100800 */
[----:B------:R3:W-:Y:S01]  /*1a1c0*/  STL [R1+0x98], R42 ;  /* 0x0000982a01007387 */ /* 0x0007e20000100800 */
[----:B-1----:R-:W-:-:S03]  /*1a1d0*/  LEA R7, P5, R6, R72, 0x1 ;  /* 0x0000004806077211 */ /* 0x002fc600078a08ff */
[----:B------:R-:W-:Y:S01]  /*1a1e0*/  STL [R1+0x2ec], R43 ;  /* 0x0002ec2b01007387 */ /* 0x000fe20000100800 */
[----:B---3--:R-:W-:-:S03]  /*1a1f0*/  LEA.HI.X.SX32 R42, R6, R69, 0x1, P5 ;  /* 0x00000045062a7211 */ /* 0x008fc600028f0eff */
[----:B------:R1:W-:Y:S01]  /*1a200*/  STL [R1+0x6ec], R7 ;  /* 0x0006ec0701007387 */ /* 0x0003e20000100800 */
[----:B------:R-:W-:Y:S02]  /*1a210*/  @P0 IMAD.MOV.U32 R6, RZ, RZ, R7 ;  /* 0x000000ffff060224 */ /* 0x000fe400078e0007 */
[----:B-1----:R-:W-:-:S05]  /*1a220*/  @P0 IMAD.MOV.U32 R7, RZ, RZ, R42 ;  /* 0x000000ffff070224 */ /* 0x002fca00078e002a */
[----:B------:R1:W3:Y:S01]  /*1a230*/  @P0 LDG.E.U16 R37, desc[UR20][R6.64] ;  /* 0x0000001406250981 */ /* 0x0002e2000c1e1500 */
[----:B------:R-:W-:Y:S01]  /*1a240*/  @!P3 IMAD.MOV R4, RZ, RZ, -R4 ;  /* 0x000000ffff04b224 */ /* 0x000fe200078e0a04 */
[----:B------:R-:W-:Y:S01]  /*1a250*/  ISETP.GT.U32.AND P3, PT, R68, R35, PT ;  /* 0x000000234400720c */ /* 0x000fe20003f64070 */
[----:B------:R-:W-:-:S03]  /*1a260*/  @!P4 IMAD.IADD R36, R36, 0x1, -R68 ;  /* 0x000000012424c824 */ /* 0x000fc600078e0a44 */
[----:B------:R-:W-:Y:S01]  /*1a270*/  SEL R5, R73, R4, !P1 ;  /* 0x0000000449057207 */ /* 0x000fe20004800000 */
[----:B------:R-:W-:Y:S01]  /*1a280*/  IMAD.MOV.U32 R4, RZ, RZ, R43 ;  /* 0x000000ffff047224 */ /* 0x000fe200078e002b */
[----:B------:R-:W-:-:S03]  /*1a290*/  ISETP.GT.U32.AND P5, PT, R68, R36, PT ;  /* 0x000000244400720c */ /* 0x000fc60003fa4070 */
[----:B------:R-:W-:Y:S02]  /*1a2a0*/  @!P6 IMAD.MOV R4, RZ, RZ, -R4 ;  /* 0x000000ffff04e224 */ /* 0x000fe400078e0a04 */
[----:B------:R-:W-:Y:S01]  /*1a2b0*/  IMAD R5, R5, UR4, RZ ;  /* 0x0000000405057c24 */ /* 0x000fe2000f8e02ff */
[----:B------:R0:W-:Y:S01]  /*1a2c0*/  STL [R1+0x6e8], R42 ;  /* 0x0006e82a01007387 */ /* 0x0001e20000100800 */
[--C-:B------:R-:W-:Y:S01]  /*1a2d0*/  @!P3 IMAD.IADD R35, R35, 0x1, -R68.reuse ;  /* 0x000000012323b824 */ /* 0x100fe200078e0a44 */
[----:B------:R-:W-:Y:S01]  /*1a2e0*/  SEL R4, R73, R4, !P1 ;  /* 0x0000000449047207 */ /* 0x000fe20004800000 */
[----:B------:R-:W2:Y:S01]  /*1a2f0*/  LDCU UR4, c[0x0][0x3b0] ;  /* 0x00007600ff0477ac */ /* 0x000ea20008000800 */
[----:B------:R-:W-:Y:S02]  /*1a300*/  ISETP.GE.AND P3, PT, R18, RZ, PT ;  /* 0x000000ff1200720c */ /* 0x000fe40003f66270 */
[----:B------:R-:W-:Y:S02]  /*1a310*/  PRMT R41, RZ, 0x7610, R41 ;  /* 0x00007610ff297816 */ /* 0x000fe40000000029 */
[C---:B0-----:R-:W-:Y:S01]  /*1a320*/  LEA R42, P6, R5.reuse, R72, 0x1 ;  /* 0x00000048052a7211 */ /* 0x041fe200078c08ff */
[----:B-1----:R-:W-:Y:S01]  /*1a330*/  IMAD R6, R4, UR7, RZ ;  /* 0x0000000704067c24 */ /* 0x002fe2000f8e02ff */
[----:B------:R-:W-:Y:S01]  /*1a340*/  PRMT R7, RZ, 0x7610, R7 ;  /* 0x00007610ff077816 */ /* 0x000fe20000000007 */
[----:B------:R-:W-:Y:S01]  /*1a350*/  @!P5 IMAD.IADD R36, R36, 0x1, -R68 ;  /* 0x000000012424d824 */ /* 0x000fe200078e0a44 */
[----:B------:R-:W-:Y:S01]  /*1a360*/  LEA.HI.X.SX32 R5, R5, R69, 0x1, P6 ;  /* 0x0000004505057211 */ /* 0x000fe200030f0eff */
[----:B------:R-:W-:Y:S01]  /*1a370*/  @P0 IMAD.MOV.U32 R4, RZ, RZ, R42 ;  /* 0x000000ffff040224 */ /* 0x000fe200078e002a */
[----:B----4-:R-:W-:Y:S01]  /*1a380*/  ISETP.GT.U32.AND P4, PT, R68, R32, PT ;  /* 0x000000204400720c */ /* 0x010fe20003f84070 */
[----:B------:R-:W0:Y:S03]  /*1a390*/  LDCU UR7, c[0x0][0x3b0] ;  /* 0x00007600ff0777ac */ /* 0x000e260008000800 */
[----:B------:R1:W4:Y:S02]  /*1a3a0*/  @P0 LDG.E.U16 R41, desc[UR20][R4.64] ;  /* 0x0000001404290981 */ /* 0x000324000c1e1500 */
[----:B-1----:R-:W-:-:S04]  /*1a3b0*/  IMAD.MOV.U32 R4, RZ, RZ, R36 ;  /* 0x000000ffff047224 */ /* 0x002fc800078e0024 */
[----:B------:R-:W-:Y:S01]  /*1a3c0*/  @!P3 IMAD.MOV R4, RZ, RZ, -R4 ;  /* 0x000000ffff04b224 */ /* 0x000fe200078e0a04 */
[----:B---3--:R1:W-:Y:S04]  /*1a3d0*/  STL [R1+0x90], R37 ;  /* 0x0000902501007387 */ /* 0x0083e80000100800 */
[----:B-1----:R-:W3:Y:S04]  /*1a3e0*/  LDL R37, [R1+0x1188] ;  /* 0x0011880001257983 */ /* 0x002ee80000100800 */
[----:B------:R-:W3:Y:S04]  /*1a3f0*/  LDL.LU R18, [R1+0x284] ;  /* 0x0002840001127983 */ /* 0x000ee80000300800 */
[----:B------:R-:W-:Y:S04]  /*1a400*/  STL [R1+0x71c], R42 ;  /* 0x00071c2a01007387 */ /* 0x000fe80000100800 */
        /* <DEDUP_REMOVED lines=8> */
[----:B------:R-:W3:Y:S01]  /*1a490*/  @P0 LDG.E.U16 R7, desc[UR20][R4.64] ;  /* 0x0000001404070981 */ /* 0x000ee2000c1e1500 */
[----:B------:R-:W-:Y:S01]  /*1a4a0*/  @!P4 IMAD.IADD R32, R32, 0x1, -R68 ;  /* 0x000000012020c824 */ /* 0x000fe200078e0a44 */
[----:B------:R-:W-:-:S04]  /*1a4b0*/  ISETP.GT.U32.AND P4, PT, R68, R35, PT ;  /* 0x000000234400720c */ /* 0x000fc80003f84070 */
[C---:B------:R-:W-:Y:S02]  /*1a4c0*/  ISETP.GT.U32.AND P6, PT, R68.reuse, R32, PT ;  /* 0x000000204400720c */ /* 0x040fe40003fc4070 */
[----:B--2---:R-:W-:Y:S01]  /*1a4d0*/  ISETP.GT.U32.AND P3, PT, R68, R25, PT ;  /* 0x000000194400720c */ /* 0x004fe20003f64070 */
[----:B------:R0:W-:Y:S01]  /*1a4e0*/  STL [R1+0x748], R36 ;  /* 0x0007482401007387 */ /* 0x0001e20000100800 */
[----:B------:R-:W-:Y:S01]  /*1a4f0*/  IMAD R6, R6, UR4, RZ ;  /* 0x0000000406067c24 */ /* 0x000fe2000f8e02ff */
[----:B------:R-:W-:Y:S01]  /*1a500*/  PRMT R21, RZ, 0x7610, R21 ;  /* 0x00007610ff157816 */ /* 0x000fe20000000015 */
[----:B------:R-:W1:Y:S03]  /*1a510*/  LDCU UR4, c[0x0][0x3b0] ;  /* 0x00007600ff0477ac */ /* 0x000e660008000800 */
[----:B------:R-:W-:-:S04]  /*1a520*/  @!P4 IMAD.IADD R35, R35, 0x1, -R68 ;  /* 0x000000012323c824 */ /* 0x000fc800078e0a44 */
[--C-:B------:R-:W-:Y:S01]  /*1a530*/  @!P6 IMAD.IADD R32, R32, 0x1, -R68.reuse ;  /* 0x000000012020e824 */ /* 0x100fe200078e0a44 */
[----:B------:R-:W-:Y:S01]  /*1a540*/  STL [R1+0x2f4], R35 ;  /* 0x0002f42301007387 */ /* 0x000fe20000100800 */
[----:B------:R-:W-:-:S03]  /*1a550*/  @!P3 IMAD.IADD R25, R25, 0x1, -R68 ;  /* 0x000000011919b824 */ /* 0x000fc600078e0a44 */
[----:B0-----:R-:W2:Y:S04]  /*1a560*/  LDL.LU R36, [R1+0x270] ;  /* 0x0002700001247983 */ /* 0x001ea80000300800 */
[----:B------:R-:W-:Y:S04]  /*1a570*/  STL [R1+0x2e4], R32 ;  /* 0x0002e42001007387 */ /* 0x000fe80000100800 */
[----:B------:R-:W2:Y:S04]  /*1a580*/  LDL R43, [R1+0x11a8] ;  /* 0x0011a800012b7983 */ /* 0x000ea80000100800 */
[----:B---3--:R0:W-:Y:S04]  /*1a590*/  STL [R1+0x88], R7 ;  /* 0x0000880701007387 */ /* 0x0081e80000100800 */
[----:B----4-:R-:W-:Y:S04]  /*1a5a0*/  STL [R1+0x8c], R41 ;  /* 0x00008c2901007387 */ /* 0x010fe80000100800 */
[----:B------:R-:W3:Y:S01]  /*1a5b0*/  LDL R42, [R1+0x11c8] ;  /* 0x0011c800012a7983 */ /* 0x000ee20000100800 */
[----:B0-----:R-:W-:-:S04]  /*1a5c0*/  LEA R7, P3, R6, R72, 0x1 ;  /* 0x0000004806077211 */ /* 0x001fc800078608ff */
[----:B------:R-:W-:Y:S01]  /*1a5d0*/  LEA.HI.X.SX32 R6, R6, R69, 0x1, P3 ;  /* 0x0000004506067211 */ /* 0x000fe200018f0eff */
[----:B------:R0:W-:Y:S04]  /*1a5e0*/  STL [R1+0x77c], R7 ;  /* 0x00077c0701007387 */ /* 0x0001e80000100800 */
[----:B------:R4:W-:Y:S01]  /*1a5f0*/  STL [R1+0x778], R6 ;  /* 0x0007780601007387 */ /* 0x0009e20000100800 */
[----:B0-----:R-:W-:-:S04]  /*1a600*/  @P0 LOP3.LUT R7, R7, R6, RZ, 0x3c, !PT ;  /* 0x0000000607070212 */ /* 0x001fc800078e3cff */
[----:B----4-:R-:W-:-:S04]  /*1a610*/  @P0 LOP3.LUT R6, R7, R6, RZ, 0x3c, !PT ;  /* 0x0000000607060212 */ /* 0x010fc800078e3cff */
[----:B------:R-:W-:-:S05]  /*1a620*/  @P0 LOP3.LUT R7, R7, R6, RZ, 0x3c, !PT ;  /* 0x0000000607070212 */ /* 0x000fca00078e3cff */
[----:B------:R0:W4:Y:S01]  /*1a630*/  @P0 LDG.E.U16 R21, desc[UR20][R6.64] ;  /* 0x0000001406150981 */ /* 0x000122000c1e1500 */
[----:B------:R-:W-:Y:S02]  /*1a640*/  ISETP.GE.AND P4, PT, R40, RZ, PT ;  /* 0x000000ff2800720c */ /* 0x000fe40003f86270 */
[----:B------:R-:W-:Y:S01]  /*1a650*/  ISETP.GE.AND P6, PT, R37, RZ, PT ;  /* 0x000000ff2500720c */ /* 0x000fe20003fc6270 */
[----:B------:R-:W-:Y:S02]  /*1a660*/  IMAD.MOV.U32 R5, RZ, RZ, R35 ;  /* 0x000000ffff057224 */ /* 0x000fe400078e0023 */
[----:B------:R-:W-:Y:S01]  /*1a670*/  IMAD.MOV.U32 R4, RZ, RZ, R32 ;  /* 0x000000ffff047224 */ /* 0x000fe200078e0020 */
[----:B------:R-:W-:-:S07]  /*1a680*/  ISETP.GT.U32.AND P3, PT, R68, R18, PT ;  /* 0x000000124400720c */ /* 0x000fce0003f64070 */
[----:B------:R-:W-:Y:S02]  /*1a690*/  @!P4 IMAD.MOV R5, RZ, RZ, -R5 ;  /* 0x000000ffff05c224 */ /* 0x000fe400078e0a05 */
[----:B------:R-:W-:-:S03]  /*1a6a0*/  @!P6 IMAD.MOV R4, RZ, RZ, -R4 ;  /* 0x000000ffff04e224 */ /* 0x000fc600078e0a04 */
[C---:B------:R-:W-:Y:S02]  /*1a6b0*/  SEL R5, R73.reuse, R5, !P1 ;  /* 0x0000000549057207 */ /* 0x040fe40004800000 */
[----:B------:R-:W-:-:S03]  /*1a6c0*/  SEL R4, R73, R4, !P1 ;  /* 0x0000000449047207 */ /* 0x000fc60004800000 */
[----:B------:R-:W-:Y:S02]  /*1a6d0*/  IMAD R5, R5, UR5, RZ ;  /* 0x0000000505057c24 */ /* 0x000fe4000f8e02ff */
[----:B------:R-:W-:Y:S01]  /*1a6e0*/  @!P3 IMAD.IADD R18, R18, 0x1, -R68 ;  /* 0x000000011212b824 */ /* 0x000fe200078e0a44 */
[----:B------:R-:W-:Y:S01]  /*1a6f0*/  PRMT R38, RZ, 0x7610, R38 ;  /* 0x00007610ff267816 */ /* 0x000fe20000000026 */
[----:B-1----:R-:W-:Y:S01]  /*1a700*/  IMAD R4, R4, UR4, RZ ;  /* 0x0000000404047c24 */ /* 0x002fe2000f8e02ff */
[CC--:B------:R-:W-:Y:S01]  /*1a710*/  LEA R40, P6, R5.reuse, R72.reuse, 0x1 ;  /* 0x0000004805287211 */ /* 0x0c0fe200078c08ff */
[----:B------:R-:W1:Y:S03]  /*1a720*/  LDCU UR4, c[0x0][0x3b0] ;  /* 0x00007600ff0477ac */ /* 0x000e660008000800 */
[----:B------:R-:W-:Y:S01]  /*1a730*/  LEA R37, P3, R4, R72, 0x1 ;  /* 0x0000004804257211 */ /* 0x000fe200078608ff */
[----:B------:R-:W1:Y:S01]  /*1a740*/  LDCU UR5, c[0x0][0x3b0] ;  /* 0x00007600ff0577ac */ /* 0x000e620008000800 */
[----:B------:R-:W-:-:S02]  /*1a750*/  LEA.HI.X.SX32 R41, R5, R69, 0x1, P6 ;  /* 0x0000004505297211 */ /* 0x000fc400030f0eff */
[----:B0-----:R-:W-:Y:S01]  /*1a760*/  LEA.HI.X.SX32 R6, R4, R69, 0x1, P3 ;  /* 0x0000004504067211 */ /* 0x001fe200018f0eff */
[----:B------:R-:W-:Y:S02]  /*1a770*/  @P0 IMAD.MOV.U32 R4, RZ, RZ, R40 ;  /* 0x000000ffff040224 */ /* 0x000fe400078e0028 */
[----:B------:R-:W-:Y:S01]  /*1a780*/  @P0 IMAD.MOV.U32 R5, RZ, RZ, R41 ;  /* 0x000000ffff050224 */ /* 0x000fe200078e0029 */
[----:B------:R-:W-:-:S04]  /*1a790*/  PRMT R34, RZ, 0x7610, R34 ;  /* 0x00007610ff227816 */ /* 0x000fc80000000022 */
[----:B------:R0:W3:Y:S02]  /*1a7a0*/  @P0 LDG.E.U16 R38, desc[UR20][R4.64] ;  /* 0x0000001404260981 */ /* 0x0000e4000c1e1500 */
[----:B0-----:R-:W-:Y:S02]  /*1a7b0*/  @P0 IMAD.MOV.U32 R4, RZ, RZ, R37 ;  /* 0x000000ffff040224 */ /* 0x001fe400078e0025 */
[----:B------:R-:W-:-:S05]  /*1a7c0*/  @P0 IMAD.MOV.U32 R5, RZ, RZ, R6 ;  /* 0x000000ffff050224 */ /* 0x000fca00078e0006 */
[----:B------:R0:W3:Y:S04]  /*1a7d0*/  @P0 LDG.E.U16 R34, desc[UR20][R4.64] ;  /* 0x0000001404220981 */ /* 0x0000e8000c1e1500 */
[----:B----4-:R4:W-:Y:S04]  /*1a7e0*/  STL [R1+0x84], R21 ;  /* 0x0000841501007387 */ /* 0x0109e80000100800 */
[----:B----4-:R-:W4:Y:S01]  /*1a7f0*/  LDL R21, [R1+0x11e8] ;  /* 0x0011e80001157983 */ /* 0x010f220000100800 */
[C---:B------:R-:W-:Y:S02]  /*1a800*/  ISETP.GT.U32.AND P5, PT, R68.reuse, R22, PT ;  /* 0x000000164400720c */ /* 0x040fe40003fa4070 */
[----:B------:R-:W-:Y:S01]  /*1a810*/  ISETP.GT.U32.AND P4, PT, R68, R25, PT ;  /* 0x000000194400720c */ /* 0x000fe20003f84070 */
[----:B------:R-:W4:Y:S01]  /*1a820*/  LDL.LU R35, [R1+0x254] ;  /* 0x0002540001237983 */ /* 0x000f220000300800 */
[----:B--2---:R-:W-:-:S02]  /*1a830*/  ISETP.GE.AND P6, PT, R43, RZ, PT ;  /* 0x000000ff2b00720c */ /* 0x004fc40003fc6270 */
[----:B------:R-:W-:Y:S01]  /*1a840*/  ISETP.GT.U32.AND P3, PT, R68, R18, PT ;  /* 0x000000124400720c */ /* 0x000fe20003f64070 */
[----:B------:R-:W2:Y:S06]  /*1a850*/  LDL.LU R32, [R1+0x230] ;  /* 0x0002300001207983 */ /* 0x000eac0000300800 */
[----:B------:R-:W-:-:S05]  /*1a860*/  @!P5 IMAD.IADD R22, R22, 0x1, -R68 ;  /* 0x000000011616d824 */ /* 0x000fca00078e0a44 */
[C---:B------:R-:W-:Y:S01]  /*1a870*/  ISETP.GT.U32.AND P5, PT, R68.reuse, R22, PT ;  /* 0x000000164400720c */ /* 0x040fe20003fa4070 */
[----:B------:R-:W-:Y:S01]  /*1a880*/  @!P4 IMAD.IADD R25, R25, 0x1, -R68 ;  /* 0x000000011919c824 */ /* 0x000fe200078e0a44 */
[----:B------:R-:W-:-:S03]  /*1a890*/  ISETP.GT.U32.AND P4, PT, R68, R36, PT ;  /* 0x000000244400720c */ /* 0x000fc60003f84070 */
[----:B0-----:R-:W-:-:S08]  /*1a8a0*/  IMAD.MOV.U32 R5, RZ, RZ, R25 ;  /* 0x000000ffff057224 */ /* 0x001fd000078e0019 */
[--C-:B------:R-:W-:Y:S01]  /*1a8b0*/  @!P5 IMAD.IADD R22, R22, 0x1, -R68.reuse ;  /* 0x000000011616d824 */ /* 0x100fe200078e0a44 */
[----:B---3--:R-:W-:Y:S01]  /*1a8c0*/  ISETP.GE.AND P5, PT, R42, RZ, PT ;  /* 0x000000ff2a00720c */ /* 0x008fe20003fa6270 */
[----:B------:R0:W-:Y:S01]  /*1a8d0*/  STL [R1+0x2b4], R25 ;  /* 0x0002b41901007387 */ /* 0x0001e20000100800 */
[----:B------:R-:W-:Y:S02]  /*1a8e0*/  @!P4 IMAD.IADD R36, R36, 0x1, -R68 ;  /* 0x000000012424c824 */ /* 0x000fe400078e0a44 */
[----:B------:R-:W-:Y:S01]  /*1a8f0*/  IMAD.MOV.U32 R4, RZ, RZ, R22 ;  /* 0x000000ffff047224 */ /* 0x000fe200078e0016 */
[----:B------:R-:W-:Y:S01]  /*1a900*/  STL [R1+0x7ac], R40 ;  /* 0x0007ac2801007387 */ /* 0x000fe20000100800 */
[----:B------:R-:W-:-:S03]  /*1a910*/  @!P6 IMAD.MOV R5, RZ, RZ, -R5 ;  /* 0x000000ffff05e224 */ /* 0x000fc600078e0a05 */
[----:B------:R-:W-:Y:S01]  /*1a920*/  STL [R1+0x7dc], R37 ;  /* 0x0007dc2501007387 */ /* 0x000fe20000100800 */
[----:B------:R-:W-:-:S03]  /*1a930*/  ISETP.GT.U32.AND P6, PT, R68, R36, PT ;  /* 0x000000244400720c */ /* 0x000fc60003fc4070 */
[----:B------:R-:W-:Y:S01]  /*1a940*/  STL [R1+0x7a8], R41 ;  /* 0x0007a82901007387 */ /* 0x000fe20000100800 */
[----:B------:R-:W-:-:S03]  /*1a950*/  @!P5 IMAD.MOV R4, RZ, RZ, -R4 ;  /* 0x000000ffff04d224 */ /* 0x000fc600078e0a04 */
[----:B------:R-:W-:Y:S01]  /*1a960*/  STL [R1+0x298], R22 ;  /* 0x0002981601007387 */ /* 0x000fe20000100800 */
[----:B------:R-:W-:-:S03]  /*1a970*/  @!P3 IMAD.IADD R18, R18, 0x1, -R68 ;  /* 0x000000011212b824 */ /* 0x000fc600078e0a44 */
[----:B------:R3:W-:Y:S02]  /*1a980*/  STL [R1+0x7d8], R6 ;  /* 0x0007d80601007387 */ /* 0x0007e40000100800 */
[----:B------:R-:W-:Y:S02]  /*1a990*/  @!P6 IMAD.IADD R36, R36, 0x1, -R68 ;  /* 0x000000012424e824 */ /* 0x000fe400078e0a44 */
[----:B0-----:R-:W2:Y:S01]  /*1a9a0*/  LDL R25, [R1+0x11ec] ;  /* 0x0011ec0001197983 */ /* 0x001ea20000100800 */
[C---:B---3--:R-:W-:Y:S02]  /*1a9b0*/  SEL R6, R73.reuse, R5, !P1 ;  /* 0x0000000549067207 */ /* 0x048fe40004800000 */
[----:B------:R-:W-:Y:S01]  /*1a9c0*/  SEL R5, R73, R4, !P1 ;  /* 0x0000000449057207 */ /* 0x000fe20004800000 */
[----:B------:R-:W-:Y:S02]  /*1a9d0*/  IMAD.MOV.U32 R4, RZ, RZ, R18 ;  /* 0x000000ffff047224 */ /* 0x000fe400078e0012 */
[----:B------:R-:W-:Y:S01]  /*1a9e0*/  IMAD R6, R6, UR7, RZ ;  /* 0x0000000706067c24 */ /* 0x000fe2000f8e02ff */
[----:B------:R-:W-:Y:S01]  /*1a9f0*/  PRMT R39, RZ, 0x7610, R39 ;  /* 0x00007610ff277816 */ /* 0x000fe20000000027 */
[----:B-1----:R-:W-:Y:S01]  /*1aa00*/  IMAD R5, R5, UR4, RZ ;  /* 0x0000000405057c24 */ /* 0x002fe2000f8e02ff */
[----:B------:R-:W-:Y:S01]  /*1aa10*/  PRMT R7, RZ, 0x7610, R7 ;  /* 0x00007610ff077816 */ /* 0x000fe20000000007 */
[----:B------:R-:W0:Y:S03]  /*1aa20*/  LDCU UR4, c[0x0][0x3b0] ;  /* 0x00007600ff0477ac */ /* 0x000e260008000800 */
[----:B------:R-:W-:Y:S01]  /*1aa30*/  LEA R37, P6, R5, R72, 0x1 ;  /* 0x0000004805257211 */ /* 0x000fe200078c08ff */
[----:B------:R-:W1:Y:S01]  /*1aa40*/  LDCU UR7, c[0x0][0x3b0] ;  /* 0x00007600ff0777ac */ /* 0x000e620008000800 */
[----:B----4-:R-:W-:-:S02]  /*1aa50*/  ISETP.GE.AND P4, PT, R21, RZ, PT ;  /* 0x000000ff1500720c */ /* 0x010fc40003f86270 */
[----:B------:R-:W3:Y:S04]  /*1aa60*/  LDL R21, [R1+0x1218] ;  /* 0x0012180001157983 */ /* 0x000ee80000100800 */
[----:B------:R-:W-:Y:S07]  /*1aa70*/  STL [R1+0x284], R18 ;  /* 0x0002841201007387 */ /* 0x000fee0000100800 */
[----:B------:R-:W-:Y:S01]  /*1aa80*/  @!P4 IMAD.MOV R4, RZ, RZ, -R4 ;  /* 0x000000ffff04c224 */ /* 0x000fe200078e0a04 */
[C---:B------:R-:W-:Y:S01]  /*1aa90*/  LEA R22, P4, R6.reuse, R72, 0x1 ;  /* 0x0000004806167211 */ /* 0x040fe200078808ff */
[----:B------:R4:W-:Y:S03]  /*1aaa0*/  STL [R1+0x7c], R34 ;  /* 0x00007c2201007387 */ /* 0x0009e60000100800 */
[----:B------:R-:W-:-:S02]  /*1aab0*/  LEA.HI.X.SX32 R40, R6, R69, 0x1, P4 ;  /* 0x0000004506287211 */ /* 0x000fc400020f0eff */
[----:B------:R-:W-:Y:S01]  /*1aac0*/  SEL R6, R73, R4, !P1 ;  /* 0x0000000449067207 */ /* 0x000fe20004800000 */
[----:B------:R-:W-:Y:S01]  /*1aad0*/  @P0 IMAD.MOV.U32 R4, RZ, RZ, R22 ;  /* 0x000000ffff040224 */ /* 0x000fe200078e0016 */
[----:B----4-:R-:W4:Y:S04]  /*1aae0*/  LDL R34, [R1+0x123c] ;  /* 0x00123c0001227983 */ /* 0x010f280000100800 */
[----:B------:R-:W4:Y:S04]  /*1aaf0*/  LDL.LU R18, [R1+0x20c] ;  /* 0x00020c0001127983 */ /* 0x000f280000300800 */
[----:B------:R0:W-:Y:S02]  /*1ab00*/  STL [R1+0x80], R38 ;  /* 0x0000802601007387 */ /* 0x0001e40000100800 */
[----:B0-----:R-:W-:Y:S01]  /*1ab10*/  LEA.HI.X.SX32 R38, R5, R69, 0x1, P6 ;  /* 0x0000004505267211 */ /* 0x001fe200030f0eff */
[----:B------:R-:W-:-:S05]  /*1ab20*/  @P0 IMAD.MOV.U32 R5, RZ, RZ, R40 ;  /* 0x000000ffff050224 */ /* 0x000fca00078e0028 */
[----:B------:R0:W4:Y:S02]  /*1ab30*/  @P0 LDG.E.U16 R39, desc[UR20][R4.64] ;  /* 0x0000001404270981 */ /* 0x000124000c1e1500 */
[----:B0-----:R-:W-:Y:S02]  /*1ab40*/  @P0 IMAD.MOV.U32 R4, RZ, RZ, R37 ;  /* 0x000000ffff040224 */ /* 0x001fe400078e0025 */
[----:B------:R-:W-:-:S05]  /*1ab50*/  @P0 IMAD.MOV.U32 R5, RZ, RZ, R38 ;  /* 0x000000ffff050224 */ /* 0x000fca00078e0026 */
[----:B------:R0:W4:Y:S01]  /*1ab60*/  @P0 LDG.E.U16 R7, desc[UR20][R4.64] ;  /* 0x0000001404070981 */ /* 0x000122000c1e1500 */
[----:B--2---:R-:W-:-:S03]  /*1ab70*/  ISETP.GT.U32.AND P3, PT, R68, R32, PT ;  /* 0x000000204400720c */ /* 0x004fc60003f64070 */
[----:B------:R2:W-:Y:S01]  /*1ab80*/  STL [R1+0x80c], R22 ;  /* 0x00080c1601007387 */ /* 0x0005e20000100800 */
[----:B------:R-:W-:Y:S01]  /*1ab90*/  ISETP.GE.AND P4, PT, R25, RZ, PT ;  /* 0x000000ff1900720c */ /* 0x000fe20003f86270 */
[----:B------:R-:W-:Y:S01]  /*1aba0*/  IMAD R6, R6, UR5, RZ ;  /* 0x0000000506067c24 */ /* 0x000fe2000f8e02ff */
[----:B------:R-:W-:Y:S01]  /*1abb0*/  PRMT R30, RZ, 0x7610, R30 ;  /* 0x00007610ff1e7816 */ /* 0x000fe2000000001e */
[----:B------:R-:W-:Y:S01]  /*1abc0*/  STL [R1+0x270], R36 ;  /* 0x0002702401007387 */ /* 0x000fe20000100800 */
[----:B------:R-:W-:Y:S01]  /*1abd0*/  ISETP.GT.U32.AND P5, PT, R68, R35, PT ;  /* 0x000000234400720c */ /* 0x000fe20003fa4070 */
[----:B0-----:R-:W-:Y:S01]  /*1abe0*/  IMAD.MOV.U32 R4, RZ, RZ, R36 ;  /* 0x000000ffff047224 */ /* 0x001fe200078e0024 */
[----:B------:R-:W0:Y:S01]  /*1abf0*/  LDCU UR5, c[0x0][0x3b0] ;  /* 0x00007600ff0577ac */ /* 0x000e220008000800 */
[----:B------:R-:W-:Y:S04]  /*1ac00*/  STL [R1+0x83c], R37 ;  /* 0x00083c2501007387 */ /* 0x000fe80000100800 */
[----:B------:R-:W-:Y:S04]  /*1ac10*/  STL [R1+0x808], R40 ;  /* 0x0008082801007387 */ /* 0x000fe80000100800 */
[----:B------:R-:W4:Y:S04]  /*1ac20*/  LDL.LU R25, [R1+0x1e4] ;  /* 0x0001e40001197983 */ /* 0x000f280000300800 */
[----:B------:R-:W-:Y:S04]  /*1ac30*/  STL [R1+0x838], R38 ;  /* 0x0008382601007387 */ /* 0x000fe80000100800 */
[----:B--2---:R-:W2:Y:S01]  /*1ac40*/  LDL.LU R22, [R1+0x1bc] ;  /* 0x0001bc0001167983 */ /* 0x004ea20000300800 */
[----:B------:R-:W-:Y:S01]  /*1ac50*/  @!P3 IMAD.IADD R32, R32, 0x1, -R68 ;  /* 0x000000012020b824 */ /* 0x000fe200078e0a44 */
[----:B---3--:R-:W-:-:S02]  /*1ac60*/  ISETP.GE.AND P3, PT, R21, RZ, PT ;  /* 0x000000ff1500720c */ /* 0x008fc40003f66270 */
[----:B----4-:R3:W-:Y:S02]  /*1ac70*/  STL [R1+0x74], R7 ;  /* 0x0000740701007387 */ /* 0x0107e40000100800 */
[----:B---3--:R-:W-:-:S04]  /*1ac80*/  LEA R7, P6, R6, R72, 0x1 ;  /* 0x0000004806077211 */ /* 0x008fc800078c08ff */
[----:B------:R-:W-:Y:S01]  /*1ac90*/  LEA.HI.X.SX32 R21, R6, R69, 0x1, P6 ;  /* 0x0000004506157211 */ /* 0x000fe200030f0eff */
[----:B------:R3:W-:Y:S01]  /*1aca0*/  STL [R1+0x86c], R7 ;  /* 0x00086c0701007387 */ /* 0x0007e20000100800 */
[----:B------:R-:W-:-:S03]  /*1acb0*/  @P0 IMAD.MOV.U32 R6, RZ, RZ, R7 ;  /* 0x000000ffff060224 */ /* 0x000fc600078e0007 */
[----:B---3--:R-:W-:-:S05]  /*1acc0*/  @P0 IMAD.MOV.U32 R7, RZ, RZ, R21 ;  /* 0x000000ffff070224 */ /* 0x008fca00078e0015 */
[----:B------:R3:W4:Y:S01]  /*1acd0*/  @P0 LDG.E.U16 R30, desc[UR20][R6.64] ;  /* 0x00000014061e0981 */ /* 0x000722000c1e1500 */
[----:B------:R-:W-:-:S05]  /*1ace0*/  @!P5 IMAD.IADD R35, R35, 0x1, -R68 ;  /* 0x000000012323d824 */ /* 0x000fca00078e0a44 */
[C---:B------:R-:W-:Y:S01]  /*1acf0*/  ISETP.GT.U32.AND P5, PT, R68.reuse, R35, PT ;  /* 0x000000234400720c */ /* 0x040fe20003fa4070 */
[----:B------:R-:W-:Y:S01]  /*1ad00*/  @!P4 IMAD.MOV R4, RZ, RZ, -R4 ;  /* 0x000000ffff04c224 */ /* 0x000fe200078e0a04 */
[----:B------:R-:W-:-:S04]  /*1ad10*/  ISETP.GT.U32.AND P4, PT, R68, R32, PT ;  /* 0x000000204400720c */ /* 0x000fc80003f84070 */
[----:B------:R-:W-:-:S07]  /*1ad20*/  SEL R4, R73, R4, !P1 ;  /* 0x0000000449047207 */ /* 0x000fce0004800000 */
[----:B------:R-:W-:-:S04]  /*1ad30*/  @!P5 IMAD.IADD R35, R35, 0x1, -R68 ;  /* 0x000000012323d824 */ /* 0x000fc800078e0a44 */
[----:B------:R-:W-:Y:S01]  /*1ad40*/  IMAD.MOV.U32 R5, RZ, RZ, R35 ;  /* 0x000000ffff057224 */ /* 0x000fe200078e0023 */
[----:B------:R-:W-:Y:S01]  /*1ad50*/  ISETP.GE.AND P5, PT, R34, RZ, PT ;  /* 0x000000ff2200720c */ /* 0x000fe20003fa6270 */
[----:B------:R-:W-:Y:S02]  /*1ad60*/  IMAD R4, R4, UR12, RZ ;  /* 0x0000000c04047c24 */ /* 0x000fe4000f8e02ff */
[----:B------:R-:W-:Y:S02]  /*1ad70*/  @!P4 IMAD.IADD R32, R32, 0x1, -R68 ;  /* 0x000000012020c824 */ /* 0x000fe400078e0a44 */
[----:B------:R-:W-:Y:S01]  /*1ad80*/  @!P3 IMAD.MOV R5, RZ, RZ, -R5 ;  /* 0x000000ffff05b224 */ /* 0x000fe200078e0a05 */
[----:B---3--:R-:W-:Y:S01]  /*1ad90*/  LEA R6, P3, R4, R72, 0x1 ;  /* 0x0000004804067211 */ /* 0x008fe200078608ff */
[----:B------:R3:W-:Y:S01]  /*1ada0*/  STL [R1+0x254], R35 ;  /* 0x0002542301007387 */ /* 0x0007e20000100800 */
[----:B------:R-:W-:Y:S01]  /*1adb0*/  PRMT R29, RZ, 0x7610, R29 ;  /* 0x00007610ff1d7816 */ /* 0x000fe2000000001d */
[----:B------:R-:W0:Y:S01]  /*1adc0*/  LDCU UR12, c[0x0][0x3b0] ;  /* 0x00007600ff0c77ac */ /* 0x000e220008000800 */
[----:B------:R-:W-:-:S02]  /*1add0*/  SEL R5, R73, R5, !P1 ;  /* 0x0000000549057207 */ /* 0x000fc40004800000 */
[----:B------:R-:W-:Y:S01]  /*1ade0*/  LEA.HI.X.SX32 R7, R4, R69, 0x1, P3 ;  /* 0x0000004504077211 */ /* 0x000fe200018f0eff */
[----:B------:R-:W-:Y:S02]  /*1adf0*/  IMAD.MOV.U32 R4, RZ, RZ, R32 ;  /* 0x000000ffff047224 */ /* 0x000fe400078e0020 */
[----:B------:R-:W-:Y:S01]  /*1ae00*/  IMAD R5, R5, UR4, RZ ;  /* 0x0000000405057c24 */ /* 0x000fe2000f8e02ff */
[----:B------:R1:W-:Y:S01]  /*1ae10*/  STL [R1+0x868], R21 ;  /* 0x0008681501007387 */ /* 0x0003e20000100800 */
[----:B------:R-:W-:Y:S01]  /*1ae20*/  @!P5 IMAD.MOV R4, RZ, RZ, -R4 ;  /* 0x000000ffff04d224 */ /* 0x000fe200078e0a04 */
[----:B------:R-:W-:Y:S01]  /*1ae30*/  PRMT R13, RZ, 0x7610, R13 ;  /* 0x00007610ff0d7816 */ /* 0x000fe2000000000d */
[----:B------:R-:W0:Y:S01]  /*1ae40*/  LDCU UR4, c[0x0][0x3b0] ;  /* 0x00007600ff0477ac */ /* 0x000e220008000800 */
[----:B---3--:R-:W-:Y:S01]  /*1ae50*/  LEA R35, P5, R5, R72, 0x1 ;  /* 0x0000004805237211 */ /* 0x008fe200078a08ff */
[----:B------:R0:W3:Y:S01]  /*1ae60*/  @P0 LDG.E.U16 R29, desc[UR20][R6.64] ;  /* 0x00000014061d0981 */ /* 0x0000e2000c1e1500 */
[----:B------:R-:W-:-:S02]  /*1ae70*/  SEL R4, R73, R4, !P1 ;  /* 0x0000000449047207 */ /* 0x000fc40004800000 */
[----:B------:R-:W-:Y:S01]  /*1ae80*/  LEA.HI.X.SX32 R36, R5, R69, 0x1, P5 ;  /* 0x0000004505247211 */ /* 0x000fe200028f0eff */
[----:B-1----:R-:W3:Y:S04]  /*1ae90*/  LDL.LU R21, [R1+0x1b0] ;  /* 0x0001b00001157983 */ /* 0x002ee80000300800 */
[----:B------:R-:W-:Y:S01]  /*1aea0*/  @P0 IMAD.MOV.U32 R5, RZ, RZ, R36 ;  /* 0x000000ffff050224 */ /* 0x000fe200078e0024 */
[----:B----4-:R1:W-:Y:S04]  /*1aeb0*/  STL [R1+0x70], R30 ;  /* 0x0000701e01007387 */ /* 0x0103e80000100800 */
[----:B-1----:R-:W4:Y:S04]  /*1aec0*/  LDL R30, [R1+0x124c] ;  /* 0x00124c00011e7983 */ /* 0x002f280000100800 */
[----:B------:R-:W-:Y:S04]  /*1aed0*/  STL [R1+0x78], R39 ;  /* 0x0000782701007387 */ /* 0x000fe80000100800 */
[----:B------:R0:W-:Y:S02]  /*1aee0*/  STL [R1+0x89c], R6 ;  /* 0x00089c0601007387 */ /* 0x0001e40000100800 */
[----:B0-----:R-:W-:Y:S01]  /*1aef0*/  IMAD R6, R4, UR5, RZ ;  /* 0x0000000504067c24 */ /* 0x001fe2000f8e02ff */
[----:B------:R-:W-:Y:S01]  /*1af00*/  ISETP.GT.U32.AND P6, PT, R68, R18, PT ;  /* 0x000000124400720c */ /* 0x000fe20003fc4070 */
[----:B------:R-:W-:Y:S01]  /*1af10*/  @P0 IMAD.MOV.U32 R4, RZ, RZ, R35 ;  /* 0x000000ffff040224 */ /* 0x000fe200078e0023 */
[----:B------:R0:W-:Y:S01]  /*1af20*/  STL [R1+0x230], R32 ;  /* 0x0002302001007387 */ /* 0x0001e20000100800 */
[----:B------:R-:W-:Y:S01]  /*1af30*/  PRMT R33, RZ, 0x7610, R33 ;  /* 0x00007610ff217816 */ /* 0x000fe20000000021 */
[----:B------:R-:W1:Y:S02]  /*1af40*/  LDCU UR5, c[0x0][0x3b0] ;  /* 0x00007600ff0577ac */ /* 0x000e640008000800 */
[----:B------:R-:W4:Y:S04]  /*1af50*/  @P0 LDG.E.U16 R13, desc[UR20][R4.64] ;  /* 0x00000014040d0981 */ /* 0x000f28000c1e1500 */
[----:B------:R1:W-:Y:S03]  /*1af60*/  STL [R1+0x898], R7 ;  /* 0x0008980701007387 */ /* 0x0003e60000100800 */
[----:B------:R-:W-:Y:S01]  /*1af70*/  @!P6 IMAD.IADD R18, R18, 0x1, -R68 ;  /* 0x000000011212e824 */ /* 0x000fe200078e0a44 */
[----:B------:R-:W4:Y:S01]  /*1af80*/  LDL R34, [R1+0x127c] ;  /* 0x00127c0001227983 */ /* 0x000f220000100800 */
[----:B--2---:R-:W-:-:S03]  /*1af90*/  ISETP.GT.U32.AND P6, PT, R68, R22, PT ;  /* 0x000000164400720c */ /* 0x004fc60003fc4070 */
[----:B------:R-:W-:Y:S01]  /*1afa0*/  ISETP.GT.U32.AND P3, PT, R68, R18, PT ;  /* 0x000000124400720c */ /* 0x000fe20003f64070 */
[----:B0-----:R-:W2:Y:S04]  /*1afb0*/  LDL R32, [R1+0x1284] ;  /* 0x0012840001207983 */ /* 0x001ea80000100800 */
[----:B---3--:R0:W-:Y:S05]  /*1afc0*/  STL [R1+0x6c], R29 ;  /* 0x00006c1d01007387 */ /* 0x0081ea0000100800 */
[----:B------:R-:W-:Y:S01]  /*1afd0*/  @!P6 IMAD.IADD R22, R22, 0x1, -R68 ;  /* 0x000000011616e824 */ /* 0x000fe200078e0a44 */
[----:B-1----:R-:W-:-:S02]  /*1afe0*/  LEA R7, P6, R6, R72, 0x1 ;  /* 0x0000004806077211 */ /* 0x002fc400078c08ff */
[----:B------:R-:W-:Y:S01]  /*1aff0*/  @!P3 IMAD.IADD R18, R18, 0x1, -R68 ;  /* 0x000000011212b824 */ /* 0x000fe200078e0a44 */
[----:B0-----:R-:W3:Y:S01]  /*1b000*/  LDL.LU R29, [R1+0x1a0] ;  /* 0x0001a000011d7983 */ /* 0x001ee20000300800 */
[----:B------:R-:W-:-:S03]  /*1b010*/  LEA.HI.X.SX32 R6, R6, R69, 0x1, P6 ;  /* 0x0000004506067211 */ /* 0x000fc600030f0eff */
[----:B------:R-:W-:Y:S01]  /*1b020*/  STL [R1+0x8cc], R35 ;  /* 0x0008cc2301007387 */ /* 0x000fe20000100800 */
[----:B----4-:R-:W-:-:S03]  /*1b030*/  ISETP.GE.AND P5, PT, R30, RZ, PT ;  /* 0x000000ff1e00720c */ /* 0x010fc60003fa6270 */
[----:B------:R-:W4:Y:S04]  /*1b040*/  LDL R30, [R1+0x12ac] ;  /* 0x0012ac00011e7983 */ /* 0x000f280000100800 */
[----:B------:R-:W-:Y:S04]  /*1b050*/  STL [R1+0x8c8], R36 ;  /* 0x0008c82401007387 */ /* 0x000fe80000100800 */
[----:B------:R-:W-:Y:S04]  /*1b060*/  STL [R1+0x20c], R18 ;  /* 0x00020c1201007387 */ /* 0x000fe80000100800 */
[----:B------:R0:W-:Y:S04]  /*1b070*/  STL [R1+0x68], R13 ;  /* 0x0000680d01007387 */ /* 0x0001e80000100800 */
[----:B0-----:R-:W4:Y:S04]  /*1b080*/  LDL.LU R13, [R1+0x190] ;  /* 0x00019000010d7983 */ /* 0x001f280000300800 */
[----:B------:R0:W-:Y:S04]  /*1b090*/  STL [R1+0x8fc], R7 ;  /* 0x0008fc0701007387 */ /* 0x0001e80000100800 */
[----:B------:R1:W-:Y:S01]  /*1b0a0*/  STL [R1+0x8f8], R6 ;  /* 0x0008f80601007387 */ /* 0x0003e20000100800 */
[----:B0-----:R-:W-:-:S04]  /*1b0b0*/  @P0 LOP3.LUT R7, R7, R6, RZ, 0x3c, !PT ;  /* 0x0000000607070212 */ /* 0x001fc800078e3cff */
[----:B-1----:R-:W-:-:S04]  /*1b0c0*/  @P0 LOP3.LUT R6, R7, R6, RZ, 0x3c, !PT ;  /* 0x0000000607060212 */ /* 0x002fc800078e3cff */
[----:B------:R-:W-:-:S05]  /*1b0d0*/  @P0 LOP3.LUT R7, R7, R6, RZ, 0x3c, !PT ;  /* 0x0000000607070212 */ /* 0x000fca00078e3cff */
[----:B------:R0:W4:Y:S01]  /*1b0e0*/  @P0 LDG.E.U16 R33, desc[UR20][R6.64] ;  /* 0x0000001406210981 */ /* 0x000122000c1e1500 */
[C---:B------:R-:W-:Y:S02]  /*1b0f0*/  ISETP.GT.U32.AND P4, PT, R68.reuse, R25, PT ;  /* 0x000000194400720c */ /* 0x040fe40003f84070 */
[----:B------:R-:W-:-:S11]  /*1b100*/  ISETP.GT.U32.AND P3, PT, R68, R21, PT ;  /* 0x000000154400720c */ /* 0x000fd60003f64070 */
[----:B------:R-:W-:-:S05]  /*1b110*/  @!P4 IMAD.IADD R25, R25, 0x1, -R68 ;  /* 0x000000011919c824 */ /* 0x000fca00078e0a44 */
[C---:B------:R-:W-:Y:S01]  /*1b120*/  ISETP.GT.U32.AND P4, PT, R68.reuse, R25, PT ;  /* 0x000000194400720c */ /* 0x040fe20003f84070 */
[----:B------:R-:W-:Y:S01]  /*1b130*/  @!P3 IMAD.IADD R21, R21, 0x1, -R68 ;  /* 0x000000011515b824 */ /* 0x000fe200078e0a44 */
[----:B------:R-:W-:Y:S01]  /*1b140*/  ISETP.GT.U32.AND P6, PT, R68, R22, PT ;  /* 0x000000164400720c */ /* 0x000fe20003fc4070 */
[----:B------:R-:W-:-:S10]  /*1b150*/  IMAD.MOV.U32 R5, RZ, RZ, R18 ;  /* 0x000000ffff057224 */ /* 0x000fd400078e0012 */
[--C-:B------:R-:W-:Y:S01]  /*1b160*/  @!P4 IMAD.IADD R25, R25, 0x1, -R68.reuse ;  /* 0x000000011919c824 */ /* 0x100fe200078e0a44 */
[----:B------:R-:W-:Y:S02]  /*1b170*/  ISETP.GE.AND P4, PT, R34, RZ, PT ;  /* 0x000000ff2200720c */ /* 0x000fe40003f86270 */
[----:B------:R-:W-:Y:S01]  /*1b180*/  ISETP.GT.U32.AND P3, PT, R68, R21, PT ;  /* 0x000000154400720c */ /* 0x000fe20003f64070 */
[----:B------:R-:W-:Y:S02]  /*1b190*/  IMAD.MOV.U32 R4, RZ, RZ, R25 ;  /* 0x000000ffff047224 */ /* 0x000fe400078e0019 */
[----:B------:R-:W-:Y:S01]  /*1b1a0*/  @!P5 IMAD.MOV R5, RZ, RZ, -R5 ;  /* 0x000000ffff05d224 */ /* 0x000fe200078e0a05 */
[----:B--2---:R-:W-:Y:S01]  /*1b1b0*/  ISETP.GE.AND P5, PT, R32, RZ, PT ;  /* 0x000000ff2000720c */ /* 0x004fe20003fa6270 */
[----:B------:R-:W-:-:S06]  /*1b1c0*/  @!P6 IMAD.IADD R22, R22, 0x1, -R68 ;  /* 0x000000011616e824 */ /* 0x000fcc00078e0a44 */
[----:B------:R-:W-:Y:S01]  /*1b1d0*/  @!P4 IMAD.MOV R4, RZ, RZ, -R4 ;  /* 0x000000ffff04c224 */ /* 0x000fe200078e0a04 */
[----:B---3--:R-:W-:Y:S02]  /*1b1e0*/  ISETP.GT.U32.AND P4, PT, R68, R29, PT ;  /* 0x0000001d4400720c */ /* 0x008fe40003f84070 */
[C---:B0-----:R-:W-:Y:S02]  /*1b1f0*/  SEL R6, R73.reuse, R5, !P1 ;  /* 0x0000000549067207 */ /* 0x041fe40004800000 */
[----:B------:R-:W-:Y:S01]  /*1b200*/  SEL R4, R73, R4, !P1 ;  /* 0x0000000449047207 */ /* 0x000fe20004800000 */
[----:B------:R-:W-:Y:S01]  /*1b210*/  @!P3 IMAD.IADD R21, R21, 0x1, -R68 ;  /* 0x000000011515b824 */ /* 0x000fe200078e0a44 */
[----:B------:R0:W-:Y:S01]  /*1b220*/  STL [R1+0x1e4], R25 ;  /* 0x0001e41901007387 */ /* 0x0001e20000100800 */
[----:B------:R-:W-:Y:S01]  /*1b230*/  IMAD R7, R6, UR4, RZ ;  /* 0x0000000406077c24 */ /* 0x000fe2000f8e02ff */
[----:B------:R-:W-:Y:S01]  /*1b240*/  PRMT R26, RZ, 0x7610, R26 ;  /* 0x00007610ff1a7816 */ /* 0x000fe2000000001a */
[----:B------:R-:W-:Y:S01]  /*1b250*/  IMAD.MOV.U32 R5, RZ, RZ, R22 ;  /* 0x000000ffff057224 */ /* 0x000fe200078e0016 */
[----:B------:R-:W2:Y:S01]  /*1b260*/  LDL.LU R18, [R1+0x178] ;  /* 0x0001780001127983 */ /* 0x000ea20000300800 */
[----:B------:R-:W-:Y:S01]  /*1b270*/  IMAD R6, R4, UR5, RZ ;  /* 0x0000000504067c24 */ /* 0x000fe2000f8e02ff */
[----:B------:R-:W-:Y:S01]  /*1b280*/  PRMT R9, RZ, 0x7610, R9 ;  /* 0x00007610ff097816 */ /* 0x000fe20000000009 */
[----:B------:R-:W-:Y:S01]  /*1b290*/  @!P5 IMAD.MOV R5, RZ, RZ, -R5 ;  /* 0x000000ffff05d224 */ /* 0x000fe200078e0a05 */
[----:B------:R-:W-:Y:S01]  /*1b2a0*/  PRMT R31, RZ, 0x7610, R31 ;  /* 0x00007610ff1f7816 */ /* 0x000fe2000000001f */
[----:B------:R-:W-:Y:S01]  /*1b2b0*/  @!P4 IMAD.IADD R29, R29, 0x1, -R68 ;  /* 0x000000011d1dc824 */ /* 0x000fe200078e0a44 */
[----:B0-----:R-:W3:Y:S01]  /*1b2c0*/  LDL.LU R25, [R1+0x15c] ;  /* 0x00015c0001197983 */ /* 0x001ee20000300800 */
[----:B------:R-:W-:Y:S01]  /*1b2d0*/  IMAD.MOV.U32 R4, RZ, RZ, R21 ;  /* 0x000000ffff047224 */ /* 0x000fe200078e0015 */
[C---:B------:R-:W-:Y:S01]  /*1b2e0*/  LEA R32, P5, R7.reuse, R72, 0x1 ;  /* 0x0000004807207211 */ /* 0x040fe200078a08ff */
[----:B------:R-:W0:Y:S01]  /*1b2f0*/  LDCU UR4, c[0x0][0x3b0] ;  /* 0x00007600ff0477ac */ /* 0x000e220008000800 */
[----:B------:R-:W-:Y:S01]  /*1b300*/  STL [R1+0x1bc], R22 ;  /* 0x0001bc1601007387 */ /* 0x000fe20000100800 */
[----:B------:R-:W-:Y:S01]  /*1b310*/  PRMT R23, RZ, 0x7610, R23 ;  /* 0x00007610ff177816 */ /* 0x000fe20000000017 */
[----:B------:R-:W1:Y:S02]  /*1b320*/  LDCU UR5, c[0x0][0x3b0] ;  /* 0x00007600ff0577ac */ /* 0x000e640008000800 */
[----:B------:R0:W-:Y:S01]  /*1b330*/  STL [R1+0x1b0], R21 ;  /* 0x0001b01501007387 */ /* 0x0001e20000100800 */
[----:B------:R-:W-:-:S03]  /*1b340*/  LEA.HI.X.SX32 R7, R7, R69, 0x1, P5 ;  /* 0x0000004507077211 */ /* 0x000fc600028f0eff */
[----:B------:R-:W2:Y:S01]  /*1b350*/  LDL R34, [R1+0x12b4] ;  /* 0x0012b40001227983 */ /* 0x000ea20000100800 */
[----:B0-----:R-:W-:-:S04]  /*1b360*/  LEA R21, P4, R6, R72, 0x1 ;  /* 0x0000004806157211 */ /* 0x001fc800078808ff */
[----:B------:R-:W-:Y:S01]  /*1b370*/  LEA.HI.X.SX32 R22, R6, R69, 0x1, P4 ;  /* 0x0000004506167211 */ /* 0x000fe200020f0eff */
[----:B------:R-:W-:-:S05]  /*1b380*/  @P0 IMAD.MOV.U32 R6, RZ, RZ, R32 ;  /* 0x000000ffff060224 */ /* 0x000fca00078e0020 */
[----:B------:R0:W2:Y:S02]  /*1b390*/  @P0 LDG.E.U16 R26, desc[UR20][R6.64] ;  /* 0x00000014061a0981 */ /* 0x0000a4000c1e1500 */
[----:B0-----:R-:W-:Y:S01]  /*1b3a0*/  @P0 IMAD.MOV.U32 R6, RZ, RZ, R21 ;  /* 0x000000ffff060224 */ /* 0x001fe200078e0015 */
[----:B----4-:R-:W-:Y:S02]  /*1b3b0*/  ISETP.GE.AND P6, PT, R30, RZ, PT ;  /* 0x000000ff1e00720c */ /* 0x010fe40003fc6270 */
[----:B------:R-:W4:Y:S04]  /*1b3c0*/  LDL R30, [R1+0x1248] ;  /* 0x00124800011e7983 */ /* 0x000f280000100800 */
[----:B------:R-:W-:Y:S04]  /*1b3d0*/  STL [R1+0x92c], R32 ;  /* 0x00092c2001007387 */ /* 0x000fe80000100800 */
[----:B------:R-:W-:Y:S04]  /*1b3e0*/  STL [R1+0x64], R33 ;  /* 0x0000642101007387 */ /* 0x000fe80000100800 */
[----:B------:R-:W-:Y:S04]  /*1b3f0*/  STL [R1+0x95c], R21 ;  /* 0x00095c1501007387 */ /* 0x000fe80000100800 */
[----:B------:R0:W-:Y:S02]  /*1b400*/  STL [R1+0x928], R7 ;  /* 0x0009280701007387 */ /* 0x0001e40000100800 */
[----:B0-----:R-:W-:-:S05]  /*1b410*/  @P0 IMAD.MOV.U32 R7, RZ, RZ, R22 ;  /* 0x000000ffff070224 */ /* 0x001fca00078e0016 */
[----:B------:R-:W2:Y:S01]  /*1b420*/  @P0 LDG.E.U16 R9, desc[UR20][R6.64] ;  /* 0x0000001406090981 */ /* 0x000ea2000c1e1500 */
[C---:B------:R-:W-:Y:S01]  /*1b430*/  ISETP.GT.U32.AND P3, PT, R68.reuse, R13, PT ;  /* 0x0000000d4400720c */ /* 0x040fe20003f64070 */
[----:B------:R-:W-:Y:S01]  /*1b440*/  @!P6 IMAD.MOV R4, RZ, RZ, -R4 ;  /* 0x000000ffff04e224 */ /* 0x000fe200078e0a04 */
[----:B------:R-:W-:Y:S02]  /*1b450*/  ISETP.GT.U32.AND P6, PT, R68, R29, PT ;  /* 0x0000001d4400720c */ /* 0x000fe40003fc4070 */
[C---:B------:R-:W-:Y:S02]  /*1b460*/  SEL R5, R73.reuse, R5, !P1 ;  /* 0x0000000549057207 */ /* 0x040fe40004800000 */
[----:B------:R-:W-:-:S03]  /*1b470*/  SEL R4, R73, R4, !P1 ;  /* 0x0000000449047207 */ /* 0x000fc60004800000 */
[----:B------:R-:W-:Y:S01]  /*1b480*/  IMAD R5, R5, UR7, RZ ;  /* 0x0000000705057c24 */ /* 0x000fe2000f8e02ff */
[----:B------:R0:W-:Y:S01]  /*1b490*/  STL [R1+0x958], R22 ;  /* 0x0009581601007387 */ /* 0x0001e20000100800 */
[----:B------:R-:W-:Y:S01]  /*1b4a0*/  IMAD R4, R4, UR12, RZ ;  /* 0x0000000c04047c24 */ /* 0x000fe2000f8e02ff */
[----:B------:R-:W1:Y:S01]  /*1b4b0*/  LDCU UR7, c[0x0][0x3b0] ;  /* 0x00007600ff0777ac */ /* 0x000e620008000800 */
[--C-:B------:R-:W-:Y:S01]  /*1b4c0*/  @!P3 IMAD.IADD R13, R13, 0x1, -R68.reuse ;  /* 0x000000010d0db824 */ /* 0x100fe200078e0a44 */
[----:B------:R-:W3:Y:S01]  /*1b4d0*/  LDL R21, [R1+0x1028] ;  /* 0x0010280001157983 */ /* 0x000ee20000100800 */
[----:B------:R-:W-:Y:S01]  /*1b4e0*/  LEA R32, P3, R5, R72, 0x1 ;  /* 0x0000004805207211 */ /* 0x000fe200078608ff */
[----:B------:R-:W-:Y:S01]  /*1b4f0*/  @!P6 IMAD.IADD R29, R29, 0x1, -R68 ;  /* 0x000000011d1de824 */ /* 0x000fe200078e0a44 */
[----:B------:R-:W-:Y:S01]  /*1b500*/  PRMT R27, RZ, 0x7610, R27 ;  /* 0x00007610ff1b7816 */ /* 0x000fe2000000001b */
[----:B------:R-:W1:Y:S01]  /*1b510*/  LDCU UR12, c[0x0][0x3b0] ;  /* 0x00007600ff0c77ac */ /* 0x000e620008000800 */
[----:B0-----:R-:W3:Y:S01]  /*1b520*/  LDL R22, [R1+0x1198] ;  /* 0x0011980001167983 */ /* 0x001ee20000100800 */
[----:B------:R-:W-:-:S05]  /*1b530*/  LEA.HI.X.SX32 R33, R5, R69, 0x1, P3 ;  /* 0x0000004505217211 */ /* 0x000fca00018f0eff */
[----:B------:R-:W-:Y:S01]  /*1b540*/  @P0 IMAD.MOV.U32 R5, RZ, RZ, R33 ;  /* 0x000000ffff050224 */ /* 0x000fe200078e0021 */
[----:B--2---:R0:W-:Y:S04]  /*1b550*/  STL [R1+0x5c], R9 ;  /* 0x00005c0901007387 */ /* 0x0041e80000100800 */
[----:B0-----:R-:W2:Y:S04]  /*1b560*/  LDL.LU R9, [R1+0x110] ;  /* 0x0001100001097983 */ /* 0x001ea80000300800 */
[----:B------:R0:W-:Y:S02]  /*1b570*/  STL [R1+0x60], R26 ;  /* 0x0000601a01007387 */ /* 0x0001e40000100800 */
[----:B0-----:R-:W-:-:S04]  /*1b580*/  LEA R26, P6, R4, R72, 0x1 ;  /* 0x00000048041a7211 */ /* 0x001fc800078c08ff */
[----:B------:R-:W-:Y:S01]  /*1b590*/  LEA.HI.X.SX32 R6, R4, R69, 0x1, P6 ;  /* 0x0000004504067211 */ /* 0x000fe200030f0eff */
[----:B------:R-:W-:-:S05]  /*1b5a0*/  @P0 IMAD.MOV.U32 R4, RZ, RZ, R32 ;  /* 0x000000ffff040224 */ /* 0x000fca00078e0020 */
[----:B------:R0:W2:Y:S02]  /*1b5b0*/  @P0 LDG.E.U16 R31, desc[UR20][R4.64] ;  /* 0x00000014041f0981 */ /* 0x0000a4000c1e1500 */
[----:B0-----:R-:W-:Y:S02]  /*1b5c0*/  @P0 IMAD.MOV.U32 R4, RZ, RZ, R26 ;  /* 0x000000ffff040224 */ /* 0x001fe400078e001a */
[----:B------:R-:W-:-:S05]  /*1b5d0*/  @P0 IMAD.MOV.U32 R5, RZ, RZ, R6 ;  /* 0x000000ffff050224 */ /* 0x000fca00078e0006 */
[----:B------:R0:W2:Y:S01]  /*1b5e0*/  @P0 LDG.E.U16 R23, desc[UR20][R4.64] ;  /* 0x0000001404170981 */ /* 0x0000a2000c1e1500 */
[----:B------:R-:W-:-:S13]  /*1b5f0*/  ISETP.GT.U32.AND P5, PT, R68, R18, PT ;  /* 0x000000124400720c */ /* 0x000fda0003fa4070 */
[--C-:B------:R-:W-:Y:S01]  /*1b600*/  @!P5 IMAD.IADD R18, R18, 0x1, -R68.reuse ;  /* 0x000000011212d824 */ /* 0x100fe200078e0a44 */
[----:B------:R-:W-:Y:S01]  /*1b610*/  ISETP.GT.U32.AND P5, PT, R68, R13, PT ;  /* 0x0000000d4400720c */ /* 0x000fe20003fa4070 */
[----:B------:R-:W-:Y:S04]  /*1b620*/  STL [R1+0x98c], R32 ;  /* 0x00098c2001007387 */ /* 0x000fe80000100800 */
[----:B------:R-:W-:Y:S04]  /*1b630*/  STL [R1+0x1a0], R29 ;  /* 0x0001a01d01007387 */ /* 0x000fe80000100800 */
[----:B------:R1:W-:Y:S04]  /*1b640*/  STL [R1+0x9bc], R26 ;  /* 0x0009bc1a01007387 */ /* 0x0003e80000100800 */
[----:B------:R-:W-:Y:S01]  /*1b650*/  STL [R1+0x988], R33 ;  /* 0x0009882101007387 */ /* 0x000fe20000100800 */
[----:B------:R-:W-:-:S03]  /*1b660*/  @!P5 IMAD.IADD R13, R13, 0x1, -R68 ;  /* 0x000000010d0dd824 */ /* 0x000fc600078e0a44 */
[----:B------:R-:W-:Y:S01]  /*1b670*/  STL [R1+0x9b8], R6 ;  /* 0x0009b80601007387 */ /* 0x000fe20000100800 */
[----:B0-----:R-:W-:-:S03]  /*1b680*/  IMAD.MOV.U32 R4, RZ, RZ, R13 ;  /* 0x000000ffff047224 */ /* 0x001fc600078e000d */
[----:B-1----:R-:W2:Y:S01]  /*1b690*/  LDL.LU R26, [R1+0x390] ;  /* 0x00039000011a7983 */ /* 0x002ea20000300800 */
[----:B---3--:R-:W-:Y:S02]  /*1b6a0*/  ISETP.GT.U32.AND P4, PT, R68, R25, PT ;  /* 0x000000194400720c */ /* 0x008fe40003f84070 */
[----:B------:R-:W-:Y:S02]  /*1b6b0*/  ISETP.GE.AND P3, PT, R34, RZ, PT ;  /* 0x000000ff2200720c */ /* 0x000fe40003f66270 */
[----:B----4-:R-:W-:Y:S01]  /*1b6c0*/  ISETP.GE.AND P6, PT, R30, RZ, PT ;  /* 0x000000ff1e00720c */ /* 0x010fe20003fc6270 */
[----:B------:R-:W-:Y:S01]  /*1b6d0*/  IMAD.MOV.U32 R5, RZ, RZ, R29 ;  /* 0x000000ffff057224 */ /* 0x000fe200078e001d */
[----:B--2---:R0:W-:Y:S04]  /*1b6e0*/  STL [R1+0x54], R23 ;  /* 0x0000541701007387 */ /* 0x0041e80000100800 */
[----:B0-----:R-:W2:Y:S04]  /*1b6f0*/  LDL.LU R23, [R1+0x394] ;  /* 0x0003940001177983 */ /* 0x001ea80000300800 */
[----:B------:R0:W-:Y:S04]  /*1b700*/  STL [R1+0x190], R13 ;  /* 0x0001900d01007387 */ /* 0x0001e80000100800 */
[----:B0-----:R-:W3:Y:S01]  /*1b710*/  LDL R13, [R1+0xf84] ;  /* 0x000f8400010d7983 */ /* 0x001ee20000100800 */
[----:B------:R-:W-:Y:S01]  /*1b720*/  @!P4 IMAD.IADD R25, R25, 0x1, -R68 ;  /* 0x000000011919c824 */ /* 0x000fe200078e0a44 */
[----:B------:R-:W-:Y:S01]  /*1b730*/  ISETP.GT.U32.AND P5, PT, R68, R18, PT ;  /* 0x000000124400720c */ /* 0x000fe20003fa4070 */
[----:B------:R-:W-:-:S03]  /*1b740*/  @!P3 IMAD.MOV R5, RZ, RZ, -R5 ;  /* 0x000000ffff05b224 */ /* 0x000fc600078e0a05 */
[C---:B------:R-:W-:Y:S01]  /*1b750*/  ISETP.GT.U32.AND P4, PT, R68.reuse, R25, PT ;  /* 0x000000194400720c */ /* 0x040fe20003f84070 */
[----:B------:R-:W-:Y:S01]  /*1b760*/  @!P6 IMAD.MOV R4, RZ, RZ, -R4 ;  /* 0x000000ffff04e224 */ /* 0x000fe200078e0a04 */
[C---:B------:R-:W-:Y:S02]  /*1b770*/  SEL R5, R73.reuse, R5, !P1 ;  /* 0x0000000549057207 */ /* 0x040fe40004800000 */
[----:B------:R-:W-:Y:S02]  /*1b780*/  ISETP.GT.U32.AND P3, PT, R68, R9, PT ;  /* 0x000000094400720c */ /* 0x000fe40003f64070 */
[----:B------:R-:W-:Y:S01]  /*1b790*/  SEL R4, R73, R4, !P1 ;  /* 0x0000000449047207 */ /* 0x000fe20004800000 */
[----:B------:R-:W-:Y:S02]  /*1b7a0*/  IMAD R6, R5, UR4, RZ ;  /* 0x0000000405067c24 */ /* 0x000fe4000f8e02ff */
[----:B------:R-:W-:Y:S02]  /*1b7b0*/  @!P5 IMAD.IADD R18, R18, 0x1, -R68 ;  /* 0x000000011212d824 */ /* 0x000fe400078e0a44 */
[----:B------:R-:W-:-:S02]  /*1b7c0*/  IMAD R4, R4, UR5, RZ ;  /* 0x0000000504047c24 */ /* 0x000fc4000f8e02ff */
[----:B------:R-:W-:Y:S01]  /*1b7d0*/  @!P4 IMAD.IADD R25, R25, 0x1, -R68 ;  /* 0x000000011919c824 */ /* 0x000fe200078e0a44 */
[CC--:B------:R-:W-:Y:S01]  /*1b7e0*/  LEA R7, P4, R6.reuse, R72.reuse, 0x1 ;  /* 0x0000004806077211 */ /* 0x0c0fe200078808ff */
[----:B------:R-:W-:Y:S01]  /*1b7f0*/  STL [R1+0x58], R31 ;  /* 0x0000581f01007387 */ /* 0x000fe20000100800 */
[----:B------:R-:W-:Y:S01]  /*1b800*/  ISETP.GE.AND P5, PT, R21, RZ, PT ;  /* 0x000000ff1500720c */ /* 0x000fe20003fa6270 */
[----:B------:R-:W-:Y:S01]  /*1b810*/  IMAD.MOV.U32 R5, RZ, RZ, R18 ;  /* 0x000000ffff057224 */ /* 0x000fe200078e0012 */
[----:B------:R-:W-:Y:S01]  /*1b820*/  LEA.HI.X.SX32 R6, R6, R69, 0x1, P4 ;  /* 0x0000004506067211 */ /* 0x000fe200020f0eff */
[----:B------:R0:W-:Y:S01]  /*1b830*/  STL [R1+0x178], R18 ;  /* 0x0001781201007387 */ /* 0x0001e20000100800 */
[----:B------:R-:W-:Y:S01]  /*1b840*/  @!P3 IMAD.IADD R9, R9, 0x1, -R68 ;  /* 0x000000010909b824 */ /* 0x000fe200078e0a44 */
[----:B------:R-:W-:Y:S01]  /*1b850*/  LEA R21, P3, R4, R72, 0x1 ;  /* 0x0000004804157211 */ /* 0x000fe200078608ff */
[----:B------:R-:W1:Y:S01]  /*1b860*/  LDCU UR4, c[0x0][0x3b0] ;  /* 0x00007600ff0477ac */ /* 0x000e620008000800 */
[----:B------:R-:W-:-:S02]  /*1b870*/  ISETP.GE.AND P6, PT, R22, RZ, PT ;  /* 0x000000ff1600720c */ /* 0x000fc40003fc6270 */
[----:B------:R-:W-:Y:S01]  /*1b880*/  PRMT R16, RZ, 0x7610, R16 ;  /* 0x00007610ff107816 */ /* 0x000fe20000000010 */
[----:B------:R-:W4:Y:S01]  /*1b890*/  LDCU UR5, c[0x0][0x3b0] ;  /* 0x00007600ff0577ac */ /* 0x000f220008000800 */
[----:B0-----:R-:W2:Y:S04]  /*1b8a0*/  LDL.LU R18, [R1+0x39c] ;  /* 0x00039c0001127983 */ /* 0x001ea80000300800 */
[----:B------:R-:W-:Y:S04]  /*1b8b0*/  STL [R1+0x15c], R25 ;  /* 0x00015c1901007387 */ /* 0x000fe80000100800 */
[----:B------:R0:W-:Y:S04]  /*1b8c0*/  STL [R1+0x9ec], R7 ;  /* 0x0009ec0701007387 */ /* 0x0001e80000100800 */
[----:B------:R-:W-:Y:S01]  /*1b8d0*/  STL [R1+0xa1c], R21 ;  /* 0x000a1c1501007387 */ /* 0x000fe20000100800 */
[----:B0-----:R-:W-:-:S03]  /*1b8e0*/  @P0 LOP3.LUT R7, R7, R6, RZ, 0x3c, !PT ;  /* 0x0000000607070212 */ /* 0x001fc600078e3cff */
[----:B------:R0:W-:Y:S01]  /*1b8f0*/  STL [R1+0x9e8], R6 ;  /* 0x0009e80601007387 */ /* 0x0001e20000100800 */
[----:B------:R-:W-:Y:S02]  /*1b900*/  LEA.HI.X.SX32 R22, R4, R69, 0x1, P3 ;  /* 0x0000004504167211 */ /* 0x000fe400018f0eff */
[----:B0-----:R-:W-:-:S04]  /*1b910*/  @P0 LOP3.LUT R6, R7, R6, RZ, 0x3c, !PT ;  /* 0x0000000607060212 */ /* 0x001fc800078e3cff */
[----:B------:R-:W-:Y:S02]  /*1b920*/  @P0 LOP3.LUT R7, R7, R6, RZ, 0x3c, !PT ;  /* 0x0000000607070212 */ /* 0x000fe400078e3cff */
[C---:B------:R-:W-:Y:S01]  /*1b930*/  ISETP.GT.U32.AND P4, PT, R68.reuse, R9, PT ;  /* 0x000000094400720c */ /* 0x040fe20003f84070 */
[----:B------:R-:W-:Y:S02]  /*1b940*/  @!P6 IMAD.MOV R5, RZ, RZ, -R5 ;  /* 0x000000ffff05e224 */ /* 0x000fe400078e0a05 */
[----:B------:R0:W4:Y:S01]  /*1b950*/  @P0 LDG.E.U16 R27, desc[UR20][R6.64] ;  /* 0x00000014061b0981 */ /* 0x000122000c1e1500 */
[----:B------:R-:W-:Y:S01]  /*1b960*/  IMAD.MOV.U32 R4, RZ, RZ, R25 ;  /* 0x000000ffff047224 */ /* 0x000fe200078e0019 */
[----:B------:R-:W-:-:S03]  /*1b970*/  ISETP.GT.U32.AND P6, PT, R68, R26, PT ;  /* 0x0000001a4400720c */ /* 0x000fc60003fc4070 */
[----:B------:R-:W-:Y:S02]  /*1b980*/  @!P5 IMAD.MOV R4, RZ, RZ, -R4 ;  /* 0x000000ffff04d224 */ /* 0x000fe400078e0a04 */
[----:B0-----:R-:W-:Y:S02]  /*1b990*/  @P0 IMAD.MOV.U32 R6, RZ, RZ, R21 ;  /* 0x000000ffff060224 */ /* 0x001fe400078e0015 */
[----:B------:R-:W-:-:S05]  /*1b9a0*/  @P0 IMAD.MOV.U32 R7, RZ, RZ, R22 ;  /* 0x000000ffff070224 */ /* 0x000fca00078e0016 */
[----:B------:R0:W4:Y:S01]  /*1b9b0*/  @P0 LDG.E.U16 R16, desc[UR20][R6.64] ;  /* 0x0000001406100981 */ /* 0x000122000c1e1500 */
[----:B------:R-:W-:Y:S01]  /*1b9c0*/  @!P4 IMAD.IADD R9, R9, 0x1, -R68 ;  /* 0x000000010909c824 */ /* 0x000fe200078e0a44 */
[C---:B0-----:R-:W-:Y:S02]  /*1b9d0*/  SEL R6, R73.reuse, R5, !P1 ;  /* 0x0000000549067207 */ /* 0x041fe40004800000 */
[----:B------:R-:W-:-:S03]  /*1b9e0*/  SEL R5, R73, R4, !P1 ;  /* 0x0000000449057207 */ /* 0x000fc60004800000 */
[----:B------:R-:W-:Y:S02]  /*1b9f0*/  IMAD R6, R6, UR7, RZ ;  /* 0x0000000706067c24 */ /* 0x000fe4000f8e02ff */
[----:B------:R-:W-:Y:S01]  /*1ba00*/  @!P6 IMAD.IADD R26, R26, 0x1, -R68 ;  /* 0x000000011a1ae824 */ /* 0x000fe200078e0a44 */
[----:B------:R-:W-:Y:S01]  /*1ba10*/  PRMT R28, RZ, 0x7610, R28 ;  /* 0x00007610ff1c7816 */ /* 0x000fe2000000001c */
[----:B------:R-:W-:Y:S01]  /*1ba20*/  IMAD.MOV.U32 R4, RZ, RZ, R9 ;  /* 0x000000ffff047224 */ /* 0x000fe200078e0009 */
[C---:B------:R-:W-:Y:S01]  /*1ba30*/  LEA R29, P6, R6.reuse, R72, 0x1 ;  /* 0x00000048061d7211 */ /* 0x040fe200078c08ff */
[----:B------:R-:W-:Y:S01]  /*1ba40*/  IMAD R5, R5, UR12, RZ ;  /* 0x0000000c05057c24 */ /* 0x000fe2000f8e02ff */
[----:B------:R-:W-:Y:S01]  /*1ba50*/  PRMT R7, RZ, 0x7610, R7 ;  /* 0x00007610ff077816 */ /* 0x000fe20000000007 */
[----:B------:R-:W-:Y:S01]  /*1ba60*/  STL [R1+0xa18], R22 ;  /* 0x000a181601007387 */ /* 0x000fe20000100800 */
[----:B------:R-:W-:Y:S01]  /*1ba70*/  LEA.HI.X.SX32 R30, R6, R69, 0x1, P6 ;  /* 0x00000045061e7211 */ /* 0x000fe200030f0eff */
[----:B------:R-:W0:Y:S01]  /*1ba80*/  LDCU UR7, c[0x0][0x3b0] ;  /* 0x00007600ff0777ac */ /* 0x000e220008000800 */
[----:B---3--:R-:W-:Y:S01]  /*1ba90*/  ISETP.GE.AND P5, PT, R13, RZ, PT ;  /* 0x000000ff0d00720c */ /* 0x008fe20003fa6270 */
[----:B------:R-:W3:-:S12]  /*1baa0*/  LDCU UR12, c[0x0][0x3b0] ;  /* 0x00007600ff0c77ac */ /* 0x000ed80008000800 */
[----:B------:R-:W-:Y:S01]  /*1bab0*/  @!P5 IMAD.MOV R4, RZ, RZ, -R4 ;  /* 0x000000ffff04d224 */ /* 0x000fe200078e0a04 */
[----:B------:R-:W-:-:S04]  /*1bac0*/  LEA R13, P5, R5, R72, 0x1 ;  /* 0x00000048050d7211 */ /* 0x000fc800078a08ff */
[----:B------:R-:W-:Y:S01]  /*1bad0*/  SEL R6, R73, R4, !P1 ;  /* 0x0000000449067207 */ /* 0x000fe20004800000 */
[----:B------:R-:W-:Y:S01]  /*1bae0*/  @P0 IMAD.MOV.U32 R4, RZ, RZ, R29 ;  /* 0x000000ffff040224 */ /* 0x000fe200078e001d */
[----:B------:R-:W-:Y:S01]  /*1baf0*/  LEA.HI.X.SX32 R21, R5, R69, 0x1, P5 ;  /* 0x0000004505157211 */ /* 0x000fe200028f0eff */
[----:B------:R-:W-:-:S05]  /*1bb00*/  @P0 IMAD.MOV.U32 R5, RZ, RZ, R30 ;  /* 0x000000ffff050224 */ /* 0x000fca00078e001e */
[----:B------:R0:W3:Y:S02]  /*1bb10*/  @P0 LDG.E.U16 R28, desc[UR20][R4.64] ;  /* 0x00000014041c0981 */ /* 0x0000e4000c1e1500 */
[----:B0-----:R-:W-:Y:S02]  /*1bb20*/  @P0 IMAD.MOV.U32 R4, RZ, RZ, R13 ;  /* 0x000000ffff040224 */ /* 0x001fe400078e000d */
[----:B------:R-:W-:-:S05]  /*1bb30*/  @P0 IMAD.MOV.U32 R5, RZ, RZ, R21 ;  /* 0x000000ffff050224 */ /* 0x000fca00078e0015 */
[----:B------:R0:W3:Y:S01]  /*1bb40*/  @P0 LDG.E.U16 R7, desc[UR20][R4.64] ;  /* 0x0000001404070981 */ /* 0x0000e2000c1e1500 */
[C---:B--2---:R-:W-:Y:S02]  /*1bb50*/  ISETP.GT.U32.AND P3, PT, R68.reuse, R23, PT ;  /* 0x000000174400720c */ /* 0x044fe40003f64070 */
[----:B------:R-:W-:-:S11]  /*1bb60*/  ISETP.GT.U32.AND P4, PT, R68, R26, PT ;  /* 0x0000001a4400720c */ /* 0x000fd60003f84070 */
[----:B------:R-:W-:-:S05]  /*1bb70*/  @!P3 IMAD.IADD R23, R23, 0x1, -R68 ;  /* 0x000000011717b824 */ /* 0x000fca00078e0a44 */
[----:B------:R-:W-:Y:S01]  /*1bb80*/  ISETP.GT.U32.AND P3, PT, R68, R23, PT ;  /* 0x000000174400720c */ /* 0x000fe20003f64070 */
[----:B-1----:R-:W-:Y:S01]  /*1bb90*/  IMAD R6, R6, UR4, RZ ;  /* 0x0000000406067c24 */ /* 0x002fe2000f8e02ff */
[----:B----4-:R1:W-:Y:S01]  /*1bba0*/  STL [R1+0x50], R27 ;  /* 0x0000501b01007387 */ /* 0x0103e20000100800 */
[----:B------:R-:W-:Y:S01]  /*1bbb0*/  @!P4 IMAD.IADD R26, R26, 0x1, -R68 ;  /* 0x000000011a1ac824 */ /* 0x000fe200078e0a44 */
[----:B0-----:R-:W-:-:S09]  /*1bbc0*/  PRMT R4, RZ, 0x7610, R4 ;  /* 0x00007610ff047816 */ /* 0x001fd20000000004 */
[----:B------:R-:W-:Y:S01]  /*1bbd0*/  @!P3 IMAD.IADD R23, R23, 0x1, -R68 ;  /* 0x000000011717b824 */ /* 0x000fe200078e0a44 */
[----:B------:R-:W-:Y:S01]  /*1bbe0*/  ISETP.GT.U32.AND P6, PT, R68, R18, PT ;  /* 0x000000124400720c */ /* 0x000fe20003fc4070 */
[----:B------:R-:W0:Y:S01]  /*1bbf0*/  LDCU UR4, c[0x0][0x3b0] ;  /* 0x00007600ff0477ac */ /* 0x000e220008000800 */
[----:B-1----:R-:W2:Y:S04]  /*1bc00*/  LDL R27, [R1+0xf94] ;  /* 0x000f9400011b7983 */ /* 0x002ea80000100800 */
[----:B------:R-:W4:Y:S04]  /*1bc10*/  LDL.LU R25, [R1+0x3a0] ;  /* 0x0003a00001197983 */ /* 0x000f280000300800 */
[----:B------:R-:W4:Y:S04]  /*1bc20*/  LDL R22, [R1+0xfb0] ;  /* 0x000fb00001167983 */ /* 0x000f280000100800 */
[----:B------:R1:W-:Y:S04]  /*1bc30*/  STL [R1+0x4c], R16 ;  /* 0x00004c1001007387 */ /* 0x0003e80000100800 */
[----:B-1----:R-:W4:Y:S04]  /*1bc40*/  LDL.LU R16, [R1+0x3a4] ;  /* 0x0003a40001107983 */ /* 0x002f280000300800 */
[----:B------:R1:W-:Y:S04]  /*1bc50*/  STL [R1+0x110], R9 ;  /* 0x0001100901007387 */ /* 0x0003e80000100800 */
[----:B-1----:R-:W4:Y:S04]  /*1bc60*/  LDL R9, [R1+0xfd0] ;  /* 0x000fd00001097983 */ /* 0x002f280000100800 */
[----:B------:R-:W-:Y:S04]  /*1bc70*/  STL [R1+0xa4c], R29 ;  /* 0x000a4c1d01007387 */ /* 0x000fe80000100800 */
[----:B------:R-:W-:Y:S04]  /*1bc80*/  STL [R1+0xa7c], R13 ;  /* 0x000a7c0d01007387 */ /* 0x000fe80000100800 */
[----:B------:R-:W-:Y:S04]  /*1bc90*/  STL [R1+0xa48], R30 ;  /* 0x000a481e01007387 */ /* 0x000fe80000100800 */
[----:B------:R1:W-:Y:S04]  /*1bca0*/  STL [R1+0xa78], R21 ;  /* 0x000a781501007387 */ /* 0x0003e80000100800 */
[----:B-1----:R-:W4:Y:S04]  /*1bcb0*/  LDL R21, [R1+0xff0] ;  /* 0x000ff00001157983 */ /* 0x002f280000100800 */
[----:B------:R-:W4:Y:S04]  /*1bcc0*/  LDL.LU R13, [R1+0x3a8] ;  /* 0x0003a800010d7983 */ /* 0x000f280000300800 */
        /* <DEDUP_REMOVED lines=11> */
[----:B--2---:R-:W-:Y:S01]  /*1bd80*/  ISETP.GE.AND P5, PT, R27, RZ, PT ;  /* 0x000000ff1b00720c */ /* 0x004fe20003fa6270 */
[----:B------:R-:W-:Y:S02]  /*1bd90*/  IMAD.MOV.U32 R5, RZ, RZ, R26 ;  /* 0x000000ffff057224 */ /* 0x000fe400078e001a */
[----:B------:R-:W-:Y:S01]  /*1bda0*/  @!P6 IMAD.IADD R18, R18, 0x1, -R68 ;  /* 0x000000011212e824 */ /* 0x000fe200078e0a44 */
[----:B----4-:R-:W-:-:S04]  /*1bdb0*/  ISETP.GE.AND P6, PT, R22, RZ, PT ;  /* 0x000000ff1600720c */ /* 0x010fc80003fc6270 */
[----:B------:R-:W-:Y:S01]  /*1bdc0*/  ISETP.GT.U32.AND P3, PT, R68, R18, PT ;  /* 0x000000124400720c */ /* 0x000fe20003f64070 */
[----:B------:R-:W2:Y:S04]  /*1bdd0*/  LDL.LU R22, [R1+0x3b0] ;  /* 0x0003b00001167983 */ /* 0x000ea80000300800 */
[----:B------:R-:W-:-:S05]  /*1bde0*/  @!P5 IMAD.MOV R5, RZ, RZ, -R5 ;  /* 0x000000ffff05d224 */ /* 0x000fca00078e0a05 */
[----:B------:R-:W-:Y:S02]  /*1bdf0*/  SEL R5, R73, R5, !P1 ;  /* 0x0000000549057207 */ /* 0x000fe40004800000 */
[----:B------:R-:W-:-:S03]  /*1be00*/  ISETP.GT.U32.AND P5, PT, R68, R16, PT ;  /* 0x000000104400720c */ /* 0x000fc60003fa4070 */
[----:B-1----:R-:W-:Y:S02]  /*1be10*/  IMAD R6, R5, UR11, RZ ;  /* 0x0000000b05067c24 */ /* 0x002fe4000f8e02ff */
[----:B------:R-:W-:-:S08]  /*1be20*/  @!P3 IMAD.IADD R18, R18, 0x1, -R68 ;  /* 0x000000011212b824 */ /* 0x000fd000078e0a44 */
[----:B------:R-:W-:Y:S01]  /*1be30*/  @!P5 IMAD.IADD R16, R16, 0x1, -R68 ;  /* 0x000000011010d824 */ /* 0x000fe200078e0a44 */
[----:B------:R-:W-:-:S04]  /*1be40*/  LEA R7, P5, R6, R72, 0x1 ;  /* 0x0000004806077211 */ /* 0x000fc800078a08ff */
[----:B------:R-:W-:Y:S02]  /*1be50*/  LEA.HI.X.SX32 R6, R6, R69, 0x1, P5 ;  /* 0x0000004506067211 */ /* 0x000fe400028f0eff */
[----:B------:R-:W-:Y:S02]  /*1be60*/  PRMT R11, RZ, 0x7610, R11 ;  /* 0x00007610ff0b7816 */ /* 0x000fe4000000000b */
[----:B------:R-:W-:Y:S02]  /*1be70*/  PRMT R15, RZ, 0x7610, R15 ;  /* 0x00007610ff0f7816 */ /* 0x000fe4000000000f */
[----:B------:R-:W-:Y:S01]  /*1be80*/  ISETP.GE.AND P3, PT, R21, RZ, PT ;  /* 0x000000ff1500720c */ /* 0x000fe20003f66270 */
[----:B---3--:R1:W-:Y:S02]  /*1be90*/  STL [R1+0x3c], R4 ;  /* 0x00003c0401007387 */ /* 0x0083e40000100800 */
[----:B-1----:R-:W-:-:S04]  /*1bea0*/  IMAD.MOV.U32 R4, RZ, RZ, R23 ;  /* 0x000000ffff047224 */ /* 0x002fc800078e0017 */
[----:B------:R-:W-:Y:S01]  /*1beb0*/  @!P6 IMAD.MOV R4, RZ, RZ, -R4 ;  /* 0x000000ffff04e224 */ /* 0x000fe200078e0a04 */
[----:B------:R-:W-:Y:S01]  /*1bec0*/  STL [R1+0x48], R28 ;  /* 0x0000481c01007387 */ /* 0x000fe20000100800 */
[----:B------:R-:W-:-:S03]  /*1bed0*/  ISETP.GE.AND P6, PT, R9, RZ, PT ;  /* 0x000000ff0900720c */ /* 0x000fc60003fc6270 */
[----:B------:R-:W-:Y:S01]  /*1bee0*/  SEL R4, R73, R4, !P1 ;  /* 0x0000000449047207 */ /* 0x000fe20004800000 */
[----:B------:R-:W3:Y:S04]  /*1bef0*/  LDL R9, [R1+0x1020] ;  /* 0x0010200001097983 */ /* 0x000ee80000100800 */
[----:B------:R-:W-:Y:S01]  /*1bf00*/  STL [R1+0x39c], R18 ;  /* 0x00039c1201007387 */ /* 0x000fe20000100800 */
[----:B------:R-:W-:-:S03]  /*1bf10*/  IMAD R4, R4, UR11, RZ ;  /* 0x0000000b04047c24 */ /* 0x000fc6000f8e02ff */
[----:B------:R1:W-:Y:S02]  /*1bf20*/  STL [R1+0x2e4], R7 ;  /* 0x0002e40701007387 */ /* 0x0003e40000100800 */
[----:B------:R-:W-:Y:S02]  /*1bf30*/  LEA R21, P5, R4, R72, 0x1 ;  /* 0x0000004804157211 */ /* 0x000fe400078a08ff */
[----:B------:R4:W-:Y:S01]  /*1bf40*/  STL [R1+0x2e0], R6 ;  /* 0x0002e00601007387 */ /* 0x0009e20000100800 */
[----:B-1----:R-:W-:-:S04]  /*1bf50*/  @P0 LOP3.LUT R7, R7, R6, RZ, 0x3c, !PT ;  /* 0x0000000607070212 */ /* 0x002fc800078e3cff */
[C---:B----4-:R-:W-:Y:S02]  /*1bf60*/  @P0 LOP3.LUT R6, R7.reuse, R6, RZ, 0x3c, !PT ;  /* 0x0000000607060212 */ /* 0x050fe400078e3cff */
[----:B------:R-:W-:Y:S02]  /*1bf70*/  LEA.HI.X.SX32 R23, R4, R69, 0x1, P5 ;  /* 0x0000004504177211 */ /* 0x000fe400028f0eff */
[----:B------:R-:W-:-:S05]  /*1bf80*/  @P0 LOP3.LUT R7, R7, R6, RZ, 0x3c, !PT ;  /* 0x0000000607070212 */ /* 0x000fca00078e3cff */
[----:B------:R1:W4:Y:S02]  /*1bf90*/  @P0 LDG.E.U16 R11, desc[UR20][R6.64] ;  /* 0x00000014060b0981 */ /* 0x000324000c1e1500 */
[----:B-1----:R-:W-:Y:S02]  /*1bfa0*/  @P0 IMAD.MOV.U32 R6, RZ, RZ, R21 ;  /* 0x000000ffff060224 */ /* 0x002fe400078e0015 */
[----:B------:R-:W-:-:S05]  /*1bfb0*/  @P0 IMAD.MOV.U32 R7, RZ, RZ, R23 ;  /* 0x000000ffff070224 */ /* 0x000fca00078e0017 */
[----:B------:R1:W2:Y:S01]  /*1bfc0*/  @P0 LDG.E.U16 R15, desc[UR20][R6.64] ;  /* 0x00000014060f0981 */ /* 0x0002a2000c1e1500 */
[----:B------:R-:W-:-:S13]  /*1bfd0*/  ISETP.GT.U32.AND P4, PT, R68, R25, PT ;  /* 0x000000194400720c */ /* 0x000fda0003f84070 */
[----:B------:R-:W-:-:S05]  /*1bfe0*/  @!P4 IMAD.IADD R25, R25, 0x1, -R68 ;  /* 0x000000011919c824 */ /* 0x000fca00078e0a44 */
[----:B------:R-:W-:Y:S01]  /*1bff0*/  ISETP.GT.U32.AND P4, PT, R68, R25, PT ;  /* 0x000000194400720c */ /* 0x000fe20003f84070 */
[----:B------:R-:W-:-:S04]  /*1c000*/  IMAD.MOV.U32 R5, RZ, RZ, R18 ;  /* 0x000000ffff057224 */ /* 0x000fc800078e0012 */
[----:B------:R-:W-:Y:S01]  /*1c010*/  @!P6 IMAD.MOV R5, RZ, RZ, -R5 ;  /* 0x000000ffff05e224 */ /* 0x000fe200078e0a05 */
[----:B------:R-:W-:-:S07]  /*1c020*/  ISETP.GT.U32.AND P6, PT, R68, R16, PT ;  /* 0x000000104400720c */ /* 0x000fce0003fc4070 */
[----:B------:R-:W-:Y:S01]  /*1c030*/  @!P4 IMAD.IADD R25, R25, 0x1, -R68 ;  /* 0x000000011919c824 */ /* 0x000fe200078e0a44 */
[----:B------:R-:W-:-:S03]  /*1c040*/  ISETP.GT.U32.AND P4, PT, R68, R13, PT ;  /* 0x0000000d4400720c */ /* 0x000fc60003f84070 */
[----:B------:R-:W-:Y:S01]  /*1c050*/  IMAD.MOV.U32 R4, RZ, RZ, R25 ;  /* 0x000000ffff047224 */ /* 0x000fe200078e0019 */
[----:B-1----:R-:W-:-:S03]  /*1c060*/  SEL R6, R73, R5, !P1 ;  /* 0x0000000549067207 */ /* 0x002fc60004800000 */
[----:B------:R-:W-:Y:S01]  /*1c070*/  @!P3 IMAD.MOV R4, RZ, RZ, -R4 ;  /* 0x000000ffff04b224 */ /* 0x000fe200078e0a04 */
[----:B------:R1:W-:Y:S05]  /*1c080*/  STL [R1+0x3a0], R25 ;  /* 0x0003a01901007387 */ /* 0x0003ea0000100800 */
[--C-:B------:R-:W-:Y:S01]  /*1c090*/  @!P4 IMAD.IADD R13, R13, 0x1, -R68.reuse ;  /* 0x000000010d0dc824 */ /* 0x100fe200078e0a44 */
[----:B------:R-:W-:Y:S01]  /*1c0a0*/  SEL R5, R73, R4, !P1 ;  /* 0x0000000449057207 */ /* 0x000fe20004800000 */
[----:B------:R-:W-:Y:S02]  /*1c0b0*/  @!P6 IMAD.IADD R16, R16, 0x1, -R68 ;  /* 0x000000011010e824 */ /* 0x000fe400078e0a44 */
[----:B0-----:R-:W-:Y:S01]  /*1c0c0*/  IMAD R6, R6, UR4, RZ ;  /* 0x0000000406067c24 */ /* 0x001fe2000f8e02ff */
[----:B------:R-:W-:Y:S01]  /*1c0d0*/  PRMT R24, RZ, 0x7610, R24 ;  /* 0x00007610ff187816 */ /* 0x000fe20000000018 */
[----:B------:R-:W-:Y:S01]  /*1c0e0*/  IMAD.MOV.U32 R4, RZ, RZ, R16 ;  /* 0x000000ffff047224 */ /* 0x000fe200078e0010 */
[----:B------:R-:W-:Y:S01]  /*1c0f0*/  PRMT R7, RZ, 0x7610, R7 ;  /* 0x00007610ff077816 */ /* 0x000fe20000000007 */
[----:B------:R-:W-:Y:S01]  /*1c100*/  IMAD R5, R5, UR5, RZ ;  /* 0x0000000505057c24 */ /* 0x000fe2000f8e02ff */
[C---:B-1----:R-:W-:Y:S01]  /*1c110*/  LEA R25, P6, R6.reuse, R72, 0x1 ;  /* 0x0000004806197211 */ /* 0x042fe200078c08ff */
[----:B------:R-:W0:Y:S03]  /*1c120*/  LDCU UR4, c[0x0][0x3b0] ;  /* 0x00007600ff0477ac */ /* 0x000e260008000800 */
[----:B------:R-:W-:Y:S01]  /*1c130*/  LEA.HI.X.SX32 R26, R6, R69, 0x1, P6 ;  /* 0x00000045061a7211 */ /* 0x000fe200030f0eff */
[----:B------:R-:W1:Y:S01]  /*1c140*/  LDCU UR5, c[0x0][0x3b0] ;  /* 0x00007600ff0577ac */ /* 0x000e620008000800 */
[----:B---3--:R-:W-:-:S13]  /*1c150*/  ISETP.GE.AND P4, PT, R9, RZ, PT ;  /* 0x000000ff0900720c */ /* 0x008fda0003f86270 */
[----:B------:R-:W-:-:S05]  /*1c160*/  @!P4 IMAD.MOV R4, RZ, RZ, -R4 ;  /* 0x000000ffff04c224 */ /* 0x000fca00078e0a04 */
[----:B------:R-:W-:Y:S01]  /*1c170*/  SEL R6, R73, R4, !P1 ;  /* 0x0000000449067207 */ /* 0x000fe20004800000 */
[----:B----4-:R3:W-:Y:S04]  /*1c180*/  STL [R1+0x38], R11 ;  /* 0x0000380b01007387 */ /* 0x0107e80000100800 */
[----:B---3--:R-:W3:Y:S04]  /*1c190*/  LDL R11, [R1+0x1098] ;  /* 0x00109800010b7983 */ /* 0x008ee80000100800 */
[----:B------:R-:W-:Y:S04]  /*1c1a0*/  STL [R1+0x514], R21 ;  /* 0x0005141501007387 */ /* 0x000fe80000100800 */
[----:B------:R-:W4:Y:S04]  /*1c1b0*/  LDL.LU R18, [R1+0x3b8] ;  /* 0x0003b80001127983 */ /* 0x000f280000300800 */
[----:B------:R-:W-:Y:S04]  /*1c1c0*/  STL [R1+0x510], R23 ;  /* 0x0005101701007387 */ /* 0x000fe80000100800 */
[----:B------:R-:W4:Y:S04]  /*1c1d0*/  LDL R9, [R1+0x108c] ;  /* 0x00108c0001097983 */ /* 0x000f280000100800 */
[----:B--2---:R2:W-:Y:S01]  /*1c1e0*/  STL [R1+0x34], R15 ;  /* 0x0000340f01007387 */ /* 0x0045e20000100800 */
[----:B------:R-:W-:-:S03]  /*1c1f0*/  @P0 IMAD.MOV.U32 R4, RZ, RZ, R25 ;  /* 0x000000ffff040224 */ /* 0x000fc600078e0019 */
[----:B--2---:R-:W2:Y:S04]  /*1c200*/  LDL.LU R15, [R1+0x3bc] ;  /* 0x0003bc00010f7983 */ /* 0x004ea80000300800 */
[----:B------:R0:W-:Y:S01]  /*1c210*/  STL [R1+0x3a4], R16 ;  /* 0x0003a41001007387 */ /* 0x0001e20000100800 */
[C---:B------:R-:W-:Y:S02]  /*1c220*/  ISETP.GT.U32.AND P5, PT, R68.reuse, R22, PT ;  /* 0x000000164400720c */ /* 0x040fe40003fa4070 */
[----:B------:R-:W-:Y:S01]  /*1c230*/  ISETP.GT.U32.AND P3, PT, R68, R13, PT ;  /* 0x0000000d4400720c */ /* 0x000fe20003f64070 */
[----:B------:R-:W2:Y:S01]  /*1c240*/  LDL.LU R21, [R1+0x3c0] ;  /* 0x0003c00001157983 */ /* 0x000ea20000300800 */
[----:B0-----:R-:W-:-:S04]  /*1c250*/  LEA R16, P4, R5, R72, 0x1 ;  /* 0x0000004805107211 */ /* 0x001fc800078808ff */
[----:B------:R-:W-:Y:S01]  /*1c260*/  LEA.HI.X.SX32 R23, R5, R69, 0x1, P4 ;  /* 0x0000004505177211 */ /* 0x000fe200020f0eff */
[----:B------:R-:W-:-:S05]  /*1c270*/  @P0 IMAD.MOV.U32 R5, RZ, RZ, R26 ;  /* 0x000000ffff050224 */ /* 0x000fca00078e001a */
[----:B------:R0:W2:Y:S02]  /*1c280*/  @P0 LDG.E.U16 R24, desc[UR20][R4.64] ;  /* 0x0000001404180981 */ /* 0x0000a4000c1e1500 */
[----:B0-----:R-:W-:Y:S02]  /*1c290*/  @P0 IMAD.MOV.U32 R4, RZ, RZ, R16 ;  /* 0x000000ffff040224 */ /* 0x001fe400078e0010 */
[----:B------:R-:W-:-:S05]  /*1c2a0*/  @P0 IMAD.MOV.U32 R5, RZ, RZ, R23 ;  /* 0x000000ffff050224 */ /* 0x000fca00078e0017 */
[----:B------:R0:W2:Y:S01]  /*1c2b0*/  @P0 LDG.E.U16 R7, desc[UR20][R4.64] ;  /* 0x0000001404070981 */ /* 0x0000a2000c1e1500 */
[----:B------:R-:W-:-:S05]  /*1c2c0*/  @!P5 IMAD.IADD R22, R22, 0x1, -R68 ;  /* 0x000000011616d824 */ /* 0x000fca00078e0a44 */
[----:B------:R-:W-:Y:S01]  /*1c2d0*/  ISETP.GT.U32.AND P5, PT, R68, R22, PT ;  /* 0x000000164400720c */ /* 0x000fe20003fa4070 */
[----:B------:R-:W-:Y:S01]  /*1c2e0*/  @!P3 IMAD.IADD R13, R13, 0x1, -R68 ;  /* 0x000000010d0db824 */ /* 0x000fe200078e0a44 */
[----:B------:R-:W-:Y:S01]  /*1c2f0*/  STL [R1+0x544], R25 ;  /* 0x0005441901007387 */ /* 0x000fe20000100800 */
[----:B------:R-:W-:Y:S01]  /*1c300*/  IMAD R6, R6, UR7, RZ ;  /* 0x0000000706067c24 */ /* 0x000fe2000f8e02ff */
[----:B------:R-:W-:Y:S01]  /*1c310*/  PRMT R12, RZ, 0x7610, R12 ;  /* 0x00007610ff0c7816 */ /* 0x000fe2000000000c */
[----:B0-----:R-:W-:Y:S01]  /*1c320*/  IMAD.MOV.U32 R4, RZ, RZ, R13 ;  /* 0x000000ffff047224 */ /* 0x001fe200078e000d */
[----:B------:R0:W-:Y:S01]  /*1c330*/  STL [R1+0x574], R16 ;  /* 0x0005741001007387 */ /* 0x0001e20000100800 */
[----:B------:R-:W-:Y:S01]  /*1c340*/  PRMT R20, RZ, 0x7610, R20 ;  /* 0x00007610ff147816 */ /* 0x000fe20000000014 */
[----:B------:R-:W0:Y:S05]  /*1c350*/  LDCU UR7, c[0x0][0x3b0] ;  /* 0x00007600ff0777ac */ /* 0x000e2a0008000800 */
[----:B------:R-:W-:Y:S01]  /*1c360*/  @!P5 IMAD.IADD R22, R22, 0x1, -R68 ;  /* 0x000000011616d824 */ /* 0x000fe200078e0a44 */
[----:B---3--:R-:W-:-:S02]  /*1c370*/  ISETP.GE.AND P3, PT, R11, RZ, PT ;  /* 0x000000ff0b00720c */ /* 0x008fc40003f66270 */
[----:B------:R-:W3:Y:S04]  /*1c380*/  LDL R11, [R1+0x1118] ;  /* 0x00111800010b7983 */ /* 0x000ee80000100800 */
[----:B------:R-:W-:Y:S04]  /*1c390*/  STL [R1+0x540], R26 ;  /* 0x0005401a01007387 */ /* 0x000fe80000100800 */
[----:B------:R-:W-:Y:S04]  /*1c3a0*/  STL [R1+0x3a8], R13 ;  /* 0x0003a80d01007387 */ /* 0x000fe80000100800 */
[----:B------:R-:W-:Y:S01]  /*1c3b0*/  STL [R1+0x570], R23 ;  /* 0x0005701701007387 */ /* 0x000fe20000100800 */
[----:B----4-:R-:W-:-:S03]  /*1c3c0*/  ISETP.GE.AND P4, PT, R9, RZ, PT ;  /* 0x000000ff0900720c */ /* 0x010fc60003f86270 */
[----:B------:R-:W4:Y:S04]  /*1c3d0*/  LDL R9, [R1+0x10c8] ;  /* 0x0010c80001097983 */ /* 0x000f280000100800 */
[----:B0-----:R-:W4:Y:S04]  /*1c3e0*/  LDL.LU R16, [R1+0x3c8] ;  /* 0x0003c80001107983 */ /* 0x001f280000300800 */
[----:B--2---:R0:W-:Y:S02]  /*1c3f0*/  STL [R1+0x2c], R7 ;  /* 0x00002c0701007387 */ /* 0x0041e40000100800 */
[----:B0-----:R-:W-:-:S02]  /*1c400*/  LEA R7, P5, R6, R72, 0x1 ;  /* 0x0000004806077211 */ /* 0x001fc400078a08ff */
[----:B------:R-:W-:Y:S02]  /*1c410*/  STL [R1+0x3b0], R22 ;  /* 0x0003b01601007387 */ /* 0x000fe40000100800 */
[----:B------:R-:W-:Y:S02]  /*1c420*/  LEA.HI.X.SX32 R13, R6, R69, 0x1, P5 ;  /* 0x00000045060d7211 */ /* 0x000fe400028f0eff */
[----:B------:R0:W-:Y:S01]  /*1c430*/  STL [R1+0x5a4], R7 ;  /* 0x0005a40701007387 */ /* 0x0001e20000100800 */
[----:B------:R-:W-:Y:S02]  /*1c440*/  @P0 IMAD.MOV.U32 R6, RZ, RZ, R7 ;  /* 0x000000ffff060224 */ /* 0x000fe400078e0007 */
[----:B0-----:R-:W-:-:S05]  /*1c450*/  @P0 IMAD.MOV.U32 R7, RZ, RZ, R13 ;  /* 0x000000ffff070224 */ /* 0x001fca00078e000d */
[----:B------:R0:W2:Y:S01]  /*1c460*/  @P0 LDG.E.U16 R12, desc[UR20][R6.64] ;  /* 0x00000014060c0981 */ /* 0x0000a2000c1e1500 */
[C---:B------:R-:W-:Y:S01]  /*1c470*/  ISETP.GT.U32.AND P6, PT, R68.reuse, R18, PT ;  /* 0x000000124400720c */ /* 0x040fe20003fc4070 */
[----:B------:R-:W-:Y:S01]  /*1c480*/  @!P3 IMAD.MOV R4, RZ, RZ, -R4 ;  /* 0x000000ffff04b224 */ /* 0x000fe200078e0a04 */
[----:B------:R-:W-:-:S04]  /*1c490*/  ISETP.GT.U32.AND P3, PT, R68, R15, PT ;  /* 0x0000000f4400720c */ /* 0x000fc80003f64070 */
[----:B------:R-:W-:Y:S01]  /*1c4a0*/  SEL R5, R73, R4, !P1 ;  /* 0x0000000449057207 */ /* 0x000fe20004800000 */
[----:B------:R-:W-:-:S06]  /*1c4b0*/  IMAD.MOV.U32 R4, RZ, RZ, R22 ;  /* 0x000000ffff047224 */ /* 0x000fcc00078e0016 */
[----:B------:R-:W-:Y:S02]  /*1c4c0*/  @!P6 IMAD.IADD R18, R18, 0x1, -R68 ;  /* 0x000000011212e824 */ /* 0x000fe400078e0a44 */
[----:B------:R-:W-:Y:S02]  /*1c4d0*/  @!P4 IMAD.MOV R4, RZ, RZ, -R4 ;  /* 0x000000ffff04c224 */ /* 0x000fe400078e0a04 */
[----:B------:R-:W-:Y:S01]  /*1c4e0*/  IMAD R5, R5, UR12, RZ ;  /* 0x0000000c05057c24 */ /* 0x000fe2000f8e02ff */
[C---:B------:R-:W-:Y:S02]  /*1c4f0*/  ISETP.GT.U32.AND P6, PT, R68.reuse, R18, PT ;  /* 0x000000124400720c */ /* 0x040fe40003fc4070 */
[----:B------:R-:W-:Y:S01]  /*1c500*/  ISETP.GT.U32.AND P5, PT, R68, R21, PT ;  /* 0x000000154400720c */ /* 0x000fe20003fa4070 */
[----:B------:R-:W-:Y:S01]  /*1c510*/  @!P3 IMAD.IADD R15, R15, 0x1, -R68 ;  /* 0x000000010f0fb824 */ /* 0x000fe200078e0a44 */
[----:B------:R-:W-:Y:S01]  /*1c520*/  SEL R4, R73, R4, !P1 ;  /* 0x0000000449047207 */ /* 0x000fe20004800000 */
[----:B------:R1:W-:Y:S01]  /*1c530*/  STL [R1+0x5a0], R13 ;  /* 0x0005a00d01007387 */ /* 0x0003e20000100800 */
[C---:B------:R-:W-:Y:S01]  /*1c540*/  LEA R22, P4, R5.reuse, R72, 0x1 ;  /* 0x0000004805167211 */ /* 0x040fe200078808ff */
[----:B------:R-:W2:Y:S02]  /*1c550*/  LDCU UR12, c[0x0][0x3b0] ;  /* 0x00007600ff0c77ac */ /* 0x000ea40008000800 */
[----:B0-----:R-:W-:Y:S01]  /*1c560*/  IMAD R6, R4, UR4, RZ ;  /* 0x0000000404067c24 */ /* 0x001fe2000f8e02ff */
[----:B------:R-:W-:Y:S01]  /*1c570*/  LEA.HI.X.SX32 R5, R5, R69, 0x1, P4 ;  /* 0x0000004505057211 */ /* 0x000fe200020f0eff */
[----:B------:R-:W-:Y:S01]  /*1c580*/  @P0 IMAD.MOV.U32 R4, RZ, RZ, R22 ;  /* 0x000000ffff040224 */ /* 0x000fe200078e0016 */
[----:B------:R-:W-:Y:S01]  /*1c590*/  PRMT R7, RZ, 0x7610, R7 ;  /* 0x00007610ff077816 */ /* 0x000fe20000000007 */
[----:B------:R-:W-:Y:S01]  /*1c5a0*/  @!P6 IMAD.IADD R18, R18, 0x1, -R68 ;  /* 0x000000011212e824 */ /* 0x000fe200078e0a44 */
[----:B------:R-:W-:Y:S01]  /*1c5b0*/  PRMT R14, RZ, 0x7610, R14 ;  /* 0x00007610ff0e7816 */ /* 0x000fe2000000000e */
[----:B-1----:R-:W2:Y:S01]  /*1c5c0*/  LDL R13, [R1+0x1040] ;  /* 0x00104000010d7983 */ /* 0x002ea20000100800 */
[----:B------:R-:W-:Y:S01]  /*1c5d0*/  @!P5 IMAD.IADD R21, R21, 0x1, -R68 ;  /* 0x000000011515d824 */ /* 0x000fe200078e0a44 */
[----:B------:R-:W0:Y:S02]  /*1c5e0*/  LDCU UR4, c[0x0][0x3b0] ;  /* 0x00007600ff0477ac */ /* 0x000e240008000800 */
[----:B------:R-:W-:Y:S04]  /*1c5f0*/  STL [R1+0x30], R24 ;  /* 0x0000301801007387 */ /* 0x000fe80000100800 */
[----:B------:R1:W2:Y:S02]  /*1c600*/  @P0 LDG.E.U16 R20, desc[UR20][R4.64] ;  /* 0x0000001404140981 */ /* 0x0002a4000c1e1500 */
[----:B-1----:R-:W-:Y:S01]  /*1c610*/  IMAD.MOV.U32 R4, RZ, RZ, R18 ;  /* 0x000000ffff047224 */ /* 0x002fe200078e0012 */
[----:B---3--:R-:W-:-:S13]  /*1c620*/  ISETP.GE.AND P3, PT, R11, RZ, PT ;  /* 0x000000ff0b00720c */ /* 0x008fda0003f66270 */
[----:B------:R-:W-:Y:S01]  /*1c630*/  @!P3 IMAD.MOV R4, RZ, RZ, -R4 ;  /* 0x000000ffff04b224 */ /* 0x000fe200078e0a04 */
[----:B----4-:R-:W-:Y:S01]  /*1c640*/  ISETP.GE.AND P6, PT, R9, RZ, PT ;  /* 0x000000ff0900720c */ /* 0x010fe20003fc6270 */
[----:B--2---:R1:W-:Y:S04]  /*1c650*/  STL [R1+0x28], R12 ;  /* 0x0000280c01007387 */ /* 0x0043e80000100800 */
[----:B-1----:R-:W2:Y:S04]  /*1c660*/  LDL.LU R12, [R1+0x3d0] ;  /* 0x0003d000010c7983 */ /* 0x002ea80000300800 */
[----:B------:R-:W-:Y:S04]  /*1c670*/  STL [R1+0x5d4], R22 ;  /* 0x0005d41601007387 */ /* 0x000fe80000100800 */
[----:B------:R-:W3:Y:S04]  /*1c680*/  LDL.LU R11, [R1+0x3d4] ;  /* 0x0003d400010b7983 */ /* 0x000ee80000300800 */
[----:B------:R1:W-:Y:S04]  /*1c690*/  STL [R1+0x5d0], R5 ;  /* 0x0005d00501007387 */ /* 0x0003e80000100800 */
[----:B------:R4:W-:Y:S04]  /*1c6a0*/  STL [R1+0x3b8], R18 ;  /* 0x0003b81201007387 */ /* 0x0009e80000100800 */
[----:B------:R-:W2:Y:S01]  /*1c6b0*/  LDL R9, [R1+0x10ac] ;  /* 0x0010ac0001097983 */ /* 0x000ea20000100800 */
[----:B-1----:R-:W-:-:S04]  /*1c6c0*/  LEA R5, P5, R6, R72, 0x1 ;  /* 0x0000004806057211 */ /* 0x002fc800078a08ff */
[----:B----4-:R-:W-:Y:S01]  /*1c6d0*/  LEA.HI.X.SX32 R18, R6, R69, 0x1, P5 ;  /* 0x0000004506127211 */ /* 0x010fe200028f0eff */
[----:B------:R1:W-:Y:S01]  /*1c6e0*/  STL [R1+0x604], R5 ;  /* 0x0006040501007387 */ /* 0x0003e20000100800 */
[----:B------:R-:W-:Y:S01]  /*1c6f0*/  SEL R6, R73, R4, !P1 ;  /* 0x0000000449067207 */ /* 0x000fe20004800000 */
[----:B------:R-:W-:Y:S02]  /*1c700*/  @P0 IMAD.MOV.U32 R4, RZ, RZ, R5 ;  /* 0x000000ffff040224 */ /* 0x000fe400078e0005 */
[----:B-1----:R-:W-:-:S05]  /*1c710*/  @P0 IMAD.MOV.U32 R5, RZ, RZ, R18 ;  /* 0x000000ffff050224 */ /* 0x002fca00078e0012 */
[----:B------:R1:W4:Y:S01]  /*1c720*/  @P0 LDG.E.U16 R7, desc[UR20][R4.64] ;  /* 0x0000001404070981 */ /* 0x000322000c1e1500 */
[C---:B------:R-:W-:Y:S02]  /*1c730*/  ISETP.GT.U32.AND P4, PT, R68.reuse, R15, PT ;  /* 0x0000000f4400720c */ /* 0x040fe40003f84070 */
[----:B------:R-:W-:Y:S01]  /*1c740*/  ISETP.GT.U32.AND P3, PT, R68, R21, PT ;  /* 0x000000154400720c */ /* 0x000fe20003f64070 */
[----:B------:R0:W-:Y:S01]  /*1c750*/  STL [R1+0x600], R18 ;  /* 0x0006001201007387 */ /* 0x0001e20000100800 */
[----:B------:R-:W-:Y:S01]  /*1c760*/  IMAD R6, R6, UR5, RZ ;  /* 0x0000000506067c24 */ /* 0x000fe2000f8e02ff */
[----:B------:R-:W-:Y:S01]  /*1c770*/  ISETP.GE.AND P5, PT, R13, RZ, PT ;  /* 0x000000ff0d00720c */ /* 0x000fe20003fa6270 */
[----:B------:R-:W2:Y:S07]  /*1c780*/  LDCU UR5, c[0x0][0x3b0] ;  /* 0x00007600ff0577ac */ /* 0x000eae0008000800 */
[----:B------:R-:W-:-:S04]  /*1c790*/  @!P4 IMAD.IADD R15, R15, 0x1, -R68 ;  /* 0x000000010f0fc824 */ /* 0x000fc800078e0a44 */
[----:B-1----:R-:W-:Y:S01]  /*1c7a0*/  IMAD.MOV.U32 R4, RZ, RZ, R15 ;  /* 0x000000ffff047224 */ /* 0x002fe200078e000f */
[----:B------:R1:W-:Y:S01]  /*1c7b0*/  STL [R1+0x3bc], R15 ;  /* 0x0003bc0f01007387 */ /* 0x0003e20000100800 */
[----:B------:R-:W-:-:S03]  /*1c7c0*/  @!P3 IMAD.IADD R21, R21, 0x1, -R68 ;  /* 0x000000011515b824 */ /* 0x000fc600078e0a44 */
[----:B0-----:R-:W2:Y:S04]  /*1c7d0*/  LDL R18, [R1+0x1064] ;  /* 0x0010640001127983 */ /* 0x001ea80000100800 */
[----:B-1----:R-:W3:Y:S04]  /*1c7e0*/  LDL.LU R15, [R1+0x3cc] ;  /* 0x0003cc00010f7983 */ /* 0x002ee80000300800 */
[----:B------:R-:W3:Y:S04]  /*1c7f0*/  LDL.LU R13, [R1+0x3c4] ;  /* 0x0003c400010d7983 */ /* 0x000ee80000300800 */
[----:B----4-:R0:W-:Y:S04]  /*1c800*/  STL [R1+0x20], R7 ;  /* 0x0000200701007387 */ /* 0x0101e80000100800 */
[----:B------:R1:W-:Y:S01]  /*1c810*/  STL [R1+0x24], R20 ;  /* 0x0000241401007387 */ /* 0x0003e20000100800 */
[----:B0-----:R-:W-:-:S03]  /*1c820*/  LEA R7, P3, R6, R72, 0x1 ;  /* 0x0000004806077211 */ /* 0x001fc600078608ff */
[----:B------:R-:W-:Y:S01]  /*1c830*/  STL [R1+0x3c0], R21 ;  /* 0x0003c01501007387 */ /* 0x000fe20000100800 */
[----:B-1----:R-:W-:-:S03]  /*1c840*/  LEA.HI.X.SX32 R20, R6, R69, 0x1, P3 ;  /* 0x0000004506147211 */ /* 0x002fc600018f0eff */
        /* <DEDUP_REMOVED lines=13> */
[----:B------:R1:W-:Y:S01]  /*1c920*/  STL [R1+0x630], R20 ;  /* 0x0006301401007387 */ /* 0x0003e20000100800 */
[----:B------:R-:W-:Y:S01]  /*1c930*/  @!P6 IMAD.IADD R12, R12, 0x1, -R68 ;  /* 0x000000010c0ce824 */ /* 0x000fe200078e0a44 */
[----:B------:R-:W-:Y:S01]  /*1c940*/  SEL R4, R73, R4, !P1 ;  /* 0x0000000449047207 */ /* 0x000fe20004800000 */
[----:B------:R-:W2:Y:S01]  /*1c950*/  LDCU UR4, c[0x0][0x3b0] ;  /* 0x00007600ff0477ac */ /* 0x000ea20008000800 */
[----:B------:R-:W-:-:S02]  /*1c960*/  ISETP.GE.AND P5, PT, R9, RZ, PT ;  /* 0x000000ff0900720c */ /* 0x000fc40003fa6270 */
[----:B------:R-:W-:Y:S02]  /*1c970*/  PRMT R19, RZ, 0x7610, R19 ;  /* 0x00007610ff137816 */ /* 0x000fe40000000013 */
[C---:B-1----:R-:W-:Y:S01]  /*1c980*/  LEA R20, P6, R5.reuse, R72, 0x1 ;  /* 0x0000004805147211 */ /* 0x042fe200078c08ff */
[----:B0-----:R-:W-:Y:S01]  /*1c990*/  IMAD R6, R4, UR7, RZ ;  /* 0x0000000704067c24 */ /* 0x001fe2000f8e02ff */
[----:B------:R-:W-:Y:S02]  /*1c9a0*/  PRMT R7, RZ, 0x7610, R7 ;  /* 0x00007610ff077816 */ /* 0x000fe40000000007 */
[----:B------:R-:W-:Y:S01]  /*1c9b0*/  @!P3 IMAD.IADD R16, R16, 0x1, -R68 ;  /* 0x000000011010b824 */ /* 0x000fe200078e0a44 */
[----:B------:R-:W-:Y:S01]  /*1c9c0*/  LEA.HI.X.SX32 R5, R5, R69, 0x1, P6 ;  /* 0x0000004505057211 */ /* 0x000fe200030f0eff */
[----:B------:R-:W-:Y:S01]  /*1c9d0*/  @P0 IMAD.MOV.U32 R4, RZ, RZ, R20 ;  /* 0x000000ffff040224 */ /* 0x000fe200078e0014 */
[----:B---3--:R-:W-:Y:S01]  /*1c9e0*/  ISETP.GT.U32.AND P4, PT, R68, R11, PT ;  /* 0x0000000b4400720c */ /* 0x008fe20003f84070 */
[----:B------:R-:W0:Y:S03]  /*1c9f0*/  LDCU UR7, c[0x0][0x3b0] ;  /* 0x00007600ff0777ac */ /* 0x000e260008000800 */
[----:B------:R1:W3:Y:S02]  /*1ca00*/  @P0 LDG.E.U16 R19, desc[UR20][R4.64] ;  /* 0x0000001404130981 */ /* 0x0002e4000c1e1500 */
[----:B-1----:R-:W-:-:S04]  /*1ca10*/  IMAD.MOV.U32 R4, RZ, RZ, R16 ;  /* 0x000000ffff047224 */ /* 0x002fc800078e0010 */
[----:B------:R-:W-:Y:S01]  /*1ca20*/  @!P5 IMAD.MOV R4, RZ, RZ, -R4 ;  /* 0x000000ffff04d224 */ /* 0x000fe200078e0a04 */
[----:B----4-:R1:W-:Y:S04]  /*1ca30*/  STL [R1+0x1c], R14 ;  /* 0x00001c0e01007387 */ /* 0x0103e80000100800 */
[----:B-1----:R-:W4:Y:S04]  /*1ca40*/  LDL R14, [R1+0x10f8] ;  /* 0x0010f800010e7983 */ /* 0x002f280000100800 */
        /* <DEDUP_REMOVED lines=10> */
[----:B------:R0:W3:Y:S01]  /*1caf0*/  @P0 LDG.E.U16 R7, desc[UR20][R4.64] ;  /* 0x0000001404070981 */ /* 0x0000e2000c1e1500 */
[----:B------:R-:W-:Y:S01]  /*1cb00*/  @!P4 IMAD.IADD R11, R11, 0x1, -R68 ;  /* 0x000000010b0bc824 */ /* 0x000fe200078e0a44 */
[----:B------:R-:W-:-:S04]  /*1cb10*/  ISETP.GT.U32.AND P4, PT, R68, R12, PT ;  /* 0x0000000c4400720c */ /* 0x000fc80003f84070 */
[C---:B------:R-:W-:Y:S02]  /*1cb20*/  ISETP.GT.U32.AND P3, PT, R68.reuse, R11, PT ;  /* 0x0000000b4400720c */ /* 0x040fe40003f64070 */
[----:B------:R-:W-:Y:S01]  /*1cb30*/  ISETP.GT.U32.AND P5, PT, R68, R15, PT ;  /* 0x0000000f4400720c */ /* 0x000fe20003fa4070 */
[----:B------:R1:W-:Y:S01]  /*1cb40*/  STL [R1+0x690], R16 ;  /* 0x0006901001007387 */ /* 0x0003e20000100800 */
[----:B------:R-:W-:-:S05]  /*1cb50*/  ISETP.GE.AND P6, PT, R18, RZ, PT ;  /* 0x000000ff1200720c */ /* 0x000fca0003fc6270 */
[----:B------:R-:W-:-:S04]  /*1cb60*/  @!P4 IMAD.IADD R12, R12, 0x1, -R68 ;  /* 0x000000010c0cc824 */ /* 0x000fc800078e0a44 */
[--C-:B------:R-:W-:Y:S01]  /*1cb70*/  @!P3 IMAD.IADD R11, R11, 0x1, -R68.reuse ;  /* 0x000000010b0bb824 */ /* 0x100fe200078e0a44 */
[----:B------:R-:W-:Y:S01]  /*1cb80*/  STL [R1+0x3d0], R12 ;  /* 0x0003d00c01007387 */ /* 0x000fe20000100800 */
[----:B--2---:R-:W-:Y:S01]  /*1cb90*/  IMAD R6, R6, UR4, RZ ;  /* 0x0000000406067c24 */ /* 0x004fe2000f8e02ff */
[----:B------:R-:W-:Y:S01]  /*1cba0*/  ISETP.GT.U32.AND P4, PT, R68, R13, PT ;  /* 0x0000000d4400720c */ /* 0x000fe20003f84070 */
[----:B------:R-:W-:Y:S01]  /*1cbb0*/  @!P5 IMAD.IADD R15, R15, 0x1, -R68 ;  /* 0x000000010f0fd824 */ /* 0x000fe200078e0a44 */
[----:B-1----:R-:W2:Y:S01]  /*1cbc0*/  LDL.LU R16, [R1+0x3ac] ;  /* 0x0003ac0001107983 */ /* 0x002ea20000300800 */
[----:B------:R-:W1:Y:S03]  /*1cbd0*/  LDCU UR4, c[0x0][0x3b0] ;  /* 0x00007600ff0477ac */ /* 0x000e660008000800 */
[----:B------:R-:W-:Y:S04]  /*1cbe0*/  STL [R1+0x3d4], R11 ;  /* 0x0003d40b01007387 */ /* 0x000fe80000100800 */
[----:B------:R-:W2:Y:S01]  /*1cbf0*/  LDL R21, [R1+0x114c] ;  /* 0x00114c0001157983 */ /* 0x000ea20000100800 */
[----:B0-----:R-:W-:-:S02]  /*1cc00*/  IMAD.MOV.U32 R5, RZ, RZ, R12 ;  /* 0x000000ffff057224 */ /* 0x001fc400078e000c */
[----:B------:R-:W-:Y:S02]  /*1cc10*/  IMAD.MOV.U32 R4, RZ, RZ, R11 ;  /* 0x000000ffff047224 */ /* 0x000fe400078e000b */
[----:B------:R-:W-:Y:S01]  /*1cc20*/  @!P6 IMAD.MOV R5, RZ, RZ, -R5 ;  /* 0x000000ffff05e224 */ /* 0x000fe200078e0a05 */
[----:B------:R-:W-:Y:S01]  /*1cc30*/  ISETP.GT.U32.AND P6, PT, R68, R15, PT ;  /* 0x0000000f4400720c */ /* 0x000fe20003fc4070 */
[----:B------:R-:W-:Y:S01]  /*1cc40*/  @!P4 IMAD.IADD R13, R13, 0x1, -R68 ;  /* 0x000000010d0dc824 */ /* 0x000fe200078e0a44 */
[----:B------:R-:W-:Y:S02]  /*1cc50*/  PRMT R10, RZ, 0x7610, R10 ;  /* 0x00007610ff0a7816 */ /* 0x000fe4000000000a */
[----:B------:R-:W-:-:S05]  /*1cc60*/  SEL R5, R73, R5, !P1 ;  /* 0x0000000549057207 */ /* 0x000fca0004800000 */
[----:B------:R-:W-:Y:S01]  /*1cc70*/  IMAD R5, R5, UR5, RZ ;  /* 0x0000000505057c24 */ /* 0x000fe2000f8e02ff */
[----:B------:R-:W-:Y:S01]  /*1cc80*/  PRMT R17, RZ, 0x7610, R17 ;  /* 0x00007610ff117816 */ /* 0x000fe20000000011 */
[----:B------:R-:W0:Y:S02]  /*1cc90*/  LDCU UR5, c[0x0][0x3b0] ;  /* 0x00007600ff0577ac */ /* 0x000e240008000800 */
[----:B------:R-:W-:Y:S01]  /*1cca0*/  @!P6 IMAD.IADD R15, R15, 0x1, -R68 ;  /* 0x000000010f0fe824 */ /* 0x000fe200078e0a44 */
[----:B------:R-:W-:Y:S02]  /*1ccb0*/  LEA R18, P6, R5, R72, 0x1 ;  /* 0x0000004805127211 */ /* 0x000fe400078c08ff */
[----:B------:R-:W-:Y:S02]  /*1ccc0*/  PRMT R3, RZ, 0x7610, R3 ;  /* 0x00007610ff037816 */ /* 0x000fe40000000003 */
[----:B----4-:R-:W-:Y:S02]  /*1ccd0*/  ISETP.GE.AND P3, PT, R14, RZ, PT ;  /* 0x000000ff0e00720c */ /* 0x010fe40003f66270 */
[----:B---3--:R-:W-:-:S11]  /*1cce0*/  ISETP.GT.U32.AND P4, PT, R68, R9, PT ;  /* 0x000000094400720c */ /* 0x008fd60003f84070 */
[----:B------:R-:W-:-:S05]  /*1ccf0*/  @!P3 IMAD.MOV R4, RZ, RZ, -R4 ;  /* 0x000000ffff04b224 */ /* 0x000fca00078e0a04 */
[----:B------:R-:W-:Y:S01]  /*1cd00*/  SEL R4, R73, R4, !P1 ;  /* 0x0000000449047207 */ /* 0x000fe20004800000 */
[----:B------:R3:W-:Y:S04]  /*1cd10*/  STL [R1+0x14], R7 ;  /* 0x0000140701007387 */ /* 0x0007e80000100800 */
[----:B------:R4:W-:Y:S04]  /*1cd20*/  STL [R1+0x18], R19 ;  /* 0x0000181301007387 */ /* 0x0009e80000100800 */
[----:B------:R-:W2:Y:S01]  /*1cd30*/  LDL R20, [R1+0x1144] ;  /* 0x0011440001147983 */ /* 0x000ea20000100800 */
[----:B---3--:R-:W-:-:S04]  /*1cd40*/  LEA R7, P5, R6, R72, 0x1 ;  /* 0x0000004806077211 */ /* 0x008fc800078a08ff */
[-C--:B------:R-:W-:Y:S01]  /*1cd50*/  LEA.HI.X.SX32 R6, R6, R69.reuse, 0x1, P5 ;  /* 0x0000004506067211 */ /* 0x080fe200028f0eff */
[----:B------:R3:W-:Y:S04]  /*1cd60*/  STL [R1+0x6c4], R7 ;  /* 0x0006c40701007387 */ /* 0x0007e80000100800 */
[----:B------:R0:W-:Y:S01]  /*1cd70*/  STL [R1+0x6c0], R6 ;  /* 0x0006c00601007387 */ /* 0x0001e20000100800 */
[----:B-1----:R-:W-:Y:S01]  /*1cd80*/  IMAD R4, R4, UR4, RZ ;  /* 0x0000000404047c24 */ /* 0x002fe2000f8e02ff */
[----:B----4-:R-:W-:Y:S01]  /*1cd90*/  LEA.HI.X.SX32 R19, R5, R69, 0x1, P6 ;  /* 0x0000004505137211 */ /* 0x010fe200030f0eff */
[----:B------:R-:W-:Y:S01]  /*1cda0*/  @!P4 IMAD.IADD R9, R9, 0x1, -R68 ;  /* 0x000000010909c824 */ /* 0x000fe200078e0a44 */
[----:B------:R-:W4:Y:S01]  /*1cdb0*/  LDL R11, [R1+0x116c] ;  /* 0x00116c00010b7983 */ /* 0x000f220000100800 */
[----:B------:R-:W-:Y:S01]  /*1cdc0*/  ISETP.GT.U32.AND P5, PT, R68, R13, PT ;  /* 0x0000000d4400720c */ /* 0x000fe20003fa4070 */
[----:B------:R-:W1:Y:S01]  /*1cdd0*/  LDCU UR4, c[0x0][0x3b0] ;  /* 0x00007600ff0477ac */ /* 0x000e620008000800 */
[----:B---3--:R-:W-:-:S04]  /*1cde0*/  @P0 LOP3.LUT R7, R7, R6, RZ, 0x3c, !PT ;  /* 0x0000000607070212 */ /* 0x008fc800078e3cff */
[----:B0-----:R-:W-:-:S04]  /*1cdf0*/  @P0 LOP3.LUT R6, R7, R6, RZ, 0x3c, !PT ;  /* 0x0000000607060212 */ /* 0x001fc800078e3cff */
[----:B------:R-:W-:-:S05]  /*1ce00*/  @P0 LOP3.LUT R7, R7, R6, RZ, 0x3c, !PT ;  /* 0x0000000607070212 */ /* 0x000fca00078e3cff */
[----:B------:R0:W3:Y:S01]  /*1ce10*/  @P0 LDG.E.U16 R10, desc[UR20][R6.64] ;  /* 0x00000014060a0981 */ /* 0x0000e2000c1e1500 */
[----:B------:R-:W-:Y:S01]  /*1ce20*/  LEA R14, P4, R4, R72, 0x1 ;  /* 0x00000048040e7211 */ /* 0x000fe200078808ff */
[----:B------:R-:W-:-:S03]  /*1ce30*/  @P0 IMAD.MOV.U32 R5, RZ, RZ, R19 ;  /* 0x000000ffff050224 */ /* 0x000fc600078e0013 */
[----:B0-----:R-:W-:Y:S01]  /*1ce40*/  LEA.HI.X.SX32 R6, R4, R69, 0x1, P4 ;  /* 0x0000004504067211 */ /* 0x001fe200020f0eff */
[----:B------:R-:W-:-:S05]  /*1ce50*/  @P0 IMAD.MOV.U32 R4, RZ, RZ, R18 ;  /* 0x000000ffff040224 */ /* 0x000fca00078e0012 */
[----:B------:R0:W3:Y:S02]  /*1ce60*/  @P0 LDG.E.U16 R17, desc[UR20][R4.64] ;  /* 0x0000001404110981 */ /* 0x0000e4000c1e1500 */
[----:B0-----:R-:W-:Y:S02]  /*1ce70*/  @P0 IMAD.MOV.U32 R4, RZ, RZ, R14 ;  /* 0x000000ffff040224 */ /* 0x001fe400078e000e */
[----:B------:R-:W-:-:S05]  /*1ce80*/  @P0 IMAD.MOV.U32 R5, RZ, RZ, R6 ;  /* 0x000000ffff050224 */ /* 0x000fca00078e0006 */
[----:B------:R0:W3:Y:S01]  /*1ce90*/  @P0 LDG.E.U16 R3, desc[UR20][R4.64] ;  /* 0x0000001404030981 */ /* 0x0000e2000c1e1500 */
[C---:B--2---:R-:W-:Y:S02]  /*1cea0*/  ISETP.GT.U32.AND P3, PT, R68.reuse, R16, PT ;  /* 0x000000104400720c */ /* 0x044fe40003f64070 */
[----:B------:R-:W-:Y:S01]  /*1ceb0*/  ISETP.GE.AND P6, PT, R21, RZ, PT ;  /* 0x000000ff1500720c */ /* 0x000fe20003fc6270 */
[----:B------:R-:W-:Y:S01]  /*1cec0*/  @!P5 IMAD.IADD R13, R13, 0x1, -R68 ;  /* 0x000000010d0dd824 */ /* 0x000fe200078e0a44 */
[----:B------:R-:W-:Y:S01]  /*1ced0*/  ISETP.GT.U32.AND P4, PT, R68, R9, PT ;  /* 0x000000094400720c */ /* 0x000fe20003f84070 */
[----:B0-----:R-:W-:Y:S02]  /*1cee0*/  IMAD.MOV.U32 R5, RZ, RZ, R15 ;  /* 0x000000ffff057224 */ /* 0x001fe400078e000f */
[----:B------:R-:W-:-:S06]  /*1cef0*/  IMAD.MOV.U32 R4, RZ, RZ, R13 ;  /* 0x000000ffff047224 */ /* 0x000fcc00078e000d */
[--C-:B------:R-:W-:Y:S02]  /*1cf00*/  @!P3 IMAD.IADD R16, R16, 0x1, -R68.reuse ;  /* 0x000000011010b824 */ /* 0x100fe400078e0a44 */
[----:B------:R-:W-:Y:S02]  /*1cf10*/  @!P6 IMAD.MOV R5, RZ, RZ, -R5 ;  /* 0x000000ffff05e224 */ /* 0x000fe400078e0a05 */
[----:B------:R-:W-:Y:S01]  /*1cf20*/  @!P4 IMAD.IADD R9, R9, 0x1, -R68 ;  /* 0x000000010909c824 */ /* 0x000fe200078e0a44 */
[----:B------:R-:W-:Y:S02]  /*1cf30*/  ISETP.GT.U32.AND P6, PT, R68, R16, PT ;  /* 0x000000104400720c */ /* 0x000fe40003fc4070 */
[----:B------:R-:W-:-:S11]  /*1cf40*/  PRMT R8, RZ, 0x7610, R8 ;  /* 0x00007610ff087816 */ /* 0x000fd60000000008 */
[----:B------:R-:W-:Y:S01]  /*1cf50*/  @!P6 IMAD.IADD R16, R16, 0x1, -R68 ;  /* 0x000000011010e824 */ /* 0x000fe200078e0a44 */
[----:B------:R-:W-:Y:S02]  /*1cf60*/  PRMT R2, RZ, 0x7610, R2 ;  /* 0x00007610ff027816 */ /* 0x000fe40000000002 */
[----:B------:R-:W-:Y:S02]  /*1cf70*/  ISETP.GE.AND P5, PT, R20, RZ, PT ;  /* 0x000000ff1400720c */ /* 0x000fe40003fa6270 */
[----:B----4-:R-:W-:-:S11]  /*1cf80*/  ISETP.GE.AND P3, PT, R11, RZ, PT ;  /* 0x000000ff0b00720c */ /* 0x010fd60003f66270 */
[----:B------:R-:W-:Y:S01]  /*1cf90*/  @!P5 IMAD.MOV R4, RZ, RZ, -R4 ;  /* 0x000000ffff04d224 */ /* 0x000fe200078e0a04 */
[----:B---3--:R0:W-:Y:S04]  /*1cfa0*/  STL [R1+0x10], R10 ;  /* 0x0000100a01007387 */ /* 0x0081e80000100800 */
[----:B0-----:R-:W2:Y:S04]  /*1cfb0*/  LDL.LU R10, [R1+0x398] ;  /* 0x00039800010a7983 */ /* 0x001ea80000300800 */
[----:B------:R-:W3:Y:S04]  /*1cfc0*/  LDL.LU R12, [R1+0x38c] ;  /* 0x00038c00010c7983 */ /* 0x000ee80000300800 */
[----:B------:R-:W-:Y:S04]  /*1cfd0*/  STL [R1+0x3cc], R15 ;  /* 0x0003cc0f01007387 */ /* 0x000fe80000100800 */
[----:B------:R-:W-:Y:S04]  /*1cfe0*/  STL [R1+0x6f4], R18 ;  /* 0x0006f41201007387 */ /* 0x000fe80000100800 */
[----:B------:R0:W-:Y:S04]  /*1cff0*/  STL [R1+0x724], R14 ;  /* 0x0007240e01007387 */ /* 0x0001e80000100800 */
[----:B------:R-:W-:Y:S04]  /*1d000*/  STL [R1+0x6f0], R19 ;  /* 0x0006f01301007387 */ /* 0x000fe80000100800 */
[----:B------:R4:W-:Y:S04]  /*1d010*/  STL [R1+0x3c4], R13 ;  /* 0x0003c40d01007387 */ /* 0x0009e80000100800 */
[----:B------:R1:W-:Y:S04]  /*1d020*/  STL [R1+0x720], R6 ;  /* 0x0007200601007387 */ /* 0x0003e80000100800 */
[----:B0-----:R-:W3:Y:S04]  /*1d030*/  LDL R14, [R1+0x119c] ;  /* 0x00119c00010e7983 */ /* 0x001ee80000100800 */
[----:B----4-:R-:W4:Y:S01]  /*1d040*/  LDL R13, [R1+0x11a4] ;  /* 0x0011a400010d7983 */ /* 0x010f220000100800 */
[----:B-1----:R-:W-:-:S02]  /*1d050*/  SEL R6, R73, R5, !P1 ;  /* 0x0000000549067207 */ /* 0x002fc40004800000 */
[----:B------:R-:W-:Y:S01]  /*1d060*/  SEL R5, R73, R4, !P1 ;  /* 0x0000000449057207 */ /* 0x000fe20004800000 */
[----:B------:R-:W-:Y:S02]  /*1d070*/  IMAD.MOV.U32 R4, RZ, RZ, R9 ;  /* 0x000000ffff047224 */ /* 0x000fe400078e0009 */
[----:B------:R-:W-:Y:S01]  /*1d080*/  IMAD R6, R6, UR7, RZ ;  /* 0x0000000706067c24 */ /* 0x000fe2000f8e02ff */
[----:B------:R0:W-:Y:S01]  /*1d090*/  STL [R1+0x3b4], R9 ;  /* 0x0003b40901007387 */ /* 0x0001e20000100800 */
[----:B------:R-:W-:Y:S01]  /*1d0a0*/  IMAD R5, R5, UR4, RZ ;  /* 0x0000000405057c24 */ /* 0x000fe2000f8e02ff */
[----:B------:R-:W-:Y:S01]  /*1d0b0*/  PRMT R91, RZ, 0x7610, R91 ;  /* 0x00007610ff5b7816 */ /* 0x000fe2000000005b */
[----:B------:R-:W-:Y:S01]  /*1d0c0*/  @!P3 IMAD.MOV R4, RZ, RZ, -R4 ;  /* 0x000000ffff04b224 */ /* 0x000fe200078e0a04 */
[----:B------:R-:W-:Y:S01]  /*1d0d0*/  LEA R11, P3, R6, R72, 0x1 ;  /* 0x00000048060b7211 */ /* 0x000fe200078608ff */
[----:B------:R-:W1:Y:S01]  /*1d0e0*/  LDCU UR4, c[0x0][0x3b0] ;  /* 0x00007600ff0477ac */ /* 0x000e620008000800 */
[----:B------:R-:W-:-:S02]  /*1d0f0*/  PRMT R90, RZ, 0x7610, R90 ;  /* 0x00007610ff5a7816 */ /* 0x000fc4000000005a */
[----:B------:R-:W-:Y:S01]  /*1d100*/  PRMT R89, RZ, 0x7610, R89 ;  /* 0x00007610ff597816 */ /* 0x000fe20000000059 */
[----:B------:R-:W1:Y:S01]  /*1d110*/  LDCU UR7, c[0x0][0x3b0] ;  /* 0x00007600ff0777ac */ /* 0x000e620008000800 */
[----:B0-----:R-:W4:Y:S04]  /*1d120*/  LDL.LU R9, [R1+0x310] ;  /* 0x0003100001097983 */ /* 0x001f280000300800 */
[----:B------:R0:W-:Y:S04]  /*1d130*/  STL [R1+0xc], R17 ;  /* 0x00000c1101007387 */ /* 0x0001e80000100800 */
[----:B------:R1:W-:Y:S01]  /*1d140*/  STL [R1+0x8], R3 ;  /* 0x0000080301007387 */ /* 0x0003e20000100800 */
[----:B0-----:R-:W-:-:S02]  /*1d150*/  LEA.HI.X.SX32 R17, R6, R69, 0x1, P3 ;  /* 0x0000004506117211 */ /* 0x001fc400018f0eff */
[----:B-1----:R-:W-:Y:S02]  /*1d160*/  LEA R3, P6, R5, R72, 0x1 ;  /* 0x0000004805037211 */ /* 0x002fe400078c08ff */
[----:B------:R-:W-:Y:S01]  /*1d170*/  SEL R6, R73, R4, !P1 ;  /* 0x0000000449067207 */ /* 0x000fe20004800000 */
[----:B------:R-:W-:Y:S01]  /*1d180*/  @P0 IMAD.MOV.U32 R4, RZ, RZ, R11 ;  /* 0x000000ffff040224 */ /* 0x000fe200078e000b */
[----:B------:R-:W-:Y:S01]  /*1d190*/  LEA.HI.X.SX32 R7, R5, R69, 0x1, P6 ;  /* 0x0000004505077211 */ /* 0x000fe200030f0eff */
[----:B------:R-:W-:-:S05]  /*1d1a0*/  @P0 IMAD.MOV.U32 R5, RZ, RZ, R17 ;  /* 0x000000ffff050224 */ /* 0x000fca00078e0011 */
[----:B------:R0:W4:Y:S02]  /*1d1b0*/  @P0 LDG.E.U16 R8, desc[UR20][R4.64] ;  /* 0x0000001404080981 */ /* 0x000124000c1e1500 */
[----:B0-----:R-:W-:Y:S02]  /*1d1c0*/  @P0 IMAD.MOV.U32 R4, RZ, RZ, R3 ;  /* 0x000000ffff040224 */ /* 0x001fe400078e0003 */
[----:B------:R-:W-:-:S05]  /*1d1d0*/  @P0 IMAD.MOV.U32 R5, RZ, RZ, R7 ;  /* 0x000000ffff050224 */ /* 0x000fca00078e0007 */
[----:B------:R0:W4:Y:S04]  /*1d1e0*/  @P0 LDG.E.U16 R2, desc[UR20][R4.64] ;  /* 0x0000001404020981 */ /* 0x000128000c1e1500 */
[----:B------:R1:W-:Y:S01]  /*1d1f0*/  STL [R1+0x754], R11 ;  /* 0x0007540b01007387 */ /* 0x0003e20000100800 */
[----:B------:R-:W-:Y:S01]  /*1d200*/  IMAD R6, R6, UR5, RZ ;  /* 0x0000000506067c24 */ /* 0x000fe2000f8e02ff */
[----:B------:R-:W1:Y:S02]  /*1d210*/  LDCU UR5, c[0x0][0x3b0] ;  /* 0x00007600ff0577ac */ /* 0x000e640008000800 */
[----:B------:R-:W-:Y:S04]  /*1d220*/  STL [R1+0x3ac], R16 ;  /* 0x0003ac1001007387 */ /* 0x000fe80000100800 */
[----:B------:R-:W-:Y:S04]  /*1d230*/  STL [R1+0x784], R3 ;  /* 0x0007840301007387 */ /* 0x000fe80000100800 */
[----:B------:R-:W-:Y:S01]  /*1d240*/  STL [R1+0x750], R17 ;  /* 0x0007501101007387 */ /* 0x000fe20000100800 */
[----:B0-----:R-:W-:Y:S01]  /*1d250*/  IMAD.MOV.U32 R4, RZ, RZ, R16 ;  /* 0x000000ffff047224 */ /* 0x001fe200078e0010 */
[----:B--2---:R-:W-:-:S02]  /*1d260*/  ISETP.GT.U32.AND P5, PT, R68, R10, PT ;  /* 0x0000000a4400720c */ /* 0x004fc40003fa4070 */
[----:B---3--:R-:W-:-:S11]  /*1d270*/  ISETP.GT.U32.AND P4, PT, R68, R12, PT ;  /* 0x0000000c4400720c */ /* 0x008fd60003f84070 */
[--C-:B------:R-:W-:Y:S01]  /*1d280*/  @!P5 IMAD.IADD R10, R10, 0x1, -R68.reuse ;  /* 0x000000010a0ad824 */ /* 0x100fe200078e0a44 */
[----:B------:R-:W-:Y:S02]  /*1d290*/  ISETP.GE.AND P3, PT, R14, RZ, PT ;  /* 0x000000ff0e00720c */ /* 0x000fe40003f66270 */
[----:B------:R-:W2:Y:S04]  /*1d2a0*/  LDL R14, [R1+0x11c4] ;  /* 0x0011c400010e7983 */ /* 0x000ea80000100800 */
[----:B------:R-:W3:Y:S04]  /*1d2b0*/  LDL.LU R15, [R1+0x30c] ;  /* 0x00030c00010f7983 */ /* 0x000ee80000300800 */
[----:B------:R-:W-:Y:S04]  /*1d2c0*/  STL [R1+0x780], R7 ;  /* 0x0007800701007387 */ /* 0x000fe80000100800 */
[----:B-1----:R-:W3:Y:S01]  /*1d2d0*/  LDL.LU R11, [R1+0x2e8] ;  /* 0x0002e800010b7983 */ /* 0x002ee20000300800 */
[----:B------:R-:W-:Y:S01]  /*1d2e0*/  ISETP.GT.U32.AND P5, PT, R68, R10, PT ;  /* 0x0000000a4400720c */ /* 0x000fe20003fa4070 */
[----:B------:R-:W-:Y:S01]  /*1d2f0*/  @!P4 IMAD.IADD R12, R12, 0x1, -R68 ;  /* 0x000000010c0cc824 */ /* 0x000fe200078e0a44 */
[----:B----4-:R-:W-:Y:S01]  /*1d300*/  ISETP.GE.AND P4, PT, R13, RZ, PT ;  /* 0x000000ff0d00720c */ /* 0x010fe20003f86270 */
[----:B------:R-:W-:-:S05]  /*1d310*/  @!P3 IMAD.MOV R4, RZ, RZ, -R4 ;  /* 0x000000ffff04b224 */ /* 0x000fca00078e0a04 */
[----:B------:R-:W-:-:S05]  /*1d320*/  SEL R4, R73, R4, !P1 ;  /* 0x0000000449047207 */ /* 0x000fca0004800000 */
[----:B------:R-:W-:Y:S02]  /*1d330*/  @!P5 IMAD.IADD R10, R10, 0x1, -R68 ;  /* 0x000000010a0ad824 */ /* 0x000fe400078e0a44 */
[----:B------:R-:W-:Y:S01]  /*1d340*/  IMAD R4, R4, UR12, RZ ;  /* 0x0000000c04047c24 */ /* 0x000fe2000f8e02ff */
[----:B------:R0:W-:Y:S01]  /*1d350*/  STL [R1], R2 ;  /* 0x0000000201007387 */ /* 0x0001e20000100800 */
[----:B------:R-:W-:Y:S01]  /*1d360*/  IMAD.MOV.U32 R5, RZ, RZ, R10 ;  /* 0x000000ffff057224 */ /* 0x000fe200078e000a */
[----:B------:R-:W-:Y:S01]  /*1d370*/  ISETP.GT.U32.AND P3, PT, R68, R12, PT ;  /* 0x0000000c4400720c */ /* 0x000fe20003f64070 */
[----:B------:R-:W1:Y:S01]  /*1d380*/  LDCU UR12, c[0x0][0x3b0] ;  /* 0x00007600ff0c77ac */ /* 0x000e620008000800 */
[----:B0-----:R-:W-:-:S04]  /*1d390*/  LEA R2, P6, R6, R72, 0x1 ;  /* 0x0000004806027211 */ /* 0x001fc800078c08ff */
[----:B------:R-:W-:Y:S01]  /*1d3a0*/  LEA.HI.X.SX32 R3, R6, R69, 0x1, P6 ;  /* 0x0000004506037211 */ /* 0x000fe200030f0eff */
[----:B------:R-:W-:-:S04]  /*1d3b0*/  @P0 IMAD.MOV.U32 R6, RZ, RZ, R2 ;  /* 0x000000ffff060224 */ /* 0x000fc800078e0002 */
[----:B------:R-:W-:-:S05]  /*1d3c0*/  @P0 IMAD.MOV.U32 R7, RZ, RZ, R3 ;  /* 0x000000ffff070224 */ /* 0x000fca00078e0003 */
[----:B------:R0:W4:Y:S01]  /*1d3d0*/  @P0 LDG.E.U16 R91, desc[UR20][R6.64] ;  /* 0x00000014065b0981 */ /* 0x000122000c1e1500 */
[----:B------:R-:W-:-:S03]  /*1d3e0*/  @!P4 IMAD.MOV R5, RZ, RZ, -R5 ;  /* 0x000000ffff05c224 */ /* 0x000fc600078e0a05 */
[----:B------:R0:W-:Y:S04]  /*1d3f0*/  STL [R1+0x7b4], R2 ;  /* 0x0007b40201007387 */ /* 0x0001e80000100800 */
[----:B------:R1:W-:Y:S01]  /*1d400*/  STL [R1+0x398], R10 ;  /* 0x0003980a01007387 */ /* 0x0003e20000100800 */
[----:B0-----:R-:W-:-:S03]  /*1d410*/  LEA R2, P4, R4, R72, 0x1 ;  /* 0x0000004804027211 */ /* 0x001fc600078808ff */
[----:B------:R0:W-:Y:S02]  /*1d420*/  STL [R1+0x7b0], R3 ;  /* 0x0007b00301007387 */ /* 0x0001e40000100800 */
[----:B------:R-:W-:Y:S02]  /*1d430*/  @P0 IMAD.MOV.U32 R6, RZ, RZ, R2 ;  /* 0x000000ffff060224 */ /* 0x000fe400078e0002 */
[----:B------:R-:W4:Y:S01]  /*1d440*/  LDL R13, [R1+0x11d8] ;  /* 0x0011d800010d7983 */ /* 0x000f220000100800 */
[----:B------:R-:W-:-:S03]  /*1d450*/  @!P3 IMAD.IADD R12, R12, 0x1, -R68 ;  /* 0x000000010c0cb824 */ /* 0x000fc600078e0a44 */
[----:B-1----:R-:W4:Y:S01]  /*1d460*/  LDL.LU R10, [R1+0x2a0] ;  /* 0x0002a000010a7983 */ /* 0x002f220000300800 */
[----:B0-----:R-:W-:-:S05]  /*1d470*/  LEA.HI.X.SX32 R3, R4, R69, 0x1, P4 ;  /* 0x0000004504037211 */ /* 0x001fca00020f0eff */
[----:B------:R-:W-:-:S05]  /*1d480*/  @P0 IMAD.MOV.U32 R7, RZ, RZ, R3 ;  /* 0x000000ffff070224 */ /* 0x000fca00078e0003 */
[----:B------:R0:W4:Y:S01]  /*1d490*/  @P0 LDG.E.U16 R90, desc[UR20][R6.64] ;  /* 0x00000014065a0981 */ /* 0x000122000c1e1500 */
[----:B------:R-:W-:Y:S01]  /*1d4a0*/  ISETP.GT.U32.AND P6, PT, R68, R9, PT ;  /* 0x000000094400720c */ /* 0x000fe20003fc4070 */
[----:B------:R-:W-:Y:S01]  /*1d4b0*/  IMAD.MOV.U32 R4, RZ, RZ, R12 ;  /* 0x000000ffff047224 */ /* 0x000fe200078e000c */
[----:B------:R-:W-:-:S05]  /*1d4c0*/  SEL R5, R73, R5, !P1 ;  /* 0x0000000549057207 */ /* 0x000fca0004800000 */
[----:B------:R-:W-:Y:S01]  /*1d4d0*/  IMAD R5, R5, UR4, RZ ;  /* 0x0000000405057c24 */ /* 0x000fe2000f8e02ff */
[----:B------:R-:W-:Y:S01]  /*1d4e0*/  PRMT R88, RZ, 0x7610, R88 ;  /* 0x00007610ff587816 */ /* 0x000fe20000000058 */
[----:B------:R-:W1:Y:S04]  /*1d4f0*/  LDCU UR4, c[0x0][0x3b0] ;  /* 0x00007600ff0477ac */ /* 0x000e680008000800 */
[----:B------:R-:W-:Y:S01]  /*1d500*/  @!P6 IMAD.IADD R9, R9, 0x1, -R68 ;  /* 0x000000010909e824 */ /* 0x000fe200078e0a44 */
[----:B--2---:R-:W-:Y:S02]  /*1d510*/  ISETP.GE.AND P5, PT, R14, RZ, PT ;  /* 0x000000ff0e00720c */ /* 0x004fe40003fa6270 */
[----:B---3--:R-:W-:-:S11]  /*1d520*/  ISETP.GT.U32.AND P6, PT, R68, R11, PT ;  /* 0x0000000b4400720c */ /* 0x008fd60003fc4070 */
[----:B------:R-:W-:-:S05]  /*1d530*/  @!P5 IMAD.MOV R4, RZ, RZ, -R4 ;  /* 0x000000ffff04d224 */ /* 0x000fca00078e0a04 */
[----:B------:R-:W-:-:S05]  /*1d540*/  SEL R4, R73, R4, !P1 ;  /* 0x0000000449047207 */ /* 0x000fca0004800000 */
[----:B0-----:R-:W-:Y:S01]  /*1d550*/  IMAD R6, R4, UR5, RZ ;  /* 0x0000000504067c24 */ /* 0x001fe2000f8e02ff */
[----:B----4-:R-:W-:Y:S01]  /*1d560*/  STL [R1+0x12ec], R91 ;  /* 0x0012ec5b01007387 */ /* 0x010fe20000100800 */
[----:B------:R-:W-:Y:S01]  /*1d570*/  @!P6 IMAD.IADD R11, R11, 0x1, -R68 ;  /* 0x000000010b0be824 */ /* 0x000fe200078e0a44 */
[----:B------:R-:W-:Y:S01]  /*1d580*/  ISETP.GT.U32.AND P3, PT, R68, R15, PT ;  /* 0x0000000f4400720c */ /* 0x000fe20003f64070 */
[----:B------:R-:W0:Y:S01]  /*1d590*/  LDCU UR5, c[0x0][0x3b0] ;  /* 0x00007600ff0577ac */ /* 0x000e220008000800 */
[----:B------:R-:W-:Y:S04]  /*1d5a0*/  STL [R1+0x4], R8 ;  /* 0x0000040801007387 */ /* 0x000fe80000100800 */
[----:B------:R-:W-:Y:S04]  /*1d5b0*/  STL [R1+0x7e4], R2 ;  /* 0x0007e40201007387 */ /* 0x000fe80000100800 */
[----:B------:R-:W-:Y:S04]  /*1d5c0*/  STL [R1+0x38c], R12 ;  /* 0x00038c0c01007387 */ /* 0x000fe80000100800 */
[----:B------:R2:W-:Y:S04]  /*1d5d0*/  STL [R1+0x7e0], R3 ;  /* 0x0007e00301007387 */ /* 0x0005e80000100800 */
[----:B------:R-:W3:Y:S04]  /*1d5e0*/  LDL R17, [R1+0x11f8] ;  /* 0x0011f80001117983 */ /* 0x000ee80000100800 */
[----:B------:R-:W4:Y:S01]  /*1d5f0*/  LDL R16, [R1+0x1214] ;  /* 0x0012140001107983 */ /* 0x000f220000100800 */
[----:B--2---:R-:W-:-:S03]  /*1d600*/  LEA R3, P5, R5, R72, 0x1 ;  /* 0x0000004805037211 */ /* 0x004fc600078a08ff */
[----:B------:R-:W2:Y:S01]  /*1d610*/  LDL.LU R12, [R1+0x294] ;  /* 0x00029400010c7983 */ /* 0x000ea20000300800 */
[----:B------:R-:W-:Y:S01]  /*1d620*/  LEA.HI.X.SX32 R8, R5, R69, 0x1, P5 ;  /* 0x0000004505087211 */ /* 0x000fe200028f0eff */
[----:B------:R-:W-:Y:S01]  /*1d630*/  @P0 IMAD.MOV.U32 R4, RZ, RZ, R3 ;  /* 0x000000ffff040224 */ /* 0x000fe200078e0003 */
[----:B------:R-:W-:-:S03]  /*1d640*/  LEA R2, P6, R6, R72, 0x1 ;  /* 0x0000004806027211 */ /* 0x000fc600078c08ff */
[----:B------:R-:W-:Y:S01]  /*1d650*/  @P0 IMAD.MOV.U32 R5, RZ, RZ, R8 ;  /* 0x000000ffff050224 */ /* 0x000fe200078e0008 */
[----:B------:R-:W-:Y:S04]  /*1d660*/  STL [R1+0x12f0], R90 ;  /* 0x0012f05a01007387 */ /* 0x000fe80000100800 */
[----:B------:R0:W-:Y:S04]  /*1d670*/  STL [R1+0x814], R3 ;  /* 0x0008140301007387 */ /* 0x0001e80000100800 */
[----:B------:R1:W2:Y:S01]  /*1d680*/  @P0 LDG.E.U16 R89, desc[UR20][R4.64] ;  /* 0x0000001404590981 */ /* 0x0002a2000c1e1500 */
[----:B------:R-:W-:Y:S01]  /*1d690*/  @!P3 IMAD.IADD R15, R15, 0x1, -R68 ;  /* 0x000000010f0fb824 */ /* 0x000fe200078e0a44 */
[----:B------:R-:W-:-:S02]  /*1d6a0*/  ISETP.GT.U32.AND P4, PT, R68, R9, PT ;  /* 0x000000094400720c */ /* 0x000fc40003f84070 */
[----:B------:R-:W-:Y:S01]  /*1d6b0*/  ISETP.GE.AND P5, PT, R13, RZ, PT ;  /* 0x000000ff0d00720c */ /* 0x000fe20003fa6270 */
[----:B------:R-:W2:Y:S01]  /*1d6c0*/  LDL R14, [R1+0x1238] ;  /* 0x00123800010e7983 */ /* 0x000ea20000100800 */
[----:B0-----:R-:W-:Y:S01]  /*1d6d0*/  LEA.HI.X.SX32 R3, R6, R69, 0x1, P6 ;  /* 0x0000004506037211 */ /* 0x001fe200030f0eff */
[----:B------:R-:W-:-:S04]  /*1d6e0*/  @P0 IMAD.MOV.U32 R6, RZ, RZ, R2 ;  /* 0x000000ffff060224 */ /* 0x000fc800078e0002 */
[----:B------:R-:W-:-:S05]  /*1d6f0*/  @P0 IMAD.MOV.U32 R7, RZ, RZ, R3 ;  /* 0x000000ffff070224 */ /* 0x000fca00078e0003 */
[----:B------:R0:W2:Y:S01]  /*1d700*/  @P0 LDG.E.U16 R88, desc[UR20][R6.64] ;  /* 0x0000001406580981 */ /* 0x0000a2000c1e1500 */
[C---:B------:R-:W-:Y:S01]  /*1d710*/  ISETP.GT.U32.AND P3, PT, R68.reuse, R15, PT ;  /* 0x0000000f4400720c */ /* 0x040fe20003f64070 */
[----:B------:R-:W-:Y:S01]  /*1d720*/  @!P4 IMAD.IADD R9, R9, 0x1, -R68 ;  /* 0x000000010909c824 */ /* 0x000fe200078e0a44 */
[C---:B------:R-:W-:Y:S02]  /*1d730*/  ISETP.GT.U32.AND P4, PT, R68.reuse, R10, PT ;  /* 0x0000000a4400720c */ /* 0x040fe40003f84070 */
[----:B------:R-:W-:-:S09]  /*1d740*/  ISETP.GT.U32.AND P6, PT, R68, R11, PT ;  /* 0x0000000b4400720c */ /* 0x000fd20003fc4070 */
[----:B------:R-:W-:Y:S02]  /*1d750*/  @!P3 IMAD.IADD R15, R15, 0x1, -R68 ;  /* 0x000000010f0fb824 */ /* 0x000fe400078e0a44 */
[----:B-1----:R-:W-:Y:S02]  /*1d760*/  IMAD.MOV.U32 R5, RZ, RZ, R9 ;  /* 0x000000ffff057224 */ /* 0x002fe400078e0009 */
[----:B------:R-:W-:Y:S01]  /*1d770*/  IMAD.MOV.U32 R4, RZ, RZ, R15 ;  /* 0x000000ffff047224 */ /* 0x000fe200078e000f */
[----:B------:R1:W-:Y:S01]  /*1d780*/  STL [R1+0x810], R8 ;  /* 0x0008100801007387 */ /* 0x0003e20000100800 */
[----:B------:R-:W-:-:S03]  /*1d790*/  @!P5 IMAD.MOV R5, RZ, RZ, -R5 ;  /* 0x000000ffff05d224 */ /* 0x000fc600078e0a05 */
[----:B------:R-:W-:Y:S02]  /*1d7a0*/  STL [R1+0x310], R9 ;  /* 0x0003100901007387 */ /* 0x000fe40000100800 */
[----:B0-----:R-:W-:Y:S02]  /*1d7b0*/  SEL R6, R73, R5, !P1 ;  /* 0x0000000549067207 */ /* 0x001fe40004800000 */
[----:B------:R-:W2:Y:S01]  /*1d7c0*/  LDL.LU R13, [R1+0x274] ;  /* 0x00027400010d7983 */ /* 0x000ea20000300800 */
[--C-:B------:R-:W-:Y:S02]  /*1d7d0*/  @!P4 IMAD.IADD R10, R10, 0x1, -R68.reuse ;  /* 0x000000010a0ac824 */ /* 0x100fe400078e0a44 */
[--C-:B------:R-:W-:Y:S02]  /*1d7e0*/  @!P6 IMAD.IADD R11, R11, 0x1, -R68.reuse ;  /* 0x000000010b0be824 */ /* 0x100fe400078e0a44 */
[----:B------:R-:W-:Y:S01]  /*1d7f0*/  IMAD R7, R6, UR4, RZ ;  /* 0x0000000406077c24 */ /* 0x000fe2000f8e02ff */
[----:B------:R-:W-:Y:S01]  /*1d800*/  ISETP.GT.U32.AND P4, PT, R68, R10, PT ;  /* 0x0000000a4400720c */ /* 0x000fe20003f84070 */
[----:B------:R-:W-:Y:S01]  /*1d810*/  IMAD.MOV.U32 R5, RZ, RZ, R11 ;  /* 0x000000ffff057224 */ /* 0x000fe200078e000b */
[----:B------:R0:W-:Y:S01]  /*1d820*/  STL [R1+0x844], R2 ;  /* 0x0008440201007387 */ /* 0x0001e20000100800 */
[----:B------:R-:W-:Y:S01]  /*1d830*/  PRMT R87, RZ, 0x7610, R87 ;  /* 0x00007610ff577816 */ /* 0x000fe20000000057 */
[----:B------:R-:W0:Y:S09]  /*1d840*/  LDCU UR4, c[0x0][0x3b0] ;  /* 0x00007600ff0477ac */ /* 0x000e320008000800 */
[----:B------:R-:W-:Y:S01]  /*1d850*/  @!P4 IMAD.IADD R10, R10, 0x1, -R68 ;  /* 0x000000010a0ac824 */ /* 0x000fe200078e0a44 */
[----:B------:R-:W-:-:S02]  /*1d860*/  PRMT R86, RZ, 0x7610, R86 ;  /* 0x00007610ff567816 */ /* 0x000fc40000000056 */
[----:B---3--:R-:W-:Y:S02]  /*1d870*/  ISETP.GE.AND P3, PT, R17, RZ, PT ;  /* 0x000000ff1100720c */ /* 0x008fe40003f66270 */
[----:B----4-:R-:W-:-:S11]  /*1d880*/  ISETP.GE.AND P5, PT, R16, RZ, PT ;  /* 0x000000ff1000720c */ /* 0x010fd60003fa6270 */
[----:B------:R-:W-:Y:S01]  /*1d890*/  @!P3 IMAD.MOV R4, RZ, RZ, -R4 ;  /* 0x000000ffff04b224 */ /* 0x000fe200078e0a04 */
[----:B--2---:R-:W-:-:S04]  /*1d8a0*/  ISETP.GT.U32.AND P3, PT, R68, R12, PT ;  /* 0x0000000c4400720c */ /* 0x004fc80003f64070 */
[----:B------:R-:W-:Y:S01]  /*1d8b0*/  SEL R4, R73, R4, !P1 ;  /* 0x0000000449047207 */ /* 0x000fe20004800000 */
[----:B------:R-:W-:-:S04]  /*1d8c0*/  @!P5 IMAD.MOV R5, RZ, RZ, -R5 ;  /* 0x000000ffff05d224 */ /* 0x000fc800078e0a05 */
[----:B------:R-:W-:Y:S01]  /*1d8d0*/  IMAD R6, R4, UR5, RZ ;  /* 0x0000000504067c24 */ /* 0x000fe2000f8e02ff */
[----:B-1----:R-:W-:-:S03]  /*1d8e0*/  LEA R8, P5, R7, R72, 0x1 ;  /* 0x0000004807087211 */ /* 0x002fc600078a08ff */
[----:B------:R-:W-:Y:S01]  /*1d8f0*/  @!P3 IMAD.IADD R12, R12, 0x1, -R68 ;  /* 0x000000010c0cb824 */ /* 0x000fe200078e0a44 */
[----:B0-----:R-:W-:Y:S01]  /*1d900*/  LEA R2, P3, R6, R72, 0x1 ;  /* 0x0000004806027211 */ /* 0x001fe200078608ff */
[----:B------:R-:W-:Y:S01]  /*1d910*/  STL [R1+0x12f4], R89 ;  /* 0x0012f45901007387 */ /* 0x000fe20000100800 */
[----:B------:R-:W-:Y:S01]  /*1d920*/  LEA.HI.X.SX32 R7, R7, R69, 0x1, P5 ;  /* 0x0000004507077211 */ /* 0x000fe200028f0eff */
[----:B------:R-:W-:Y:S01]  /*1d930*/  IMAD.MOV.U32 R4, RZ, RZ, R10 ;  /* 0x000000ffff047224 */ /* 0x000fe200078e000a */
[----:B------:R-:W-:Y:S01]  /*1d940*/  ISETP.GE.AND P6, PT, R14, RZ, PT ;  /* 0x000000ff0e00720c */ /* 0x000fe20003fc6270 */
[----:B------:R0:W-:Y:S01]  /*1d950*/  STL [R1+0x840], R3 ;  /* 0x0008400301007387 */ /* 0x0001e20000100800 */
[----:B------:R-:W-:Y:S01]  /*1d960*/  SEL R5, R73, R5, !P1 ;  /* 0x0000000549057207 */ /* 0x000fe20004800000 */
[----:B------:R-:W1:Y:S02]  /*1d970*/  LDCU UR5, c[0x0][0x3b0] ;  /* 0x00007600ff0577ac */ /* 0x000e640008000800 */
[----:B------:R2:W-:Y:S04]  /*1d980*/  STL [R1+0x30c], R15 ;  /* 0x00030c0f01007387 */ /* 0x0005e80000100800 */
[----:B------:R-:W3:Y:S01]  /*1d990*/  LDL.LU R9, [R1+0x260] ;  /* 0x0002600001097983 */ /* 0x000ee20000300800 */
[----:B0-----:R-:W-:Y:S01]  /*1d9a0*/  LEA.HI.X.SX32 R3, R6, R69, 0x1, P3 ;  /* 0x0000004506037211 */ /* 0x001fe200018f0eff */
[----:B------:R-:W-:-:S02]  /*1d9b0*/  @P0 IMAD.MOV.U32 R6, RZ, RZ, R8 ;  /* 0x000000ffff060224 */ /* 0x000fc400078e0008 */
[----:B------:R-:W-:Y:S04]  /*1d9c0*/  STL [R1+0x12f8], R88 ;  /* 0x0012f85801007387 */ /* 0x000fe80000100800 */
[----:B------:R0:W4:Y:S04]  /*1d9d0*/  @P0 LDG.E.U16 R87, desc[UR20][R6.64] ;  /* 0x0000001406570981 */ /* 0x000128000c1e1500 */
[----:B--2---:R-:W2:Y:S04]  /*1d9e0*/  LDL.LU R15, [R1+0x23c] ;  /* 0x00023c00010f7983 */ /* 0x004ea80000300800 */
[----:B------:R-:W-:Y:S04]  /*1d9f0*/  STL [R1+0x2e8], R11 ;  /* 0x0002e80b01007387 */ /* 0x000fe80000100800 */
[----:B------:R1:W-:Y:S01]  /*1da00*/  STL [R1+0x2a0], R10 ;  /* 0x0002a00a01007387 */ /* 0x0003e20000100800 */
[----:B0-----:R-:W-:-:S03]  /*1da10*/  @P0 IMAD.MOV.U32 R6, RZ, RZ, R2 ;  /* 0x000000ffff060224 */ /* 0x001fc600078e0002 */
[----:B-1----:R-:W2:Y:S04]  /*1da20*/  LDL R10, [R1+0x1254] ;  /* 0x00125400010a7983 */ /* 0x002ea80000100800 */
[----:B------:R-:W-:Y:S04]  /*1da30*/  STL [R1+0x874], R8 ;  /* 0x0008740801007387 */ /* 0x000fe80000100800 */
[----:B------:R-:W-:Y:S04]  /*1da40*/  STL [R1+0x8a4], R2 ;  /* 0x0008a40201007387 */ /* 0x000fe80000100800 */
[----:B------:R0:W-:Y:S01]  /*1da50*/  STL [R1+0x870], R7 ;  /* 0x0008700701007387 */ /* 0x0001e20000100800 */
[----:B------:R-:W-:Y:S01]  /*1da60*/  ISETP.GT.U32.AND P4, PT, R68, R13, PT ;  /* 0x0000000d4400720c */ /* 0x000fe20003f84070 */
[----:B------:R-:W-:-:S02]  /*1da70*/  @!P6 IMAD.MOV R4, RZ, RZ, -R4 ;  /* 0x000000ffff04e224 */ /* 0x000fc400078e0a04 */
[----:B0-----:R-:W-:Y:S01]  /*1da80*/  @P0 IMAD.MOV.U32 R7, RZ, RZ, R3 ;  /* 0x000000ffff070224 */ /* 0x001fe200078e0003 */
[----:B------:R-:W3:Y:S04]  /*1da90*/  LDL R14, [R1+0x126c] ;  /* 0x00126c00010e7983 */ /* 0x000ee80000100800 */
[----:B------:R-:W3:Y:S01]  /*1daa0*/  @P0 LDG.E.U16 R86, desc[UR20][R6.64] ;  /* 0x0000001406560981 */ /* 0x000ee2000c1e1500 */
[----:B------:R-:W-:Y:S01]  /*1dab0*/  ISETP.GT.U32.AND P6, PT, R68, R12, PT ;  /* 0x0000000c4400720c */ /* 0x000fe20003fc4070 */
[----:B------:R-:W-:Y:S01]  /*1dac0*/  IMAD R5, R5, UR7, RZ ;  /* 0x0000000705057c24 */ /* 0x000fe2000f8e02ff */
[----:B------:R-:W-:Y:S02]  /*1dad0*/  SEL R4, R73, R4, !P1 ;  /* 0x0000000449047207 */ /* 0x000fe40004800000 */
[----:B------:R-:W-:Y:S01]  /*1dae0*/  @!P4 IMAD.IADD R13, R13, 0x1, -R68 ;  /* 0x000000010d0dc824 */ /* 0x000fe200078e0a44 */
[----:B------:R0:W-:Y:S01]  /*1daf0*/  STL [R1+0x8a0], R3 ;  /* 0x0008a00301007387 */ /* 0x0001e20000100800 */
[----:B------:R-:W-:Y:S01]  /*1db00*/  PRMT R85, RZ, 0x7610, R85 ;  /* 0x00007610ff557816 */ /* 0x000fe20000000055 */
[----:B------:R-:W1:Y:S01]  /*1db10*/  LDCU UR7, c[0x0][0x3b0] ;  /* 0x00007600ff0777ac */ /* 0x000e620008000800 */
[----:B------:R-:W-:Y:S01]  /*1db20*/  IMAD R4, R4, UR12, RZ ;  /* 0x0000000c04047c24 */ /* 0x000fe2000f8e02ff */
[----:B------:R-:W-:-:S02]  /*1db30*/  LEA R8, P4, R5, R72, 0x1 ;  /* 0x0000004805087211 */ /* 0x000fc400078808ff */
[----:B------:R-:W-:Y:S01]  /*1db40*/  PRMT R84, RZ, 0x7610, R84 ;  /* 0x00007610ff547816 */ /* 0x000fe20000000054 */
[----:B------:R-:W1:Y:S01]  /*1db50*/  LDCU UR12, c[0x0][0x3b0] ;  /* 0x00007600ff0c77ac */ /* 0x000e620008000800 */
[----:B------:R-:W-:Y:S01]  /*1db60*/  LEA.HI.X.SX32 R17, R5, R69, 0x1, P4 ;  /* 0x0000004505117211 */ /* 0x000fe200020f0eff */
[----:B------:R-:W-:Y:S01]  /*1db70*/  @!P6 IMAD.IADD R12, R12, 0x1, -R68 ;  /* 0x000000010c0ce824 */ /* 0x000fe200078e0a44 */
[----:B------:R-:W-:-:S03]  /*1db80*/  LEA R2, P6, R4, R72, 0x1 ;  /* 0x0000004804027211 */ /* 0x000fc600078c08ff */
[----:B------:R-:W-:Y:S01]  /*1db90*/  @P0 IMAD.MOV.U32 R5, RZ, RZ, R17 ;  /* 0x000000ffff050224 */ /* 0x000fe200078e0011 */
[----:B0-----:R-:W-:Y:S01]  /*1dba0*/  LEA.HI.X.SX32 R3, R4, R69, 0x1, P6 ;  /* 0x0000004504037211 */ /* 0x001fe200030f0eff */
[----:B------:R-:W-:-:S05]  /*1dbb0*/  @P0 IMAD.MOV.U32 R4, RZ, RZ, R8 ;  /* 0x000000ffff040224 */ /* 0x000fca00078e0008 */
[----:B------:R0:W3:Y:S02]  /*1dbc0*/  @P0 LDG.E.U16 R85, desc[UR20][R4.64] ;  /* 0x0000001404550981 */ /* 0x0000e4000c1e1500 */
[----:B0-----:R-:W-:Y:S02]  /*1dbd0*/  @P0 IMAD.MOV.U32 R4, RZ, RZ, R2 ;  /* 0x000000ffff040224 */ /* 0x001fe400078e0002 */
[----:B------:R-:W-:-:S05]  /*1dbe0*/  @P0 IMAD.MOV.U32 R5, RZ, RZ, R3 ;  /* 0x000000ffff050224 */ /* 0x000fca00078e0003 */
[----:B------:R0:W3:Y:S04]  /*1dbf0*/  @P0 LDG.E.U16 R84, desc[UR20][R4.64] ;  /* 0x0000001404540981 */ /* 0x0000e8000c1e1500 */
[----:B----4-:R-:W-:Y:S04]  /*1dc00*/  STL [R1+0x12fc], R87 ;  /* 0x0012fc5701007387 */ /* 0x010fe80000100800 */
[----:B------:R-:W4:Y:S04]  /*1dc10*/  LDL R16, [R1+0x129c] ;  /* 0x00129c0001107983 */ /* 0x000f280000100800 */
[----:B------:R-:W4:Y:S01]  /*1dc20*/  LDL.LU R11, [R1+0x214] ;  /* 0x00021400010b7983 */ /* 0x000f220000300800 */
[----:B--2---:R-:W-:-:S03]  /*1dc30*/  ISETP.GE.AND P4, PT, R10, RZ, PT ;  /* 0x000000ff0a00720c */ /* 0x004fc60003f86270 */
[----:B---3--:R-:W-:Y:S04]  /*1dc40*/  STL [R1+0x1300], R86 ;  /* 0x0013005601007387 */ /* 0x008fe80000100800 */
[----:B------:R-:W-:Y:S04]  /*1dc50*/  STL [R1+0x8d4], R8 ;  /* 0x0008d40801007387 */ /* 0x000fe80000100800 */
[----:B------:R2:W-:Y:S04]  /*1dc60*/  STL [R1+0x294], R12 ;  /* 0x0002940c01007387 */ /* 0x0005e80000100800 */
[----:B------:R-:W-:Y:S04]  /*1dc70*/  STL [R1+0x904], R2 ;  /* 0x0009040201007387 */ /* 0x000fe80000100800 */
[----:B------:R-:W-:Y:S04]  /*1dc80*/  STL [R1+0x8d0], R17 ;  /* 0x0008d01101007387 */ /* 0x000fe80000100800 */
[----:B------:R-:W3:Y:S01]  /*1dc90*/  LDL R10, [R1+0x12c8] ;  /* 0x0012c800010a7983 */ /* 0x000ee20000100800 */
[----:B------:R-:W-:-:S02]  /*1dca0*/  ISETP.GT.U32.AND P5, PT, R68, R9, PT ;  /* 0x000000094400720c */ /* 0x000fc40003fa4070 */
[----:B------:R-:W-:Y:S02]  /*1dcb0*/  ISETP.GT.U32.AND P3, PT, R68, R15, PT ;  /* 0x0000000f4400720c */ /* 0x000fe40003f64070 */
[----:B------:R-:W-:-:S09]  /*1dcc0*/  ISETP.GE.AND P6, PT, R14, RZ, PT ;  /* 0x000000ff0e00720c */ /* 0x000fd20003fc6270 */
[--C-:B------:R-:W-:Y:S01]  /*1dcd0*/  @!P5 IMAD.IADD R9, R9, 0x1, -R68.reuse ;  /* 0x000000010909d824 */ /* 0x100fe200078e0a44 */
[----:B------:R-:W-:Y:S01]  /*1dce0*/  ISETP.GT.U32.AND P5, PT, R68, R13, PT ;  /* 0x0000000d4400720c */ /* 0x000fe20003fa4070 */
[----:B------:R-:W-:Y:S02]  /*1dcf0*/  @!P3 IMAD.IADD R15, R15, 0x1, -R68 ;  /* 0x000000010f0fb824 */ /* 0x000fe400078e0a44 */
[----:B0-----:R-:W-:-:S03]  /*1dd00*/  IMAD.MOV.U32 R5, RZ, RZ, R12 ;  /* 0x000000ffff057224 */ /* 0x001fc600078e000c */
[----:B------:R-:W-:Y:S01]  /*1dd10*/  ISETP.GT.U32.AND P3, PT, R68, R15, PT ;  /* 0x0000000f4400720c */ /* 0x000fe20003f64070 */
[----:B------:R-:W-:-:S06]  /*1dd20*/  @!P4 IMAD.MOV R5, RZ, RZ, -R5 ;  /* 0x000000ffff05c224 */ /* 0x000fcc00078e0a05 */
[----:B------:R-:W-:Y:S01]  /*1dd30*/  @!P5 IMAD.IADD R13, R13, 0x1, -R68 ;  /* 0x000000010d0dd824 */ /* 0x000fe200078e0a44 */
[----:B------:R-:W-:-:S03]  /*1dd40*/  ISETP.GT.U32.AND P5, PT, R68, R9, PT ;  /* 0x000000094400720c */ /* 0x000fc60003fa4070 */
[----:B------:R-:W-:Y:S01]  /*1dd50*/  IMAD.MOV.U32 R4, RZ, RZ, R13 ;  /* 0x000000ffff047224 */ /* 0x000fe200078e000d */
[----:B------:R-:W-:-:S03]  /*1dd60*/  SEL R5, R73, R5, !P1 ;  /* 0x0000000549057207 */ /* 0x000fc60004800000 */
[----:B------:R-:W-:Y:S02]  /*1dd70*/  @!P6 IMAD.MOV R4, RZ, RZ, -R4 ;  /* 0x000000ffff04e224 */ /* 0x000fe400078e0a04 */
[----:B------:R-:W-:Y:S01]  /*1dd80*/  IMAD R6, R5, UR4, RZ ;  /* 0x0000000405067c24 */ /* 0x000fe2000f8e02ff */
[----:B------:R-:W-:Y:S01]  /*1dd90*/  STL [R1+0x1304], R85 ;  /* 0x0013045501007387 */ /* 0x000fe20000100800 */
[--C-:B------:R-:W-:Y:S01]  /*1dda0*/  @!P3 IMAD.IADD R15, R15, 0x1, -R68.reuse ;  /* 0x000000010f0fb824 */ /* 0x100fe200078e0a44 */
[----:B------:R-:W-:Y:S01]  /*1ddb0*/  SEL R4, R73, R4, !P1 ;  /* 0x0000000449047207 */ /* 0x000fe20004800000 */
[----:B------:R-:W-:Y:S01]  /*1ddc0*/  @!P5 IMAD.IADD R9, R9, 0x1, -R68 ;  /* 0x000000010909d824 */ /* 0x000fe200078e0a44 */
[----:B------:R-:W-:Y:S01]  /*1ddd0*/  STL [R1+0x900], R3 ;  /* 0x0009000301007387 */ /* 0x000fe20000100800 */
[----:B------:R-:W-:Y:S01]  /*1dde0*/  LEA R7, P3, R6, R72, 0x1 ;  /* 0x0000004806077211 */ /* 0x000fe200078608ff */
[----:B------:R-:W0:Y:S01]  /*1ddf0*/  LDCU UR4, c[0x0][0x3b0] ;  /* 0x00007600ff0477ac */ /* 0x000e220008000800 */
[----:B------:R-:W-:Y:S01]  /*1de00*/  IMAD R4, R4, UR5, RZ ;  /* 0x0000000504047c24 */ /* 0x000fe2000f8e02ff */
[----:B------:R-:W3:Y:S01]  /*1de10*/  LDL.LU R14, [R1+0x1f4] ;  /* 0x0001f400010e7983 */ /* 0x000ee20000300800 */
[----:B------:R-:W-:Y:S01]  /*1de20*/  IMAD.MOV.U32 R5, RZ, RZ, R9 ;  /* 0x000000ffff057224 */ /* 0x000fe200078e0009 */
[----:B------:R-:W-:Y:S01]  /*1de30*/  LEA.HI.X.SX32 R6, R6, R69, 0x1, P3 ;  /* 0x0000004506067211 */ /* 0x000fe200018f0eff */
[----:B------:R-:W0:Y:S01]  /*1de40*/  LDCU UR5, c[0x0][0x3b0] ;  /* 0x00007600ff0577ac */ /* 0x000e220008000800 */
[----:B------:R-:W-:Y:S04]  /*1de50*/  STL [R1+0x1308], R84 ;  /* 0x0013085401007387 */ /* 0x000fe80000100800 */
[----:B--2---:R-:W2:Y:S04]  /*1de60*/  LDL.LU R12, [R1+0x1c4] ;  /* 0x0001c400010c7983 */ /* 0x004ea80000300800 */
[----:B------:R0:W-:Y:S04]  /*1de70*/  STL [R1+0x274], R13 ;  /* 0x0002740d01007387 */ /* 0x0001e80000100800 */
[----:B0-----:R-:W2:Y:S04]  /*1de80*/  LDL R13, [R1+0x1288] ;  /* 0x00128800010d7983 */ /* 0x001ea80000100800 */
[----:B------:R0:W-:Y:S04]  /*1de90*/  STL [R1+0x260], R9 ;  /* 0x0002600901007387 */ /* 0x0001e80000100800 */
[----:B0-----:R-:W2:Y:S04]  /*1dea0*/  LDL.LU R9, [R1+0x1a4] ;  /* 0x0001a40001097983 */ /* 0x001ea80000300800 */
[----:B------:R-:W-:Y:S04]  /*1deb0*/  STL [R1+0x23c], R15 ;  /* 0x00023c0f01007387 */ /* 0x000fe80000100800 */
[----:B------:R0:W-:Y:S01]  /*1dec0*/  STL [R1+0x934], R7 ;  /* 0x0009340701007387 */ /* 0x0001e20000100800 */
[----:B------:R-:W-:-:S02]  /*1ded0*/  PRMT R83, RZ, 0x7610, R83 ;  /* 0x00007610ff537816 */ /* 0x000fc40000000053 */
[----:B0-----:R-:W-:Y:S02]  /*1dee0*/  @P0 LOP3.LUT R7, R7, R6, RZ, 0x3c, !PT ;  /* 0x0000000607070212 */ /* 0x001fe400078e3cff */
[----:B------:R-:W-:Y:S02]  /*1def0*/  PRMT R82, RZ, 0x7610, R82 ;  /* 0x00007610ff527816 */ /* 0x000fe40000000052 */
[----:B----4-:R-:W-:-:S13]  /*1df00*/  ISETP.GT.U32.AND P4, PT, R68, R11, PT ;  /* 0x0000000b4400720c */ /* 0x010fda0003f84070 */
[----:B------:R-:W-:Y:S01]  /*1df10*/  @!P4 IMAD.IADD R11, R11, 0x1, -R68 ;  /* 0x000000010b0bc824 */ /* 0x000fe200078e0a44 */
[----:B------:R-:W-:-:S04]  /*1df20*/  LEA R2, P4, R4, R72, 0x1 ;  /* 0x0000004804027211 */ /* 0x000fc800078808ff */
[----:B------:R-:W-:Y:S02]  /*1df30*/  LEA.HI.X.SX32 R3, R4, R69, 0x1, P4 ;  /* 0x0000004504037211 */ /* 0x000fe400020f0eff */
[----:B---3--:R-:W-:Y:S02]  /*1df40*/  ISETP.GE.AND P5, PT, R10, RZ, PT ;  /* 0x000000ff0a00720c */ /* 0x008fe40003fa6270 */
[----:B------:R-:W3:Y:S04]  /*1df50*/  LDL.LU R10, [R1+0x120] ;  /* 0x00012000010a7983 */ /* 0x000ee80000300800 */
[----:B------:R-:W-:Y:S04]  /*1df60*/  STL [R1+0x964], R2 ;  /* 0x0009640201007387 */ /* 0x000fe80000100800 */
[----:B------:R0:W-:Y:S02]  /*1df70*/  STL [R1+0x930], R6 ;  /* 0x0009300601007387 */ /* 0x0001e40000100800 */
[----:B0-----:R-:W-:-:S04]  /*1df80*/  @P0 LOP3.LUT R6, R7, R6, RZ, 0x3c, !PT ;  /* 0x0000000607060212 */ /* 0x001fc800078e3cff */
[----:B------:R-:W-:-:S05]  /*1df90*/  @P0 LOP3.LUT R7, R7, R6, RZ, 0x3c, !PT ;  /* 0x0000000607070212 */ /* 0x000fca00078e3cff */
[----:B------:R0:W4:Y:S02]  /*1dfa0*/  @P0 LDG.E.U16 R83, desc[UR20][R6.64] ;  /* 0x0000001406530981 */ /* 0x000124000c1e1500 */
[----:B0-----:R-:W-:Y:S02]  /*1dfb0*/  @P0 IMAD.MOV.U32 R6, RZ, RZ, R2 ;  /* 0x000000ffff060224 */ /* 0x001fe400078e0002 */
[----:B------:R-:W-:-:S05]  /*1dfc0*/  @P0 IMAD.MOV.U32 R7, RZ, RZ, R3 ;  /* 0x000000ffff070224 */ /* 0x000fca00078e0003 */
[----:B------:R0:W3:Y:S01]  /*1dfd0*/  @P0 LDG.E.U16 R82, desc[UR20][R6.64] ;  /* 0x0000001406520981 */ /* 0x0000e2000c1e1500 */
[----:B------:R-:W-:Y:S02]  /*1dfe0*/  ISETP.GE.AND P6, PT, R16, RZ, PT ;  /* 0x000000ff1000720c */ /* 0x000fe40003fc6270 */
[----:B------:R-:W-:Y:S01]  /*1dff0*/  ISETP.GT.U32.AND P3, PT, R68, R11, PT ;  /* 0x0000000b4400720c */ /* 0x000fe20003f64070 */
[----:B------:R-:W-:-:S04]  /*1e000*/  IMAD.MOV.U32 R4, RZ, RZ, R15 ;  /* 0x000000ffff047224 */ /* 0x000fc800078e000f */
[----:B------:R-:W-:Y:S01]  /*1e010*/  @!P5 IMAD.MOV R4, RZ, RZ, -R4 ;  /* 0x000000ffff04d224 */ /* 0x000fe200078e0a04 */
[----:B--2---:R-:W-:-:S05]  /*1e020*/  ISETP.GT.U32.AND P4, PT, R68, R12, PT ;  /* 0x0000000c4400720c */ /* 0x004fca0003f84070 */
[----:B------:R-:W-:Y:S02]  /*1e030*/  @!P6 IMAD.MOV R5, RZ, RZ, -R5 ;  /* 0x000000ffff05e224 */ /* 0x000fe400078e0a05 */
[----:B------:R-:W-:-:S03]  /*1e040*/  @!P3 IMAD.IADD R11, R11, 0x1, -R68 ;  /* 0x000000010b0bb824 */ /* 0x000fc600078e0a44 */
[----:B0-----:R-:W-:Y:S02]  /*1e050*/  SEL R6, R73, R5, !P1 ;  /* 0x0000000549067207 */ /* 0x001fe40004800000 */
[----:B------:R-:W-:Y:S02]  /*1e060*/  ISETP.GE.AND P5, PT, R13, RZ, PT ;  /* 0x000000ff0d00720c */ /* 0x000fe40003fa6270 */
[----:B------:R-:W-:Y:S01]  /*1e070*/  SEL R5, R73, R4, !P1 ;  /* 0x0000000449057207 */ /* 0x000fe20004800000 */
[----:B------:R-:W-:-:S04]  /*1e080*/  IMAD.MOV.U32 R4, RZ, RZ, R11 ;  /* 0x000000ffff047224 */ /* 0x000fc800078e000b */
[----:B-1----:R-:W-:Y:S02]  /*1e090*/  IMAD R5, R5, UR12, RZ ;  /* 0x0000000c05057c24 */ /* 0x002fe4000f8e02ff */
[----:B------:R-:W-:Y:S01]  /*1e0a0*/  @!P4 IMAD.IADD R12, R12, 0x1, -R68 ;  /* 0x000000010c0cc824 */ /* 0x000fe200078e0a44 */
[----:B------:R-:W-:Y:S01]  /*1e0b0*/  PRMT R81, RZ, 0x7610, R81 ;  /* 0x00007610ff517816 */ /* 0x000fe20000000051 */
[----:B------:R-:W-:Y:S01]  /*1e0c0*/  IMAD R6, R6, UR7, RZ ;  /* 0x0000000706067c24 */ /* 0x000fe2000f8e02ff */
[----:B------:R-:W-:Y:S01]  /*1e0d0*/  PRMT R80, RZ, 0x7610, R80 ;  /* 0x00007610ff507816 */ /* 0x000fe20000000050 */
[----:B------:R-:W-:Y:S01]  /*1e0e0*/  @!P5 IMAD.MOV R4, RZ, RZ, -R4 ;  /* 0x000000ffff04d224 */ /* 0x000fe200078e0a04 */
[-C--:B------:R-:W-:Y:S01]  /*1e0f0*/  LEA R2, P5, R5, R72.reuse, 0x1 ;  /* 0x0000004805027211 */ /* 0x080fe200078a08ff */
[----:B------:R-:W0:Y:S01]  /*1e100*/  LDCU UR7, c[0x0][0x3b0] ;  /* 0x00007600ff0777ac */ /* 0x000e220008000800 */
[C---:B------:R-:W-:Y:S02]  /*1e110*/  LEA R7, P4, R6.reuse, R72, 0x1 ;  /* 0x0000004806077211 */ /* 0x040fe400078808ff */
[----:B------:R-:W-:Y:S01]  /*1e120*/  SEL R4, R73, R4, !P1 ;  /* 0x0000000449047207 */ /* 0x000fe20004800000 */
[----:B------:R-:W1:Y:S01]  /*1e130*/  LDCU UR12, c[0x0][0x3b0] ;  /* 0x00007600ff0c77ac */ /* 0x000e620008000800 */
[-C--:B------:R-:W-:Y:S01]  /*1e140*/  LEA.HI.X.SX32 R8, R6, R69.reuse, 0x1, P4 ;  /* 0x0000004506087211 */ /* 0x080fe200020f0eff */
[----:B------:R-:W-:Y:S01]  /*1e150*/  @P0 IMAD.MOV.U32 R6, RZ, RZ, R7 ;  /* 0x000000ffff060224 */ /* 0x000fe200078e0007 */
[----:B------:R-:W-:Y:S01]  /*1e160*/  PRMT R79, RZ, 0x7610, R79 ;  /* 0x00007610ff4f7816 */ /* 0x000fe2000000004f */
[----:B----4-:R-:W-:Y:S04]  /*1e170*/  STL [R1+0x130c], R83 ;  /* 0x00130c5301007387 */ /* 0x010fe80000100800 */
[----:B------:R2:W-:Y:S02]  /*1e180*/  STL [R1+0x960], R3 ;  /* 0x0009600301007387 */ /* 0x0005e40000100800 */
[----:B--2---:R-:W-:-:S02]  /*1e190*/  LEA.HI.X.SX32 R3, R5, R69, 0x1, P5 ;  /* 0x0000004505037211 */ /* 0x004fc400028f0eff */
[----:B------:R-:W-:Y:S01]  /*1e1a0*/  ISETP.GT.U32.AND P5, PT, R68, R12, PT ;  /* 0x0000000c4400720c */ /* 0x000fe20003fa4070 */
[----:B---3--:R-:W-:Y:S04]  /*1e1b0*/  STL [R1+0x1310], R82 ;  /* 0x0013105201007387 */ /* 0x008fe80000100800 */
[----:B------:R-:W2:Y:S04]  /*1e1c0*/  LDL R16, [R1+0x1228] ;  /* 0x0012280001107983 */ /* 0x000ea80000100800 */
[----:B------:R-:W3:Y:S04]  /*1e1d0*/  LDL R15, [R1+0x1158] ;  /* 0x00115800010f7983 */ /* 0x000ee80000100800 */
[----:B------:R-:W-:Y:S04]  /*1e1e0*/  STL [R1+0x214], R11 ;  /* 0x0002140b01007387 */ /* 0x000fe80000100800 */
[----:B------:R-:W4:Y:S01]  /*1e1f0*/  LDL R13, [R1+0x101c] ;  /* 0x00101c00010d7983 */ /* 0x000f220000100800 */
[----:B------:R-:W-:Y:S01]  /*1e200*/  IMAD R5, R4, UR4, RZ ;  /* 0x0000000404057c24 */ /* 0x000fe2000f8e02ff */
[----:B------:R-:W-:Y:S01]  /*1e210*/  ISETP.GT.U32.AND P6, PT, R68, R14, PT ;  /* 0x0000000e4400720c */ /* 0x000fe20003fc4070 */
[----:B------:R-:W-:Y:S01]  /*1e220*/  @!P5 IMAD.IADD R12, R12, 0x1, -R68 ;  /* 0x000000010c0cd824 */ /* 0x000fe200078e0a44 */
[----:B------:R0:W-:Y:S01]  /*1e230*/  STL [R1+0x994], R7 ;  /* 0x0009940701007387 */ /* 0x0001e20000100800 */
[----:B------:R-:W-:Y:S01]  /*1e240*/  ISETP.GT.U32.AND P4, PT, R68, R10, PT ;  /* 0x0000000a4400720c */ /* 0x000fe20003f84070 */
[----:B------:R-:W1:Y:S02]  /*1e250*/  LDCU UR4, c[0x0][0x3b0] ;  /* 0x00007600ff0477ac */ /* 0x000e640008000800 */
[----:B------:R1:W-:Y:S01]  /*1e260*/  STL [R1+0x9c4], R2 ;  /* 0x0009c40201007387 */ /* 0x0003e20000100800 */
[----:B0-----:R-:W-:-:S03]  /*1e270*/  @P0 IMAD.MOV.U32 R7, RZ, RZ, R8 ;  /* 0x000000ffff070224 */ /* 0x001fc600078e0008 */
[----:B------:R-:W-:Y:S04]  /*1e280*/  STL [R1+0x990], R8 ;  /* 0x0009900801007387 */ /* 0x000fe80000100800 */
[----:B------:R0:W4:Y:S04]  /*1e290*/  @P0 LDG.E.U16 R81, desc[UR20][R6.64] ;  /* 0x0000001406510981 */ /* 0x000128000c1e1500 */
[----:B------:R1:W-:Y:S04]  /*1e2a0*/  STL [R1+0x9c0], R3 ;  /* 0x0009c00301007387 */ /* 0x0003e80000100800 */
[----:B------:R-:W4:Y:S01]  /*1e2b0*/  LDL R11, [R1+0xf7c] ;  /* 0x000f7c00010b7983 */ /* 0x000f220000100800 */
[----:B0-----:R-:W-:Y:S01]  /*1e2c0*/  @P0 IMAD.MOV.U32 R6, RZ, RZ, R2 ;  /* 0x000000ffff060224 */ /* 0x001fe200078e0002 */
[----:B-1----:R-:W-:Y:S01]  /*1e2d0*/  LEA R2, P5, R5, R72, 0x1 ;  /* 0x0000004805027211 */ /* 0x002fe200078a08ff */
[----:B------:R-:W-:-:S03]  /*1e2e0*/  @P0 IMAD.MOV.U32 R7, RZ, RZ, R3 ;  /* 0x000000ffff070224 */ /* 0x000fc600078e0003 */
[----:B------:R-:W-:Y:S02]  /*1e2f0*/  LEA.HI.X.SX32 R3, R5, R69, 0x1, P5 ;  /* 0x0000004505037211 */ /* 0x000fe400028f0eff */
[----:B------:R0:W4:Y:S02]  /*1e300*/  @P0 LDG.E.U16 R80, desc[UR20][R6.64] ;  /* 0x0000001406500981 */ /* 0x000124000c1e1500 */
[----:B0-----:R-:W-:Y:S02]  /*1e310*/  @P0 IMAD.MOV.U32 R6, RZ, RZ, R2 ;  /* 0x000000ffff060224 */ /* 0x001fe400078e0002 */
[----:B------:R-:W-:-:S05]  /*1e320*/  @P0 IMAD.MOV.U32 R7, RZ, RZ, R3 ;  /* 0x000000ffff070224 */ /* 0x000fca00078e0003 */
[----:B------:R0:W4:Y:S01]  /*1e330*/  @P0 LDG.E.U16 R79, desc[UR20][R6.64] ;  /* 0x00000014064f0981 */ /* 0x000122000c1e1500 */
[----:B------:R-:W-:Y:S01]  /*1e340*/  @!P6 IMAD.IADD R14, R14, 0x1, -R68 ;  /* 0x000000010e0ee824 */ /* 0x000fe200078e0a44 */
[----:B------:R-:W-:-:S04]  /*1e350*/  ISETP.GT.U32.AND P6, PT, R68, R9, PT ;  /* 0x000000094400720c */ /* 0x000fc80003fc4070 */
[----:B------:R-:W-:Y:S01]  /*1e360*/  ISETP.GT.U32.AND P3, PT, R68, R14, PT ;  /* 0x0000000e4400720c */ /* 0x000fe20003f64070 */
[----:B------:R-:W-:-:S08]  /*1e370*/  @!P4 IMAD.IADD R10, R10, 0x1, -R68 ;  /* 0x000000010a0ac824 */ /* 0x000fd000078e0a44 */
[----:B------:R-:W-:-:S04]  /*1e380*/  @!P6 IMAD.IADD R9, R9, 0x1, -R68 ;  /* 0x000000010909e824 */ /* 0x000fc800078e0a44 */
[----:B------:R-:W-:Y:S01]  /*1e390*/  @!P3 IMAD.IADD R14, R14, 0x1, -R68 ;  /* 0x000000010e0eb824 */ /* 0x000fe200078e0a44 */
[----:B------:R-:W-:-:S03]  /*1e3a0*/  ISETP.GT.U32.AND P4, PT, R68, R9, PT ;  /* 0x000000094400720c */ /* 0x000fc60003f84070 */
[----:B------:R-:W-:Y:S02]  /*1e3b0*/  IMAD.MOV.U32 R4, RZ, RZ, R14 ;  /* 0x000000ffff047224 */ /* 0x000fe400078e000e */
[----:B------:R-:W-:Y:S01]  /*1e3c0*/  IMAD.MOV.U32 R5, RZ, RZ, R12 ;  /* 0x000000ffff057224 */ /* 0x000fe200078e000c */
[----:B------:R-:W-:-:S07]  /*1e3d0*/  ISETP.GT.U32.AND P5, PT, R68, R10, PT ;  /* 0x0000000a4400720c */ /* 0x000fce0003fa4070 */
[----:B------:R-:W-:-:S06]  /*1e3e0*/  @!P4 IMAD.IADD R9, R9, 0x1, -R68 ;  /* 0x000000010909c824 */ /* 0x000fcc00078e0a44 */
[----:B------:R-:W-:Y:S01]  /*1e3f0*/  @!P5 IMAD.IADD R10, R10, 0x1, -R68 ;  /* 0x000000010a0ad824 */ /* 0x000fe200078e0a44 */
[----:B------:R-:W-:Y:S02]  /*1e400*/  PRMT R78, RZ, 0x7610, R78 ;  /* 0x00007610ff4e7816 */ /* 0x000fe4000000004e */
[----:B------:R-:W-:Y:S02]  /*1e410*/  PRMT R77, RZ, 0x7610, R77 ;  /* 0x00007610ff4d7816 */ /* 0x000fe4000000004d */
[----:B------:R-:W-:Y:S02]  /*1e420*/  PRMT R76, RZ, 0x7610, R76 ;  /* 0x00007610ff4c7816 */ /* 0x000fe4000000004c */
[----:B--2---:R-:W-:Y:S02]  /*1e430*/  ISETP.GE.AND P3, PT, R16, RZ, PT ;  /* 0x000000ff1000720c */ /* 0x004fe40003f66270 */
[----:B---3--:R-:W-:-:S11]  /*1e440*/  ISETP.GE.AND P6, PT, R15, RZ, PT ;  /* 0x000000ff0f00720c */ /* 0x008fd60003fc6270 */
[----:B------:R-:W-:Y:S01]  /*1e450*/  @!P3 IMAD.MOV R4, RZ, RZ, -R4 ;  /* 0x000000ffff04b224 */ /* 0x000fe200078e0a04 */
[----:B----4-:R-:W-:Y:S01]  /*1e460*/  ISETP.GE.AND P3, PT, R13, RZ, PT ;  /* 0x000000ff0d00720c */ /* 0x010fe20003f66270 */
[----:B------:R-:W-:-:S03]  /*1e470*/  @!P6 IMAD.MOV R5, RZ, RZ, -R5 ;  /* 0x000000ffff05e224 */ /* 0x000fc600078e0a05 */
[C---:B0-----:R-:W-:Y:S01]  /*1e480*/  SEL R6, R73.reuse, R4, !P1 ;  /* 0x0000000449067207 */ /* 0x041fe20004800000 */
[----:B------:R-:W-:Y:S01]  /*1e490*/  IMAD.MOV.U32 R4, RZ, RZ, R9 ;  /* 0x000000ffff047224 */ /* 0x000fe200078e0009 */
[----:B------:R-:W-:-:S03]  /*1e4a0*/  SEL R5, R73, R5, !P1 ;  /* 0x0000000549057207 */ /* 0x000fc60004800000 */
[----:B------:R-:W-:Y:S01]  /*1e4b0*/  IMAD R6, R6, UR5, RZ ;  /* 0x0000000506067c24 */ /* 0x000fe2000f8e02ff */
[----:B------:R-:W-:Y:S01]  /*1e4c0*/  PRMT R75, RZ, 0x7610, R75 ;  /* 0x00007610ff4b7816 */ /* 0x000fe2000000004b */
[C---:B------:R-:W-:Y:S02]  /*1e4d0*/  VIADD R43, R0.reuse, 0x67 ;  /* 0x00000067002b7836 */ /* 0x040fe40000000000 */
[C---:B------:R-:W-:Y:S02]  /*1e4e0*/  VIADD R42, R0.reuse, 0x6e ;  /* 0x0000006e002a7836 */ /* 0x040fe40000000000 */
[C---:B------:R-:W-:Y:S01]  /*1e4f0*/  VIADD R41, R0.reuse, 0x6f ;  /* 0x0000006f00297836 */ /* 0x040fe20000000000 */
[----:B------:R-:W-:Y:S01]  /*1e500*/  STL [R1+0x1314], R81 ;  /* 0x0013145101007387 */ /* 0x000fe20000100800 */
[----:B------:R-:W-:Y:S02]  /*1e510*/  IMAD R7, R5, UR4, RZ ;  /* 0x0000000405077c24 */ /* 0x000fe4000f8e02ff */
[----:B------:R-:W-:Y:S01]  /*1e520*/  @!P3 IMAD.MOV R4, RZ, RZ, -R4 ;  /* 0x000000ffff04b224 */ /* 0x000fe200078e0a04 */
[----:B------:R-:W-:Y:S01]  /*1e530*/  ISETP.GE.AND P4, PT, R11, RZ, PT ;  /* 0x000000ff0b00720c */ /* 0x000fe20003f86270 */
[----:B------:R-:W-:-:S02]  /*1e540*/  VIADD R40, R0, 0x76 ;  /* 0x0000007600287836 */ /* 0x000fc40000000000 */
[C---:B------:R-:W-:Y:S02]  /*1e550*/  VIADD R39, R0.reuse, 0x77 ;  /* 0x0000007700277836 */ /* 0x040fe40000000000 */
[C---:B------:R-:W-:Y:S02]  /*1e560*/  VIADD R38, R0.reuse, 0x7e ;  /* 0x0000007e00267836 */ /* 0x040fe40000000000 */
[C---:B------:R-:W-:Y:S02]  /*1e570*/  VIADD R37, R0.reuse, 0x7f ;  /* 0x0000007f00257836 */ /* 0x040fe40000000000 */
[C---:B------:R-:W-:Y:S01]  /*1e580*/  VIADD R36, R0.reuse, 0x86 ;  /* 0x0000008600247836 */ /* 0x040fe20000000000 */
[----:B------:R-:W-:Y:S01]  /*1e590*/  STL [R1+0x1318], R80 ;  /* 0x0013185001007387 */ /* 0x000fe20000100800 */
[----:B------:R-:W-:Y:S02]  /*1e5a0*/  IMAD.MOV.U32 R5, RZ, RZ, R10 ;  /* 0x000000ffff057224 */ /* 0x000fe400078e000a */
[C---:B------:R-:W-:Y:S01]  /*1e5b0*/  VIADD R35, R0.reuse, 0x87 ;  /* 0x0000008700237836 */ /* 0x040fe20000000000 */
[----:B------:R-:W-:Y:S01]  /*1e5c0*/  STL [R1+0x1f4], R14 ;  /* 0x0001f40e01007387 */ /* 0x000fe20000100800 */
[----:B------:R-:W-:-:S02]  /*1e5d0*/  VIADD R34, R0, 0x8e ;  /* 0x0000008e00227836 */ /* 0x000fc40000000000 */
[C---:B------:R-:W-:Y:S01]  /*1e5e0*/  VIADD R33, R0.reuse, 0x8f ;  /* 0x0000008f00217836 */ /* 0x040fe20000000000 */
[----:B------:R-:W-:Y:S01]  /*1e5f0*/  STL [R1+0x1c4], R12 ;  /* 0x0001c40c01007387 */ /* 0x000fe20000100800 */
[C---:B------:R-:W-:Y:S02]  /*1e600*/  VIADD R32, R0.reuse, 0x96 ;  /* 0x0000009600207836 */ /* 0x040fe40000000000 */
[C---:B------:R-:W-:Y:S01]  /*1e610*/  VIADD R88, R0.reuse, 0x97 ;  /* 0x0000009700587836 */ /* 0x040fe20000000000 */
[----:B------:R0:W-:Y:S01]  /*1e620*/  STL [R1+0x9f4], R2 ;  /* 0x0009f40201007387 */ /* 0x0001e20000100800 */
[C---:B------:R-:W-:Y:S01]  /*1e630*/  VIADD R71, R0.reuse, 0xae ;  /* 0x000000ae00477836 */ /* 0x040fe20000000000 */
[----:B------:R-:W-:Y:S01]  /*1e640*/  IABS R15, R43 ;  /* 0x0000002b000f7213 */ /* 0x000fe20000000000 */
[C---:B------:R-:W-:Y:S01]  /*1e650*/  VIADD R70, R0.reuse, 0xaf ;  /* 0x000000af00467836 */ /* 0x040fe20000000000 */
[----:B------:R-:W-:Y:S01]  /*1e660*/  STL [R1+0x9f0], R3 ;  /* 0x0009f00301007387 */ /* 0x000fe20000100800 */
[----:B------:R-:W-:Y:S01]  /*1e670*/  IABS R13, R41 ;  /* 0x00000029000d7213 */ /* 0x000fe20000000000 */
[C---:B------:R-:W-:Y:S01]  /*1e680*/  VIADD R87, R0.reuse, 0xb6 ;  /* 0x000000b600577836 */ /* 0x040fe20000000000 */
[----:B------:R-:W1:Y:S01]  /*1e690*/  LDCU UR4, c[0x0][0x3b0] ;  /* 0x00007600ff0477ac */ /* 0x000e620008000800 */
[----:B------:R-:W-:Y:S01]  /*1e6a0*/  STL [R1+0x131c], R79 ;  /* 0x00131c4f01007387 */ /* 0x000fe20000100800 */
[----:B------:R-:W-:-:S02]  /*1e6b0*/  VIADD R86, R0, 0xbf ;  /* 0x000000bf00567836 */ /* 0x000fc40000000000 */
[C---:B------:R-:W-:Y:S01]  /*1e6c0*/  VIADD R85, R0.reuse, 0xc7 ;  /* 0x000000c700557836 */ /* 0x040fe20000000000 */
[----:B------:R2:W-:Y:S01]  /*1e6d0*/  STL [R1+0x1a4], R9 ;  /* 0x0001a40901007387 */ /* 0x0005e20000100800 */
[----:B0-----:R-:W-:Y:S01]  /*1e6e0*/  LEA R2, P5, R7, R72, 0x1 ;  /* 0x0000004807027211 */ /* 0x001fe200078a08ff */
[C---:B------:R-:W-:Y:S01]  /*1e6f0*/  VIADD R84, R0.reuse, 0xc6 ;  /* 0x000000c600547836 */ /* 0x040fe20000000000 */
[----:B------:R-:W-:Y:S01]  /*1e700*/  SEL R4, R73, R4, !P1 ;  /* 0x0000000449047207 */ /* 0x000fe20004800000 */
[----:B------:R-:W-:Y:S01]  /*1e710*/  STL [R1+0x120], R10 ;  /* 0x0001200a01007387 */ /* 0x000fe20000100800 */
[----:B------:R-:W-:Y:S01]  /*1e720*/  VIADD R83, R0, 0xce ;  /* 0x000000ce00537836 */ /* 0x000fe20000000000 */
[----:B------:R-:W0:Y:S01]  /*1e730*/  LDCU UR5, c[0x0][0x3b0] ;  /* 0x00007600ff0577ac */ /* 0x000e220008000800 */
[----:B--2---:R-:W-:-:S04]  /*1e740*/  LEA R9, P3, R6, R72, 0x1 ;  /* 0x0000004806097211 */ /* 0x004fc800078608ff */
[-C--:B------:R-:W-:Y:S01]  /*1e750*/  LEA.HI.X.SX32 R6, R6, R69.reuse, 0x1, P3 ;  /* 0x0000004506067211 */ /* 0x080fe200018f0eff */
[----:B------:R-:W-:Y:S01]  /*1e760*/  STL [R1+0xa24], R9 ;  /* 0x000a240901007387 */ /* 0x000fe20000100800 */
[----:B------:R-:W-:-:S03]  /*1e770*/  LEA.HI.X.SX32 R3, R7, R69, 0x1, P5 ;  /* 0x0000004507037211 */ /* 0x000fc600028f0eff */
[----:B------:R-:W-:Y:S01]  /*1e780*/  STL [R1+0xa54], R2 ;  /* 0x000a540201007387 */ /* 0x000fe20000100800 */
[----:B------:R-:W-:-:S03]  /*1e790*/  @P0 IMAD.MOV.U32 R7, RZ, RZ, R6 ;  /* 0x000000ffff070224 */ /* 0x000fc600078e0006 */
[----:B------:R2:W-:Y:S01]  /*1e7a0*/  STL [R1+0xa20], R6 ;  /* 0x000a200601007387 */ /* 0x0005e20000100800 */
[----:B------:R-:W-:Y:S02]  /*1e7b0*/  IMAD R8, R4, UR7, RZ ;  /* 0x0000000704087c24 */ /* 0x000fe4000f8e02ff */
[----:B------:R-:W-:Y:S02]  /*1e7c0*/  @!P4 IMAD.MOV R5, RZ, RZ, -R5 ;  /* 0x000000ffff05c224 */ /* 0x000fe400078e0a05 */
[----:B--2---:R-:W-:Y:S01]  /*1e7d0*/  @P0 IMAD.MOV.U32 R6, RZ, RZ, R9 ;  /* 0x000000ffff060224 */ /* 0x004fe200078e0009 */
[----:B------:R2:W-:Y:S01]  /*1e7e0*/  STL [R1+0xa50], R3 ;  /* 0x000a500301007387 */ /* 0x0005e20000100800 */
[----:B------:R-:W-:Y:S01]  /*1e7f0*/  @P0 IMAD.MOV.U32 R4, RZ, RZ, R2 ;  /* 0x000000ffff040224 */ /* 0x000fe200078e0002 */
[----:B------:R-:W-:Y:S02]  /*1e800*/  IABS R14, R42 ;  /* 0x0000002a000e7213 */ /* 0x000fe40000000000 */
[----:B------:R-:W-:Y:S01]  /*1e810*/  IABS R12, R40 ;  /* 0x00000028000c7213 */ /* 0x000fe20000000000 */
[----:B------:R3:W4:Y:S01]  /*1e820*/  @P0 LDG.E.U16 R78, desc[UR20][R6.64] ;  /* 0x00000014064e0981 */ /* 0x000722000c1e1500 */
[----:B------:R-:W-:Y:S01]  /*1e830*/  IABS R11, R39 ;  /* 0x00000027000b7213 */ /* 0x000fe20000000000 */
[----:B------:R-:W-:Y:S01]  /*1e840*/  VIADD R82, R0, 0xcf ;  /* 0x000000cf00527836 */ /* 0x000fe20000000000 */
[----:B------:R-:W0:Y:S01]  /*1e850*/  LDCU UR7, c[0x0][0x3b0] ;  /* 0x00007600ff0777ac */ /* 0x000e220008000800 */
[----:B---3--:R-:W-:-:S02]  /*1e860*/  LEA R7, P3, R8, R72, 0x1 ;  /* 0x0000004808077211 */ /* 0x008fc400078608ff */
[----:B------:R-:W-:Y:S01]  /*1e870*/  SEL R6, R73, R5, !P1 ;  /* 0x0000000549067207 */ /* 0x000fe20004800000 */
[----:B------:R-:W-:Y:S01]  /*1e880*/  @P0 IMAD.MOV.U32 R5, RZ, RZ, R3 ;  /* 0x000000ffff050224 */ /* 0x000fe200078e0003 */
[----:B------:R-:W-:-:S04]  /*1e890*/  LEA.HI.X.SX32 R10, R8, R69, 0x1, P3 ;  /* 0x00000045080a7211 */ /* 0x000fc800018f0eff */
[----:B------:R3:W4:Y:S02]  /*1e8a0*/  @P0 LDG.E.U16 R77, desc[UR20][R4.64] ;  /* 0x00000014044d0981 */ /* 0x000724000c1e1500 */
[----:B---3--:R-:W-:Y:S02]  /*1e8b0*/  @P0 IMAD.MOV.U32 R4, RZ, RZ, R7 ;  /* 0x000000ffff040224 */ /* 0x008fe400078e0007 */
[----:B------:R-:W-:-:S05]  /*1e8c0*/  @P0 IMAD.MOV.U32 R5, RZ, RZ, R10 ;  /* 0x000000ffff050224 */ /* 0x000fca00078e000a */
[----:B------:R3:W4:Y:S01]  /*1e8d0*/  @P0 LDG.E.U16 R76, desc[UR20][R4.64] ;  /* 0x00000014044c0981 */ /* 0x000722000c1e1500 */
[----:B------:R-:W-:Y:S01]  /*1e8e0*/  IMAD R6, R6, UR12, RZ ;  /* 0x0000000c06067c24 */ /* 0x000fe2000f8e02ff */
[----:B------:R-:W0:Y:S01]  /*1e8f0*/  LDCU UR12, c[0x0][0x3b0] ;  /* 0x00007600ff0c77ac */ /* 0x000e220008000800 */
[C---:B--2---:R-:W-:Y:S02]  /*1e900*/  VIADD R3, R0.reuse, 0x5f ;  /* 0x0000005f00037836 */ /* 0x044fe40000000000 */
[----:B------:R-:W-:Y:S01]  /*1e910*/  VIADD R2, R0, 0x66 ;  /* 0x0000006600027836 */ /* 0x000fe20000000000 */
[----:B------:R-:W-:-:S04]  /*1e920*/  LEA R9, P3, R6, R72, 0x1 ;  /* 0x0000004806097211 */ /* 0x000fc800078608ff */
[----:B------:R-:W-:Y:S01]  /*1e930*/  LEA.HI.X.SX32 R8, R6, R69, 0x1, P3 ;  /* 0x0000004506087211 */ /* 0x000fe200018f0eff */
[----:B---3--:R-:W-:-:S04]  /*1e940*/  @P0 IMAD.MOV.U32 R4, RZ, RZ, R9 ;  /* 0x000000ffff040224 */ /* 0x008fc800078e0009 */
[----:B------:R-:W-:-:S05]  /*1e950*/  @P0 IMAD.MOV.U32 R5, RZ, RZ, R8 ;  /* 0x000000ffff050224 */ /* 0x000fca00078e0008 */
[----:B------:R-:W2:Y:S04]  /*1e960*/  @P0 LDG.E.U16 R75, desc[UR20][R4.64] ;  /* 0x00000014044b0981 */ /* 0x000ea8000c1e1500 */
[----:B----4-:R-:W-:Y:S04]  /*1e970*/  STL [R1+0x1320], R78 ;  /* 0x0013204e01007387 */ /* 0x010fe80000100800 */
[----:B------:R-:W-:Y:S04]  /*1e980*/  STL [R1+0x1324], R77 ;  /* 0x0013244d01007387 */ /* 0x000fe80000100800 */
[----:B------:R-:W-:Y:S04]  /*1e990*/  STL [R1+0xa84], R7 ;  /* 0x000a840701007387 */ /* 0x000fe80000100800 */
[----:B------:R-:W-:Y:S04]  /*1e9a0*/  STL [R1+0xed0], R3 ;  /* 0x000ed00301007387 */ /* 0x000fe80000100800 */
[----:B------:R-:W-:Y:S04]  /*1e9b0*/  STL [R1+0xed8], R2 ;  /* 0x000ed80201007387 */ /* 0x000fe80000100800 */
[----:B------:R3:W-:Y:S04]  /*1e9c0*/  STL [R1+0xa80], R10 ;  /* 0x000a800a01007387 */ /* 0x0007e80000100800 */
[----:B------:R-:W-:Y:S04]  /*1e9d0*/  STL [R1+0x1328], R76 ;  /* 0x0013284c01007387 */ /* 0x000fe80000100800 */
[----:B------:R4:W-:Y:S04]  /*1e9e0*/  STL [R1+0xab4], R9 ;  /* 0x000ab40901007387 */ /* 0x0009e80000100800 */
[----:B------:R-:W-:Y:S04]  /*1e9f0*/  STL [R1+0xab0], R8 ;  /* 0x000ab00801007387 */ /* 0x000fe80000100800 */
[----:B---3--:R-:W3:Y:S04]  /*1ea00*/  LDL R10, [R1+0xf74] ;  /* 0x000f7400010a7983 */ /* 0x008ee80000100800 */
[----:B------:R-:W3:Y:S04]  /*1ea10*/  LDL R20, [R1+0xf98] ;  /* 0x000f980001147983 */ /* 0x000ee80000100800 */
[----:B----4-:R-:W4:Y:S04]  /*1ea20*/  LDL.LU R9, [R1+0x3d8] ;  /* 0x0003d80001097983 */ /* 0x010f280000300800 */
[----:B------:R-:W3:Y:S04]  /*1ea30*/  LDL.LU R18, [R1+0x3dc] ;  /* 0x0003dc0001127983 */ /* 0x000ee80000300800 */
[----:B------:R-:W3:Y:S04]  /*1ea40*/  LDL.LU R26, [R1+0x3e0] ;  /* 0x0003e000011a7983 */ /* 0x000ee80000300800 */
[----:B------:R-:W3:Y:S04]  /*1ea50*/  LDL.LU R23, [R1+0x3e4] ;  /* 0x0003e40001177983 */ /* 0x000ee80000300800 */
[----:B------:R-:W3:Y:S04]  /*1ea60*/  LDL.LU R22, [R1+0x3e8] ;  /* 0x0003e80001167983 */ /* 0x000ee80000300800 */
[----:B------:R-:W3:Y:S04]  /*1ea70*/  LDL.LU R19, [R1+0x3ec] ;  /* 0x0003ec0001137983 */ /* 0x000ee80000300800 */
[----:B------:R-:W-:Y:S04]  /*1ea80*/  STL [R1+0xed4], R43 ;  /* 0x000ed42b01007387 */ /* 0x000fe80000100800 */
[----:B--2---:R-:W-:Y:S04]  /*1ea90*/  STL [R1+0x132c], R75 ;  /* 0x00132c4b01007387 */ /* 0x004fe80000100800 */
[----:B------:R-:W-:Y:S04]  /*1eaa0*/  STL [R1+0xedc], R42 ;  /* 0x000edc2a01007387 */ /* 0x000fe80000100800 */
[----:B------:R-:W-:Y:S04]  /*1eab0*/  STL [R1+0xee0], R41 ;  /* 0x000ee02901007387 */ /* 0x000fe80000100800 */
[----:B------:R-:W-:Y:S04]  /*1eac0*/  STL [R1+0xee8], R40 ;  /* 0x000ee82801007387 */ /* 0x000fe80000100800 */
[----:B------:R-:W2:Y:S04]  /*1ead0*/  LDL R28, [R1+0xf9c] ;  /* 0x000f9c00011c7983 */ /* 0x000ea80000100800 */
[----:B------:R-:W2:Y:S01]  /*1eae0*/  LDL.LU R24, [R1+0x3f0] ;  /* 0x0003f00001187983 */ /* 0x000ea20000300800 */
[----:B----4-:R-:W-:-:S02]  /*1eaf0*/  ISETP.GT.U32.AND P3, PT, R68, R9, PT ;  /* 0x000000094400720c */ /* 0x010fc40003f64070 */
[C---:B---3--:R-:W-:Y:S02]  /*1eb00*/  ISETP.GT.U32.AND P4, PT, R68.reuse, R18, PT ;  /* 0x000000124400720c */ /* 0x048fe40003f84070 */
[----:B------:R-:W-:-:S09]  /*1eb10*/  ISETP.GT.U32.AND P6, PT, R68, R26, PT ;  /* 0x0000001a4400720c */ /* 0x000fd20003fc4070 */
[--C-:B------:R-:W-:Y:S02]  /*1eb20*/  @!P3 IMAD.IADD R9, R9, 0x1, -R68.reuse ;  /* 0x000000010909b824 */ /* 0x100fe400078e0a44 */
[----:B------:R-:W-:-:S03]  /*1eb30*/  @!P4 IMAD.IADD R18, R18, 0x1, -R68 ;  /* 0x000000011212c824 */ /* 0x000fc600078e0a44 */
[----:B------:R-:W-:Y:S01]  /*1eb40*/  ISETP.GT.U32.AND P5, PT, R68, R9, PT ;  /* 0x000000094400720c */ /* 0x000fe20003fa4070 */
[----:B------:R-:W-:Y:S01]  /*1eb50*/  @!P6 IMAD.IADD R26, R26, 0x1, -R68 ;  /* 0x000000011a1ae824 */ /* 0x000fe200078e0a44 */
[----:B------:R-:W-:-:S11]  /*1eb60*/  ISETP.GT.U32.AND P6, PT, R68, R18, PT ;  /* 0x000000124400720c */ /* 0x000fd60003fc4070 */
[--C-:B------:R-:W-:Y:S02]  /*1eb70*/  @!P5 IMAD.IADD R9, R9, 0x1, -R68.reuse ;  /* 0x000000010909d824 */ /* 0x100fe400078e0a44 */
[----:B------:R-:W-:-:S03]  /*1eb80*/  @!P6 IMAD.IADD R18, R18, 0x1, -R68 ;  /* 0x000000011212e824 */ /* 0x000fc600078e0a44 */
[----:B------:R3:W-:Y:S01]  /*1eb90*/  STL [R1+0x3d8], R9 ;  /* 0x0003d80901007387 */ /* 0x0007e20000100800 */
[----:B------:R-:W-:-:S03]  /*1eba0*/  IMAD.MOV.U32 R46, RZ, RZ, R9 ;  /* 0x000000ffff2e7224 */ /* 0x000fc600078e0009 */
[----:B------:R-:W-:Y:S01]  /*1ebb0*/  STL [R1+0xee4], R39 ;  /* 0x000ee42701007387 */ /* 0x000fe20000100800 */
[----:B------:R-:W-:-:S03]  /*1ebc0*/  IMAD.MOV.U32 R30, RZ, RZ, R18 ;  /* 0x000000ffff1e7224 */ /* 0x000fc600078e0012 */
[----:B------:R-:W-:Y:S04]  /*1ebd0*/  STL [R1+0xef8], R38 ;  /* 0x000ef82601007387 */ /* 0x000fe80000100800 */
[----:B------:R-:W4:Y:S04]  /*1ebe0*/  LDL R27, [R1+0xfb4] ;  /* 0x000fb400011b7983 */ /* 0x000f280000100800 */
[----:B------:R-:W4:Y:S04]  /*1ebf0*/  LDL R25, [R1+0xfb8] ;  /* 0x000fb80001197983 */ /* 0x000f280000100800 */
[----:B---3--:R-:W3:Y:S04]  /*1ec00*/  LDL R9, [R1+0xfd4] ;  /* 0x000fd40001097983 */ /* 0x008ee80000100800 */
[----:B------:R-:W3:Y:S04]  /*1ec10*/  LDL.LU R21, [R1+0x3f4] ;  /* 0x0003f40001157983 */ /* 0x000ee80000300800 */
[----:B------:R0:W-:Y:S04]  /*1ec20*/  STL [R1+0x3dc], R18 ;  /* 0x0003dc1201007387 */ /* 0x0001e80000100800 */
[----:B0-----:R-:W3:Y:S01]  /*1ec30*/  LDL R18, [R1+0xfd8] ;  /* 0x000fd80001127983 */ /* 0x001ee20000100800 */
[----:B------:R-:W-:-:S02]  /*1ec40*/  ISETP.GT.U32.AND P3, PT, R68, R23, PT ;  /* 0x000000174400720c */ /* 0x000fc40003f64070 */
[----:B------:R-:W-:Y:S02]  /*1ec50*/  ISETP.GT.U32.AND P4, PT, R68, R22, PT ;  /* 0x000000164400720c */ /* 0x000fe40003f84070 */
[----:B------:R-:W-:-:S09]  /*1ec60*/  ISETP.GE.AND P5, PT, R10, RZ, PT ;  /* 0x000000ff0a00720c */ /* 0x000fd20003fa6270 */
[--C-:B------:R-:W-:Y:S01]  /*1ec70*/  @!P3 IMAD.IADD R23, R23, 0x1, -R68.reuse ;  /* 0x000000011717b824 */ /* 0x100fe200078e0a44 */
[----:B------:R-:W-:Y:S01]  /*1ec80*/  ISETP.GE.AND P3, PT, R20, RZ, PT ;  /* 0x000000ff1400720c */ /* 0x000fe20003f66270 */
[----:B------:R-:W-:Y:S01]  /*1ec90*/  @!P4 IMAD.IADD R22, R22, 0x1, -R68 ;  /* 0x000000011616c824 */ /* 0x000fe200078e0a44 */
[C---:B------:R-:W-:Y:S01]  /*1eca0*/  ISETP.GT.U32.AND P4, PT, R68.reuse, R26, PT ;  /* 0x0000001a4400720c */ /* 0x040fe20003f84070 */
[----:B------:R-:W4:Y:S01]  /*1ecb0*/  LDL.LU R20, [R1+0x3f8] ;  /* 0x0003f80001147983 */ /* 0x000f220000300800 */
[----:B------:R-:W-:Y:S01]  /*1ecc0*/  @!P5 IMAD.MOV R46, RZ, RZ, -R46 ;  /* 0x000000ffff2ed224 */ /* 0x000fe200078e0a2e */
[C---:B------:R-:W-:Y:S02]  /*1ecd0*/  ISETP.GT.U32.AND P5, PT, R68.reuse, R23, PT ;  /* 0x000000174400720c */ /* 0x040fe40003fa4070 */
[----:B------:R-:W-:-:S06]  /*1ece0*/  ISETP.GT.U32.AND P6, PT, R68, R22, PT ;  /* 0x000000164400720c */ /* 0x000fcc0003fc4070 */
[----:B------:R-:W-:Y:S01]  /*1ecf0*/  @!P3 IMAD.MOV R30, RZ, RZ, -R30 ;  /* 0x000000ffff1eb224 */ /* 0x000fe200078e0a1e */
[----:B------:R-:W-:Y:S01]  /*1ed00*/  ISETP.GT.U32.AND P3, PT, R68, R19, PT ;  /* 0x000000134400720c */ /* 0x000fe20003f64070 */
[--C-:B------:R-:W-:Y:S01]  /*1ed10*/  @!P4 IMAD.IADD R26, R26, 0x1, -R68.reuse ;  /* 0x000000011a1ac824 */ /* 0x100fe200078e0a44 */
[----:B--2---:R-:W-:Y:S02]  /*1ed20*/  ISETP.GT.U32.AND P4, PT, R68, R24, PT ;  /* 0x000000184400720c */ /* 0x004fe40003f84070 */
[--C-:B------:R-:W-:Y:S02]  /*1ed30*/  @!P5 IMAD.IADD R23, R23, 0x1, -R68.reuse ;  /* 0x000000011717d824 */ /* 0x100fe400078e0a44 */
[--C-:B------:R-:W-:Y:S01]  /*1ed40*/  @!P6 IMAD.IADD R22, R22, 0x1, -R68.reuse ;  /* 0x000000011616e824 */ /* 0x100fe200078e0a44 */
[----:B------:R-:W-:Y:S06]  /*1ed50*/  STL [R1+0x3e0], R26 ;  /* 0x0003e01a01007387 */ /* 0x000fec0000100800 */
[--C-:B------:R-:W-:Y:S01]  /*1ed60*/  @!P3 IMAD.IADD R19, R19, 0x1, -R68.reuse ;  /* 0x000000011313b824 */ /* 0x100fe200078e0a44 */
[----:B------:R-:W-:Y:S01]  /*1ed70*/  STL [R1+0x3e4], R23 ;  /* 0x0003e41701007387 */ /* 0x000fe20000100800 */
[----:B------:R-:W-:-:S03]  /*1ed80*/  @!P4 IMAD.IADD R24, R24, 0x1, -R68 ;  /* 0x000000011818c824 */ /* 0x000fc600078e0a44 */
[----:B------:R-:W-:Y:S01]  /*1ed90*/  STL [R1+0x3e8], R22 ;  /* 0x0003e81601007387 */ /* 0x000fe20000100800 */
[----:B------:R-:W-:-:S03]  /*1eda0*/  ISETP.GT.U32.AND P4, PT, R68, R19, PT ;  /* 0x000000134400720c */ /* 0x000fc60003f84070 */
[----:B------:R-:W2:Y:S04]  /*1edb0*/  LDL.LU R45, [R1+0x3fc] ;  /* 0x0003fc00012d7983 */ /* 0x000ea80000300800 */
[----:B------:R-:W2:Y:S04]  /*1edc0*/  LDL.LU R29, [R1+0x400] ;  /* 0x00040000011d7983 */ /* 0x000ea80000300800 */
[----:B------:R-:W-:Y:S02]  /*1edd0*/  STL [R1+0xef4], R37 ;  /* 0x000ef42501007387 */ /* 0x000fe40000100800 */
[----:B------:R-:W-:Y:S01]  /*1ede0*/  @!P4 IMAD.IADD R19, R19, 0x1, -R68 ;  /* 0x000000011313c824 */ /* 0x000fe200078e0a44 */
[----:B------:R-:W-:-:S02]  /*1edf0*/  ISETP.GE.AND P5, PT, R28, RZ, PT ;  /* 0x000000ff1c00720c */ /* 0x000fc40003fa6270 */
[----:B---3--:R-:W-:Y:S02]  /*1ee00*/  ISETP.GE.AND P4, PT, R18, RZ, PT ;  /* 0x000000ff1200720c */ /* 0x008fe40003f86270 */
[----:B------:R-:W3:Y:S01]  /*1ee10*/  LDL R18, [R1+0xffc] ;  /* 0x000ffc0001127983 */ /* 0x000ee20000100800 */
[----:B------:R-:W-:-:S08]  /*1ee20*/  IMAD.MOV.U32 R67, RZ, RZ, R26 ;  /* 0x000000ffff437224 */ /* 0x000fd000078e001a */
[----:B------:R-:W-:Y:S01]  /*1ee30*/  @!P5 IMAD.MOV R67, RZ, RZ, -R67 ;  /* 0x000000ffff43d224 */ /* 0x000fe200078e0a43 */
[----:B------:R-:W-:Y:S02]  /*1ee40*/  ISETP.GT.U32.AND P5, PT, R68, R24, PT ;  /* 0x000000184400720c */ /* 0x000fe40003fa4070 */
[----:B----4-:R-:W-:Y:S02]  /*1ee50*/  ISETP.GE.AND P6, PT, R27, RZ, PT ;  /* 0x000000ff1b00720c */ /* 0x010fe40003fc6270 */
[----:B------:R-:W-:Y:S02]  /*1ee60*/  ISETP.GE.AND P3, PT, R25, RZ, PT ;  /* 0x000000ff1900720c */ /* 0x000fe40003f66270 */
[----:B------:R-:W4:Y:S01]  /*1ee70*/  LDL R25, [R1+0xff8] ;  /* 0x000ff80001197983 */ /* 0x000f220000100800 */
[----:B------:R-:W-:-:S06]  /*1ee80*/  IMAD.MOV.U32 R31, RZ, RZ, R23 ;  /* 0x000000ffff1f7224 */ /* 0x000fcc00078e0017 */
[----:B------:R-:W-:Y:S01]  /*1ee90*/  @!P5 IMAD.IADD R24, R24, 0x1, -R68 ;  /* 0x000000011818d824 */ /* 0x000fe200078e0a44 */
[----:B------:R0:W-:Y:S01]  /*1eea0*/  STL [R1+0x3ec], R19 ;  /* 0x0003ec1301007387 */ /* 0x0001e20000100800 */
[----:B------:R-:W-:Y:S01]  /*1eeb0*/  @!P6 IMAD.MOV R31, RZ, RZ, -R31 ;  /* 0x000000ffff1fe224 */ /* 0x000fe200078e0a1f */
[C---:B------:R-:W-:Y:S01]  /*1eec0*/  ISETP.GT.U32.AND P6, PT, R68.reuse, R21, PT ;  /* 0x000000154400720c */ /* 0x040fe20003fc4070 */
[----:B------:R-:W-:Y:S01]  /*1eed0*/  IMAD.MOV.U32 R66, RZ, RZ, R22 ;  /* 0x000000ffff427224 */ /* 0x000fe200078e0016 */
[----:B------:R0:W-:Y:S01]  /*1eee0*/  STL [R1+0x3f0], R24 ;  /* 0x0003f01801007387 */ /* 0x0001e20000100800 */
[----:B------:R-:W-:Y:S01]  /*1eef0*/  ISETP.GT.U32.AND P5, PT, R68, R20, PT ;  /* 0x000000144400720c */ /* 0x000fe20003fa4070 */
[----:B------:R-:W-:Y:S02]  /*1ef00*/  IMAD.MOV.U32 R65, RZ, RZ, R19 ;  /* 0x000000ffff417224 */ /* 0x000fe400078e0013 */
[----:B------:R-:W-:Y:S01]  /*1ef10*/  STL [R1+0xf00], R36 ;  /* 0x000f002401007387 */ /* 0x000fe20000100800 */
[----:B------:R-:W-:-:S03]  /*1ef20*/  @!P3 IMAD.MOV R66, RZ, RZ, -R66 ;  /* 0x000000ffff42b224 */ /* 0x000fc600078e0a42 */
[----:B------:R-:W-:Y:S01]  /*1ef30*/  STL [R1+0xf08], R35 ;  /* 0x000f082301007387 */ /* 0x000fe20000100800 */
[----:B------:R-:W-:-:S03]  /*1ef40*/  ISETP.GE.AND P3, PT, R9, RZ, PT ;  /* 0x000000ff0900720c */ /* 0x000fc60003f66270 */
[----:B0-----:R-:W4:Y:S04]  /*1ef50*/  LDL R19, [R1+0x1024] ;  /* 0x0010240001137983 */ /* 0x001f280000100800 */
[----:B------:R-:W4:Y:S04]  /*1ef60*/  LDL.LU R27, [R1+0x404] ;  /* 0x00040400011b7983 */ /* 0x000f280000300800 */
[----:B------:R-:W4:Y:S01]  /*1ef70*/  LDL.LU R23, [R1+0x408] ;  /* 0x0004080001177983 */ /* 0x000f220000300800 */
[----:B------:R-:W-:-:S03]  /*1ef80*/  @!P6 IMAD.IADD R21, R21, 0x1, -R68 ;  /* 0x000000011515e824 */ /* 0x000fc600078e0a44 */
[----:B------:R-:W4:Y:S01]  /*1ef90*/  LDL.LU R22, [R1+0x40c] ;  /* 0x00040c0001167983 */ /* 0x000f220000300800 */
[----:B------:R-:W-:Y:S01]  /*1efa0*/  @!P5 IMAD.IADD R20, R20, 0x1, -R68 ;  /* 0x000000011414d824 */ /* 0x000fe200078e0a44 */
[----:B------:R-:W-:Y:S01]  /*1efb0*/  ISETP.GT.U32.AND P6, PT, R68, R21, PT ;  /* 0x000000154400720c */ /* 0x000fe20003fc4070 */
[----:B------:R-:W-:-:S03]  /*1efc0*/  @!P3 IMAD.MOV R65, RZ, RZ, -R65 ;  /* 0x000000ffff41b224 */ /* 0x000fc600078e0a41 */
[C---:B------:R-:W-:Y:S02]  /*1efd0*/  ISETP.GT.U32.AND P3, PT, R68.reuse, R20, PT ;  /* 0x000000144400720c */ /* 0x040fe40003f64070 */
[----:B--2---:R-:W-:-:S07]  /*1efe0*/  ISETP.GT.U32.AND P5, PT, R68, R45, PT ;  /* 0x0000002d4400720c */ /* 0x004fce0003fa4070 */
[----:B------:R-:W-:-:S04]  /*1eff0*/  @!P6 IMAD.IADD R21, R21, 0x1, -R68 ;  /* 0x000000011515e824 */ /* 0x000fc800078e0a44 */
[--C-:B------:R-:W-:Y:S01]  /*1f000*/  @!P3 IMAD.IADD R20, R20, 0x1, -R68.reuse ;  /* 0x000000011414b824 */ /* 0x100fe200078e0a44 */
[----:B------:R0:W-:Y:S01]  /*1f010*/  STL [R1+0x3f4], R21 ;  /* 0x0003f41501007387 */ /* 0x0001e20000100800 */
[----:B------:R-:W-:-:S03]  /*1f020*/  @!P5 IMAD.IADD R45, R45, 0x1, -R68 ;  /* 0x000000012d2dd824 */ /* 0x000fc600078e0a44 */
[----:B------:R-:W-:Y:S01]  /*1f030*/  STL [R1+0x3f8], R20 ;  /* 0x0003f81401007387 */ /* 0x000fe20000100800 */
[----:B------:R-:W-:Y:S01]  /*1f040*/  IMAD.MOV.U32 R64, RZ, RZ, R24 ;  /* 0x000000ffff407224 */ /* 0x000fe200078e0018 */
[----:B---3--:R-:W-:Y:S02]  /*1f050*/  ISETP.GE.AND P5, PT, R18, RZ, PT ;  /* 0x000000ff1200720c */ /* 0x008fe40003fa6270 */
[----:B------:R-:W2:Y:S04]  /*1f060*/  LDL R18, [R1+0x1030] ;  /* 0x0010300001127983 */ /* 0x000ea80000100800 */
[----:B------:R-:W-:Y:S04]  /*1f070*/  STL [R1+0xf10], R34 ;  /* 0x000f102201007387 */ /* 0x000fe80000100800 */
[----:B------:R-:W3:Y:S01]  /*1f080*/  LDL R24, [R1+0x1120] ;  /* 0x0011200001187983 */ /* 0x000ee20000100800 */
[C---:B------:R-:W-:Y:S01]  /*1f090*/  ISETP.GT.U32.AND P6, PT, R68.reuse, R29, PT ;  /* 0x0000001d4400720c */ /* 0x040fe20003fc4070 */
[----:B------:R-:W-:Y:S01]  /*1f0a0*/  @!P4 IMAD.MOV R64, RZ, RZ, -R64 ;  /* 0x000000ffff40c224 */ /* 0x000fe200078e0a40 */
[----:B----4-:R-:W-:Y:S01]  /*1f0b0*/  ISETP.GE.AND P3, PT, R25, RZ, PT ;  /* 0x000000ff1900720c */ /* 0x010fe20003f66270 */
[----:B------:R-:W-:Y:S01]  /*1f0c0*/  IMAD.MOV.U32 R63, RZ, RZ, R21 ;  /* 0x000000ffff3f7224 */ /* 0x000fe200078e0015 */
[----:B------:R-:W-:Y:S01]  /*1f0d0*/  ISETP.GT.U32.AND P4, PT, R68, R45, PT ;  /* 0x0000002d4400720c */ /* 0x000fe20003f84070 */
[----:B------:R-:W4:Y:S04]  /*1f0e0*/  LDL.LU R44, [R1+0x410] ;  /* 0x00041000012c7983 */ /* 0x000f280000300800 */
[----:B------:R-:W2:Y:S04]  /*1f0f0*/  LDL.LU R26, [R1+0x418] ;  /* 0x00041800011a7983 */ /* 0x000ea80000300800 */
[----:B------:R-:W-:-:S05]  /*1f100*/  @!P6 IMAD.IADD R29, R29, 0x1, -R68 ;  /* 0x000000011d1de824 */ /* 0x000fca00078e0a44 */
[C---:B------:R-:W-:Y:S01]  /*1f110*/  ISETP.GT.U32.AND P6, PT, R68.reuse, R29, PT ;  /* 0x0000001d4400720c */ /* 0x040fe20003fc4070 */
[----:B------:R-:W-:Y:S02]  /*1f120*/  @!P3 IMAD.MOV R63, RZ, RZ, -R63 ;  /* 0x000000ffff3fb224 */ /* 0x000fe400078e0a3f */
[----:B------:R-:W-:Y:S02]  /*1f130*/  @!P4 IMAD.IADD R45, R45, 0x1, -R68 ;  /* 0x000000012d2dc824 */ /* 0x000fe400078e0a44 */
[----:B------:R-:W-:Y:S01]  /*1f140*/  IMAD.MOV.U32 R62, RZ, RZ, R20 ;  /* 0x000000ffff3e7224 */ /* 0x000fe200078e0014 */
[----:B------:R-:W-:-:S07]  /*1f150*/  ISETP.GT.U32.AND P3, PT, R68, R27, PT ;  /* 0x0000001b4400720c */ /* 0x000fce0003f64070 */
[----:B------:R-:W-:Y:S01]  /*1f160*/  @!P6 IMAD.IADD R29, R29, 0x1, -R68 ;  /* 0x000000011d1de824 */ /* 0x000fe200078e0a44 */
[C---:B------:R-:W-:Y:S01]  /*1f170*/  ISETP.GT.U32.AND P4, PT, R68.reuse, R23, PT ;  /* 0x000000174400720c */ /* 0x040fe20003f84070 */
[----:B------:R0:W-:Y:S01]  /*1f180*/  STL [R1+0x3fc], R45 ;  /* 0x0003fc2d01007387 */ /* 0x0001e20000100800 */
[----:B------:R-:W-:-:S03]  /*1f190*/  ISETP.GT.U32.AND P6, PT, R68, R22, PT ;  /* 0x000000164400720c */ /* 0x000fc60003fc4070 */
[----:B------:R-:W-:Y:S01]  /*1f1a0*/  STL [R1+0x400], R29 ;  /* 0x0004001d01007387 */ /* 0x000fe20000100800 */
[----:B------:R-:W-:Y:S01]  /*1f1b0*/  @!P5 IMAD.MOV R62, RZ, RZ, -R62 ;  /* 0x000000ffff3ed224 */ /* 0x000fe200078e0a3e */
[----:B------:R-:W-:Y:S02]  /*1f1c0*/  ISETP.GE.AND P5, PT, R19, RZ, PT ;  /* 0x000000ff1300720c */ /* 0x000fe40003fa6270 */
[----:B------:R-:W-:Y:S04]  /*1f1d0*/  STL [R1+0xf0c], R33 ;  /* 0x000f0c2101007387 */ /* 0x000fe80000100800 */
[----:B------:R-:W-:Y:S01]  /*1f1e0*/  STL [R1+0xf24], R32 ;  /* 0x000f242001007387 */ /* 0x000fe20000100800 */
[----:B------:R-:W-:-:S03]  /*1f1f0*/  @!P3 IMAD.IADD R27, R27, 0x1, -R68 ;  /* 0x000000011b1bb824 */ /* 0x000fc600078e0a44 */
[----:B------:R-:W4:Y:S04]  /*1f200*/  LDL R28, [R1+0x1050] ;  /* 0x00105000011c7983 */ /* 0x000f280000100800 */
[----:B0-----:R-:W4:Y:S04]  /*1f210*/  LDL R21, [R1+0x10e0] ;  /* 0x0010e00001157983 */ /* 0x001f280000100800 */
[----:B------:R-:W4:Y:S01]  /*1f220*/  LDL.LU R25, [R1+0x41c] ;  /* 0x00041c0001197983 */ /* 0x000f220000300800 */
[----:B------:R-:W-:Y:S01]  /*1f230*/  @!P4 IMAD.IADD R23, R23, 0x1, -R68 ;  /* 0x000000011717c824 */ /* 0x000fe200078e0a44 */
[----:B------:R-:W-:Y:S01]  /*1f240*/  ISETP.GT.U32.AND P4, PT, R68, R27, PT ;  /* 0x0000001b4400720c */ /* 0x000fe20003f84070 */
[----:B------:R-:W-:-:S02]  /*1f250*/  IMAD.MOV.U32 R61, RZ, RZ, R45 ;  /* 0x000000ffff3d7224 */ /* 0x000fc400078e002d */
[----:B------:R-:W-:Y:S01]  /*1f260*/  @!P6 IMAD.IADD R22, R22, 0x1, -R68 ;  /* 0x000000011616e824 */ /* 0x000fe200078e0a44 */
[----:B------:R-:W-:Y:S01]  /*1f270*/  ISETP.GT.U32.AND P6, PT, R68, R23, PT ;  /* 0x000000174400720c */ /* 0x000fe20003fc4070 */
[----:B------:R-:W-:-:S03]  /*1f280*/  @!P5 IMAD.MOV R61, RZ, RZ, -R61 ;  /* 0x000000ffff3dd224 */ /* 0x000fc600078e0a3d */
[----:B------:R-:W-:-:S05]  /*1f290*/  ISETP.GT.U32.AND P5, PT, R68, R22, PT ;  /* 0x000000164400720c */ /* 0x000fca0003fa4070 */
[----:B------:R-:W-:-:S04]  /*1f2a0*/  @!P4 IMAD.IADD R27, R27, 0x1, -R68 ;  /* 0x000000011b1bc824 */ /* 0x000fc800078e0a44 */
[--C-:B------:R-:W-:Y:S01]  /*1f2b0*/  @!P6 IMAD.IADD R23, R23, 0x1, -R68.reuse ;  /* 0x000000011717e824 */ /* 0x100fe200078e0a44 */
[----:B------:R0:W-:Y:S03]  /*1f2c0*/  STL [R1+0x404], R27 ;  /* 0x0004041b01007387 */ /* 0x0001e60000100800 */
[----:B------:R-:W-:Y:S02]  /*1f2d0*/  @!P5 IMAD.IADD R22, R22, 0x1, -R68 ;  /* 0x000000011616d824 */ /* 0x000fe400078e0a44 */
[----:B------:R-:W-:Y:S02]  /*1f2e0*/  VIADD R78, R0, 0x9e ;  /* 0x0000009e004e7836 */ /* 0x000fe40000000000 */
[----:B------:R-:W-:Y:S01]  /*1f2f0*/  IMAD.MOV.U32 R59, RZ, RZ, R27 ;  /* 0x000000ffff3b7224 */ /* 0x000fe200078e001b */
[----:B---3--:R-:W-:Y:S02]  /*1f300*/  ISETP.GE.AND P6, PT, R24, RZ, PT ;  /* 0x000000ff1800720c */ /* 0x008fe40003fc6270 */
[----:B------:R-:W3:Y:S04]  /*1f310*/  LDL.LU R24, [R1+0x424] ;  /* 0x0004240001187983 */ /* 0x000ee80000300800 */
[----:B------:R0:W-:Y:S04]  /*1f320*/  STL [R1+0x408], R23 ;  /* 0x0004081701007387 */ /* 0x0001e80000100800 */
[----:B------:R-:W3:Y:S04]  /*1f330*/  LDL.LU R49, [R1+0x434] ;  /* 0x0004340001317983 */ /* 0x000ee80000300800 */
[----:B------:R0:W-:Y:S04]  /*1f340*/  STL [R1+0x40c], R22 ;  /* 0x00040c1601007387 */ /* 0x0001e80000100800 */
[----:B------:R-:W3:Y:S04]  /*1f350*/  LDL R47, [R1+0x10dc] ;  /* 0x0010dc00012f7983 */ /* 0x000ee80000100800 */
[----:B------:R-:W3:Y:S04]  /*1f360*/  LDL R45, [R1+0x1048] ;  /* 0x00104800012d7983 */ /* 0x000ee80000100800 */
[----:B------:R-:W-:Y:S04]  /*1f370*/  STL [R1+0xf20], R88 ;  /* 0x000f205801007387 */ /* 0x000fe80000100800 */
[----:B------:R-:W-:Y:S04]  /*1f380*/  STL [R1+0xf30], R78 ;  /* 0x000f304e01007387 */ /* 0x000fe80000100800 */
[----:B0-----:R-:W3:Y:S01]  /*1f390*/  LDL R27, [R1+0x1084] ;  /* 0x00108400011b7983 */ /* 0x001ee20000100800 */
[----:B--2---:R-:W-:-:S02]  /*1f3a0*/  ISETP.GE.AND P3, PT, R18, RZ, PT ;  /* 0x000000ff1200720c */ /* 0x004fc40003f66270 */
[C---:B------:R-:W-:Y:S01]  /*1f3b0*/  ISETP.GT.U32.AND P4, PT, R68.reuse, R26, PT ;  /* 0x0000001a4400720c */ /* 0x040fe20003f84070 */
[----:B------:R-:W-:Y:S02]  /*1f3c0*/  IMAD.MOV.U32 R60, RZ, RZ, R29 ;  /* 0x000000ffff3c7224 */ /* 0x000fe400078e001d */
[----:B------:R-:W2:Y:S08]  /*1f3d0*/  LDL.LU R29, [R1+0x42c] ;  /* 0x00042c00011d7983 */ /* 0x000eb00000300800 */
[----:B------:R-:W-:Y:S01]  /*1f3e0*/  @!P3 IMAD.MOV R60, RZ, RZ, -R60 ;  /* 0x000000ffff3cb224 */ /* 0x000fe200078e0a3c */
[----:B----4-:R-:W-:Y:S01]  /*1f3f0*/  ISETP.GT.U32.AND P3, PT, R68, R44, PT ;  /* 0x0000002c4400720c */ /* 0x010fe20003f64070 */
[----:B------:R-:W-:Y:S01]  /*1f400*/  @!P4 IMAD.IADD R26, R26, 0x1, -R68 ;  /* 0x000000011a1ac824 */ /* 0x000fe200078e0a44 */
[----:B------:R-:W-:-:S02]  /*1f410*/  ISETP.GE.AND P5, PT, R28, RZ, PT ;  /* 0x000000ff1c00720c */ /* 0x000fc40003fa6270 */
[----:B------:R-:W-:Y:S01]  /*1f420*/  ISETP.GT.U32.AND P4, PT, R68, R25, PT ;  /* 0x000000194400720c */ /* 0x000fe20003f84070 */
[----:B------:R-:W-:-:S08]  /*1f430*/  IMAD.MOV.U32 R58, RZ, RZ, R23 ;  /* 0x000000ffff3a7224 */ /* 0x000fd000078e0017 */
[----:B------:R-:W-:Y:S01]  /*1f440*/  @!P3 IMAD.IADD R44, R44, 0x1, -R68 ;  /* 0x000000012c2cb824 */ /* 0x000fe200078e0a44 */
[----:B------:R-:W-:Y:S01]  /*1f450*/  ISETP.GE.AND P3, PT, R21, RZ, PT ;  /* 0x000000ff1500720c */ /* 0x000fe20003f66270 */
[----:B------:R-:W-:Y:S01]  /*1f460*/  IMAD.MOV.U32 R57, RZ, RZ, R22 ;  /* 0x000000ffff397224 */ /* 0x000fe200078e0016 */
[----:B------:R-:W4:Y:S04]  /*1f470*/  LDL R23, [R1+0x10c4] ;  /* 0x0010c40001177983 */ /* 0x000f280000100800 */
[----:B------:R-:W4:Y:S01]  /*1f480*/  LDL R22, [R1+0x10c0] ;  /* 0x0010c00001167983 */ /* 0x000f220000100800 */
[----:B------:R-:W-:-:S03]  /*1f490*/  @!P4 IMAD.IADD R25, R25, 0x1, -R68 ;  /* 0x000000011919c824 */ /* 0x000fc600078e0a44 */
[----:B------:R-:W4:Y:S01]  /*1f4a0*/  LDL.LU R28, [R1+0x430] ;  /* 0x00043000011c7983 */ /* 0x000f220000300800 */
[C---:B------:R-:W-:Y:S01]  /*1f4b0*/  ISETP.GT.U32.AND P4, PT, R68.reuse, R44, PT ;  /* 0x0000002c4400720c */ /* 0x040fe20003f84070 */
[----:B------:R-:W-:Y:S01]  /*1f4c0*/  @!P5 IMAD.MOV R58, RZ, RZ, -R58 ;  /* 0x000000ffff3ad224 */ /* 0x000fe200078e0a3a */
[C---:B------:R-:W-:Y:S01]  /*1f4d0*/  ISETP.GT.U32.AND P5, PT, R68.reuse, R26, PT ;  /* 0x0000001a4400720c */ /* 0x040fe20003fa4070 */
[----:B------:R-:W-:Y:S01]  /*1f4e0*/  @!P6 IMAD.MOV R59, RZ, RZ, -R59 ;  /* 0x000000ffff3be224 */ /* 0x000fe200078e0a3b */
[----:B------:R-:W-:Y:S01]  /*1f4f0*/  ISETP.GT.U32.AND P6, PT, R68, R25, PT ;  /* 0x000000194400720c */ /* 0x000fe20003fc4070 */
[----:B------:R-:W-:-:S08]  /*1f500*/  @!P3 IMAD.MOV R57, RZ, RZ, -R57 ;  /* 0x000000ffff39b224 */ /* 0x000fd000078e0a39 */
[--C-:B------:R-:W-:Y:S02]  /*1f510*/  @!P4 IMAD.IADD R44, R44, 0x1, -R68.reuse ;  /* 0x000000012c2cc824 */ /* 0x100fe400078e0a44 */
[--C-:B------:R-:W-:Y:S02]  /*1f520*/  @!P5 IMAD.IADD R26, R26, 0x1, -R68.reuse ;  /* 0x000000011a1ad824 */ /* 0x100fe400078e0a44 */
[----:B------:R-:W-:Y:S01]  /*1f530*/  @!P6 IMAD.IADD R25, R25, 0x1, -R68 ;  /* 0x000000011919e824 */ /* 0x000fe200078e0a44 */
[----:B------:R-:W-:Y:S01]  /*1f540*/  STL [R1+0x410], R44 ;  /* 0x0004102c01007387 */ /* 0x000fe20000100800 */
[----:B------:R-:W-:-:S03]  /*1f550*/  VIADD R77, R0, 0x9f ;  /* 0x0000009f004d7836 */ /* 0x000fc60000000000 */
[----:B------:R0:W-:Y:S01]  /*1f560*/  STL [R1+0x418], R26 ;  /* 0x0004181a01007387 */ /* 0x0001e20000100800 */
[----:B------:R-:W-:-:S03]  /*1f570*/  IMAD.MOV.U32 R56, RZ, RZ, R44 ;  /* 0x000000ffff387224 */ /* 0x000fc600078e002c */
[----:B------:R-:W-:Y:S01]  /*1f580*/  STL [R1+0x41c], R25 ;  /* 0x00041c1901007387 */ /* 0x000fe20000100800 */
[----:B------:R-:W-:Y:S02]  /*1f590*/  IMAD.MOV.U32 R55, RZ, RZ, R26 ;  /* 0x000000ffff377224 */ /* 0x000fe400078e001a */
[C---:B------:R-:W-:Y:S02]  /*1f5a0*/  VIADD R76, R0.reuse, 0xa6 ;  /* 0x000000a6004c7836 */ /* 0x040fe40000000000 */
[----:B------:R-:W-:Y:S01]  /*1f5b0*/  VIADD R75, R0, 0xa7 ;  /* 0x000000a7004b7836 */ /* 0x000fe20000000000 */
[C---:B---3--:R-:W-:Y:S02]  /*1f5c0*/  ISETP.GT.U32.AND P3, PT, R68.reuse, R24, PT ;  /* 0x000000184400720c */ /* 0x048fe40003f64070 */
[----:B------:R-:W-:Y:S02]  /*1f5d0*/  ISETP.GT.U32.AND P4, PT, R68, R49, PT ;  /* 0x000000314400720c */ /* 0x000fe40003f84070 */
[----:B------:R-:W-:-:S09]  /*1f5e0*/  ISETP.GE.AND P5, PT, R47, RZ, PT ;  /* 0x000000ff2f00720c */ /* 0x000fd20003fa6270 */
[--C-:B------:R-:W-:Y:S01]  /*1f5f0*/  @!P3 IMAD.IADD R24, R24, 0x1, -R68.reuse ;  /* 0x000000011818b824 */ /* 0x100fe200078e0a44 */
[----:B------:R-:W3:Y:S01]  /*1f600*/  LDL.LU R47, [R1+0x428] ;  /* 0x00042800012f7983 */ /* 0x000ee20000300800 */
[----:B------:R-:W-:Y:S01]  /*1f610*/  ISETP.GE.AND P6, PT, R45, RZ, PT ;  /* 0x000000ff2d00720c */ /* 0x000fe20003fc6270 */
[----:B------:R-:W-:Y:S02]  /*1f620*/  @!P4 IMAD.IADD R49, R49, 0x1, -R68 ;  /* 0x000000013131c824 */ /* 0x000fe400078e0a44 */
[----:B------:R-:W3:Y:S01]  /*1f630*/  LDL.LU R45, [R1+0x420] ;  /* 0x00042000012d7983 */ /* 0x000ee20000300800 */
[----:B------:R-:W-:-:S03]  /*1f640*/  ISETP.GT.U32.AND P4, PT, R68, R24, PT ;  /* 0x000000184400720c */ /* 0x000fc60003f84070 */
[----:B------:R-:W-:Y:S01]  /*1f650*/  STL [R1+0xf2c], R77 ;  /* 0x000f2c4d01007387 */ /* 0x000fe20000100800 */
[----:B------:R-:W-:-:S03]  /*1f660*/  @!P5 IMAD.MOV R56, RZ, RZ, -R56 ;  /* 0x000000ffff38d224 */ /* 0x000fc600078e0a38 */
[----:B0-----:R-:W3:Y:S01]  /*1f670*/  LDL R26, [R1+0x1074] ;  /* 0x00107400011a7983 */ /* 0x001ee20000100800 */
[----:B------:R-:W-:-:S03]  /*1f680*/  ISETP.GT.U32.AND P5, PT, R68, R49, PT ;  /* 0x000000314400720c */ /* 0x000fc60003fa4070 */
[----:B------:R-:W3:Y:S02]  /*1f690*/  LDL R48, [R1+0x110c] ;  /* 0x00110c0001307983 */ /* 0x000ee40000100800 */
[----:B------:R-:W-:Y:S01]  /*1f6a0*/  @!P4 IMAD.IADD R24, R24, 0x1, -R68 ;  /* 0x000000011818c824 */ /* 0x000fe200078e0a44 */
[----:B------:R-:W-:-:S04]  /*1f6b0*/  ISETP.GE.AND P3, PT, R27, RZ, PT ;  /* 0x000000ff1b00720c */ /* 0x000fc80003f66270 */
[----:B------:R-:W-:Y:S03]  /*1f6c0*/  STL [R1+0x424], R24 ;  /* 0x0004241801007387 */ /* 0x000fe60000100800 */
[----:B------:R-:W-:Y:S01]  /*1f6d0*/  @!P5 IMAD.IADD R49, R49, 0x1, -R68 ;  /* 0x000000013131d824 */ /* 0x000fe200078e0a44 */
[----:B------:R-:W3:Y:S04]  /*1f6e0*/  LDL.LU R44, [R1+0x414] ;  /* 0x00041400012c7983 */ /* 0x000ee80000300800 */
[----:B------:R0:W-:Y:S04]  /*1f6f0*/  STL [R1+0x434], R49 ;  /* 0x0004343101007387 */ /* 0x0001e80000100800 */
[----:B------:R-:W-:Y:S04]  /*1f700*/  STL [R1+0xf3c], R76 ;  /* 0x000f3c4c01007387 */ /* 0x000fe80000100800 */
[----:B------:R-:W-:Y:S04]  /*1f710*/  STL [R1+0xf40], R75 ;  /* 0x000f404b01007387 */ /* 0x000fe80000100800 */
[----:B------:R-:W3:Y:S01]  /*1f720*/  LDL R27, [R1+0x10a8] ;  /* 0x0010a800011b7983 */ /* 0x000ee20000100800 */
[----:B------:R-:W-:Y:S01]  /*1f730*/  @!P6 IMAD.MOV R55, RZ, RZ, -R55 ;  /* 0x000000ffff37e224 */ /* 0x000fe200078e0a37 */
[C---:B--2---:R-:W-:Y:S01]  /*1f740*/  ISETP.GT.U32.AND P6, PT, R68.reuse, R29, PT ;  /* 0x0000001d4400720c */ /* 0x044fe20003fc4070 */
[----:B------:R-:W-:Y:S01]  /*1f750*/  IMAD.MOV.U32 R54, RZ, RZ, R25 ;  /* 0x000000ffff367224 */ /* 0x000fe200078e0019 */
[----:B----4-:R-:W-:-:S03]  /*1f760*/  ISETP.GT.U32.AND P5, PT, R68, R28, PT ;  /* 0x0000001c4400720c */ /* 0x010fc60003fa4070 */
[----:B------:R-:W-:Y:S01]  /*1f770*/  @!P3 IMAD.MOV R54, RZ, RZ, -R54 ;  /* 0x000000ffff36b224 */ /* 0x000fe200078e0a36 */
[----:B------:R-:W-:-:S07]  /*1f780*/  ISETP.GE.AND P3, PT, R23, RZ, PT ;  /* 0x000000ff1700720c */ /* 0x000fce0003f66270 */
[----:B------:R-:W-:-:S05]  /*1f790*/  @!P6 IMAD.IADD R29, R29, 0x1, -R68 ;  /* 0x000000011d1de824 */ /* 0x000fca00078e0a44 */
[----:B------:R-:W-:Y:S01]  /*1f7a0*/  ISETP.GT.U32.AND P6, PT, R68, R29, PT ;  /* 0x0000001d4400720c */ /* 0x000fe20003fc4070 */
[----:B------:R-:W-:Y:S02]  /*1f7b0*/  @!P5 IMAD.IADD R28, R28, 0x1, -R68 ;  /* 0x000000011c1cd824 */ /* 0x000fe400078e0a44 */
[----:B------:R-:W-:-:S03]  /*1f7c0*/  IMAD.MOV.U32 R53, RZ, RZ, R24 ;  /* 0x000000ffff357224 */ /* 0x000fc600078e0018 */
[----:B------:R-:W-:Y:S01]  /*1f7d0*/  ISETP.GT.U32.AND P5, PT, R68, R28, PT ;  /* 0x0000001c4400720c */ /* 0x000fe20003fa4070 */
[----:B------:R-:W-:-:S06]  /*1f7e0*/  @!P3 IMAD.MOV R53, RZ, RZ, -R53 ;  /* 0x000000ffff35b224 */ /* 0x000fcc00078e0a35 */
[----:B------:R-:W-:-:S05]  /*1f7f0*/  @!P6 IMAD.IADD R29, R29, 0x1, -R68 ;  /* 0x000000011d1de824 */ /* 0x000fca00078e0a44 */
[----:B------:R-:W-:Y:S01]  /*1f800*/  STL [R1+0x42c], R29 ;  /* 0x00042c1d01007387 */ /* 0x000fe20000100800 */
[----:B------:R-:W-:-:S04]  /*1f810*/  @!P5 IMAD.IADD R28, R28, 0x1, -R68 ;  /* 0x000000011c1cd824 */ /* 0x000fc800078e0a44 */
[----:B------:R-:W-:Y:S01]  /*1f820*/  IMAD.MOV.U32 R50, RZ, RZ, R28 ;  /* 0x000000ffff327224 */ /* 0x000fe200078e001c */
[----:B---3--:R-:W-:Y:S02]  /*1f830*/  ISETP.GT.U32.AND P3, PT, R68, R47, PT ;  /* 0x0000002f4400720c */ /* 0x008fe40003f64070 */
[----:B------:R-:W-:Y:S02]  /*1f840*/  ISETP.GE.AND P5, PT, R26, RZ, PT ;  /* 0x000000ff1a00720c */ /* 0x000fe40003fa6270 */
[----:B------:R-:W2:Y:S09]  /*1f850*/  LDL R26, [R1+0x103c] ;  /* 0x00103c00011a7983 */ /* 0x000eb20000100800 */
[----:B------:R-:W-:Y:S01]  /*1f860*/  @!P3 IMAD.IADD R47, R47, 0x1, -R68 ;  /* 0x000000012f2fb824 */ /* 0x000fe200078e0a44 */
[----:B------:R-:W-:Y:S01]  /*1f870*/  ISETP.GE.AND P3, PT, R48, RZ, PT ;  /* 0x000000ff3000720c */ /* 0x000fe20003f66270 */
[----:B------:R-:W-:Y:S04]  /*1f880*/  STL [R1+0x430], R28 ;  /* 0x0004301c01007387 */ /* 0x000fe80000100800 */
[----:B------:R-:W-:Y:S08]  /*1f890*/  STL [R1+0xf48], R71 ;  /* 0x000f484701007387 */ /* 0x000ff00000100800 */
[----:B------:R-:W-:Y:S01]  /*1f8a0*/  @!P3 IMAD.MOV R50, RZ, RZ, -R50 ;  /* 0x000000ffff32b224 */ /* 0x000fe200078e0a32 */
[----:B------:R-:W-:-:S02]  /*1f8b0*/  ISETP.GE.AND P3, PT, R27, RZ, PT ;  /* 0x000000ff1b00720c */ /* 0x000fc40003f66270 */
[----:B------:R-:W3:Y:S01]  /*1f8c0*/  LDL R27, [R1+0x1104] ;  /* 0x00110400011b7983 */ /* 0x000ee20000100800 */
[----:B------:R-:W-:Y:S01]  /*1f8d0*/  ISETP.GE.AND P4, PT, R22, RZ, PT ;  /* 0x000000ff1600720c */ /* 0x000fe20003f86270 */
[----:B------:R-:W-:Y:S01]  /*1f8e0*/  IMAD.MOV.U32 R52, RZ, RZ, R49 ;  /* 0x000000ffff347224 */ /* 0x000fe200078e0031 */
[----:B------:R-:W-:Y:S02]  /*1f8f0*/  IABS R17, R3 ;  /* 0x0000000300117213 */ /* 0x000fe40000000000 */
[----:B------:R-:W-:-:S03]  /*1f900*/  ISETP.GT.U32.AND P6, PT, R68, R45, PT ;  /* 0x0000002d4400720c */ /* 0x000fc60003fc4070 */
[----:B------:R-:W-:-:S06]  /*1f910*/  IMAD.HI.U32 R6, R74, R17, RZ ;  /* 0x000000114a067227 */ /* 0x000fcc00078e00ff */
[----:B------:R-:W-:Y:S01]  /*1f920*/  @!P4 IMAD.MOV R52, RZ, RZ, -R52 ;  /* 0x000000ffff34c224 */ /* 0x000fe200078e0a34 */
[C---:B------:R-:W-:Y:S01]  /*1f930*/  ISETP.GT.U32.AND P4, PT, R68.reuse, R47, PT ;  /* 0x0000002f4400720c */ /* 0x040fe20003f84070 */
[----:B------:R-:W-:Y:S02]  /*1f940*/  IMAD.MOV R4, RZ, RZ, -R6 ;  /* 0x000000ffff047224 */ /* 0x000fe400078e0a06 */
[----:B------:R-:W-:Y:S02]  /*1f950*/  IMAD.MOV.U32 R51, RZ, RZ, R29 ;  /* 0x000000ffff337224 */ /* 0x000fe400078e001d */
[C---:B------:R-:W-:Y:S02]  /*1f960*/  IMAD R17, R68.reuse, R4, R17 ;  /* 0x0000000444117224 */ /* 0x040fe400078e0211 */
[----:B------:R-:W-:Y:S01]  /*1f970*/  @!P5 IMAD.MOV R51, RZ, RZ, -R51 ;  /* 0x000000ffff33d224 */ /* 0x000fe200078e0a33 */
[----:B------:R-:W-:Y:S01]  /*1f980*/  ISETP.GT.U32.AND P5, PT, R68, R44, PT ;  /* 0x0000002c4400720c */ /* 0x000fe20003fa4070 */
[----:B------:R-:W-:Y:S01]  /*1f990*/  @!P6 IMAD.IADD R45, R45, 0x1, -R68 ;  /* 0x000000012d2de824 */ /* 0x000fe200078e0a44 */
[----:B------:R-:W-:-:S03]  /*1f9a0*/  IABS R16, R2 ;  /* 0x0000000200107213 */ /* 0x000fc60000000000 */
[----:B------:R-:W-:Y:S01]  /*1f9b0*/  @!P4 IMAD.IADD R47, R47, 0x1, -R68 ;  /* 0x000000012f2fc824 */ /* 0x000fe200078e0a44 */
[----:B------:R-:W-:Y:S01]  /*1f9c0*/  ISETP.GT.U32.AND P4, PT, R68, R17, PT ;  /* 0x000000114400720c */ /* 0x000fe20003f84070 */
[----:B------:R-:W-:Y:S01]  /*1f9d0*/  IMAD.HI.U32 R7, R74, R16, RZ ;  /* 0x000000104a077227 */ /* 0x000fe200078e00ff */
[----:B------:R-:W-:-:S03]  /*1f9e0*/  ISETP.GT.U32.AND P6, PT, R68, R45, PT ;  /* 0x0000002d4400720c */ /* 0x000fc60003fc4070 */
[----:B------:R-:W-:Y:S02]  /*1f9f0*/  IMAD.MOV R5, RZ, RZ, -R7 ;  /* 0x000000ffff057224 */ /* 0x000fe400078e0a07 */
[----:B------:R-:W-:Y:S02]  /*1fa00*/  @!P5 IMAD.IADD R44, R44, 0x1, -R68 ;  /* 0x000000012c2cd824 */ /* 0x000fe400078e0a44 */
[----:B------:R-:W-:-:S04]  /*1fa10*/  IMAD.HI.U32 R4, R74, R15, RZ ;  /* 0x0000000f4a047227 */ /* 0x000fc800078e00ff */
[C---:B------:R-:W-:Y:S02]  /*1fa20*/  IMAD R16, R68.reuse, R5, R16 ;  /* 0x0000000544107224 */ /* 0x040fe400078e0210 */
[----:B------:R-:W-:Y:S01]  /*1fa30*/  @!P4 IMAD.IADD R17, R17, 0x1, -R68 ;  /* 0x000000011111c824 */ /* 0x000fe200078e0a44 */
[----:B------:R-:W-:Y:S01]  /*1fa40*/  ISETP.GT.U32.AND P4, PT, R68, R44, PT ;  /* 0x0000002c4400720c */ /* 0x000fe20003f84070 */
[----:B------:R-:W-:Y:S02]  /*1fa50*/  IMAD.MOV R4, RZ, RZ, -R4 ;  /* 0x000000ffff047224 */ /* 0x000fe400078e0a04 */
[----:B------:R-:W-:-:S04]  /*1fa60*/  IMAD.HI.U32 R5, R74, R14, RZ ;  /* 0x0000000e4a057227 */ /* 0x000fc800078e00ff */
[----:B------:R-:W-:Y:S01]  /*1fa70*/  @!P6 IMAD.IADD R45, R45, 0x1, -R68 ;  /* 0x000000012d2de824 */ /* 0x000fe200078e0a44 */
[C---:B------:R-:W-:Y:S01]  /*1fa80*/  ISETP.GT.U32.AND P6, PT, R68.reuse, R16, PT ;  /* 0x000000104400720c */ /* 0x040fe20003fc4070 */
[----:B------:R-:W-:Y:S02]  /*1fa90*/  IMAD R15, R68, R4, R15 ;  /* 0x00000004440f7224 */ /* 0x000fe400078e020f */
[----:B------:R-:W-:-:S04]  /*1faa0*/  IMAD.MOV R4, RZ, RZ, -R5 ;  /* 0x000000ffff047224 */ /* 0x000fc800078e0a05 */
[----:B------:R-:W-:Y:S02]  /*1fab0*/  IMAD R14, R68, R4, R14 ;  /* 0x00000004440e7224 */ /* 0x000fe400078e020e */
[----:B------:R-:W-:Y:S02]  /*1fac0*/  @!P4 IMAD.IADD R44, R44, 0x1, -R68 ;  /* 0x000000012c2cc824 */ /* 0x000fe400078e0a44 */
[----:B------:R-:W-:Y:S01]  /*1fad0*/  IMAD.HI.U32 R5, R74, R13, RZ ;  /* 0x0000000d4a057227 */ /* 0x000fe200078e00ff */
[----:B------:R-:W-:-:S03]  /*1fae0*/  ISETP.GT.U32.AND P4, PT, R68, R14, PT ;  /* 0x0000000e4400720c */ /* 0x000fc60003f84070 */
[--C-:B------:R-:W-:Y:S01]  /*1faf0*/  @!P6 IMAD.IADD R16, R16, 0x1, -R68.reuse ;  /* 0x000000011010e824 */ /* 0x100fe200078e0a44 */
[C---:B------:R-:W-:Y:S01]  /*1fb00*/  ISETP.GT.U32.AND P6, PT, R68.reuse, R17, PT ;  /* 0x000000114400720c */ /* 0x040fe20003fc4070 */
[----:B------:R-:W-:Y:S02]  /*1fb10*/  IMAD.MOV R4, RZ, RZ, -R5 ;  /* 0x000000ffff047224 */ /* 0x000fe400078e0a05 */
[----:B------:R-:W-:Y:S02]  /*1fb20*/  IMAD.MOV.U32 R48, RZ, RZ, R45 ;  /* 0x000000ffff307224 */ /* 0x000fe400078e002d */
[----:B------:R-:W-:Y:S02]  /*1fb30*/  IMAD R13, R68, R4, R13 ;  /* 0x00000004440d7224 */ /* 0x000fe400078e020d */
[----:B0-----:R-:W-:Y:S02]  /*1fb40*/  IMAD.MOV.U32 R49, RZ, RZ, R47 ;  /* 0x000000ffff317224 */ /* 0x001fe400078e002f */
[--C-:B------:R-:W-:Y:S01]  /*1fb50*/  @!P4 IMAD.IADD R14, R14, 0x1, -R68.reuse ;  /* 0x000000010e0ec824 */ /* 0x100fe200078e0a44 */
[C---:B------:R-:W-:Y:S01]  /*1fb60*/  ISETP.GT.U32.AND P4, PT, R68.reuse, R13, PT ;  /* 0x0000000d4400720c */ /* 0x040fe20003f84070 */
[----:B------:R-:W-:Y:S01]  /*1fb70*/  @!P3 IMAD.MOV R49, RZ, RZ, -R49 ;  /* 0x000000ffff31b224 */ /* 0x000fe200078e0a31 */
[----:B------:R-:W-:Y:S01]  /*1fb80*/  ISETP.GT.U32.AND P3, PT, R68, R16, PT ;  /* 0x000000104400720c */ /* 0x000fe20003f64070 */
[----:B------:R-:W-:-:S02]  /*1fb90*/  @!P6 IMAD.IADD R17, R17, 0x1, -R68 ;  /* 0x000000011111e824 */ /* 0x000fc400078e0a44 */
[----:B------:R-:W-:Y:S01]  /*1fba0*/  IMAD.HI.U32 R4, R74, R12, RZ ;  /* 0x0000000c4a047227 */ /* 0x000fe200078e00ff */
[----:B------:R0:W-:Y:S03]  /*1fbb0*/  STL [R1+0x428], R47 ;  /* 0x0004282f01007387 */ /* 0x0001e60000100800 */
[----:B------:R-:W-:-:S04]  /*1fbc0*/  IMAD.MOV R4, RZ, RZ, -R4 ;  /* 0x000000ffff047224 */ /* 0x000fc800078e0a04 */
[----:B------:R-:W-:Y:S02]  /*1fbd0*/  @!P4 IMAD.IADD R13, R13, 0x1, -R68 ;  /* 0x000000010d0dc824 */ /* 0x000fe400078e0a44 */
[----:B------:R-:W-:Y:S02]  /*1fbe0*/  IMAD R12, R68, R4, R12 ;  /* 0x00000004440c7224 */ /* 0x000fe400078e020c */
[----:B0-----:R-:W-:Y:S02]  /*1fbf0*/  IMAD.MOV.U32 R47, RZ, RZ, R44 ;  /* 0x000000ffff2f7224 */ /* 0x001fe400078e002c */
[----:B------:R-:W-:-:S04]  /*1fc00*/  IMAD.HI.U32 R4, R74, R11, RZ ;  /* 0x0000000b4a047227 */ /* 0x000fc800078e00ff */
[----:B------:R-:W-:Y:S01]  /*1fc10*/  @!P3 IMAD.IADD R16, R16, 0x1, -R68 ;  /* 0x000000011010b824 */ /* 0x000fe200078e0a44 */
[----:B------:R-:W-:Y:S01]  /*1fc20*/  ISETP.GE.AND P3, PT, R3, RZ, PT ;  /* 0x000000ff0300720c */ /* 0x000fe20003f66270 */
[----:B------:R-:W-:Y:S01]  /*1fc30*/  IMAD.MOV R4, RZ, RZ, -R4 ;  /* 0x000000ffff047224 */ /* 0x000fe200078e0a04 */
[----:B------:R0:W-:Y:S03]  /*1fc40*/  STL [R1+0x420], R45 ;  /* 0x0004202d01007387 */ /* 0x0001e60000100800 */
[----:B------:R-:W-:Y:S01]  /*1fc50*/  IMAD R11, R68, R4, R11 ;  /* 0x00000004440b7224 */ /* 0x000fe200078e020b */
[----:B------:R-:W-:Y:S04]  /*1fc60*/  STL [R1+0xf54], R70 ;  /* 0x000f544601007387 */ /* 0x000fe80000100800 */
[----:B------:R-:W-:Y:S01]  /*1fc70*/  STL [R1+0xf64], R87 ;  /* 0x000f645701007387 */ /* 0x000fe20000100800 */
[----:B0-----:R-:W-:-:S03]  /*1fc80*/  IMAD.MOV.U32 R45, RZ, RZ, R17 ;  /* 0x000000ffff2d7224 */ /* 0x001fc600078e0011 */
[----:B------:R0:W-:Y:S01]  /*1fc90*/  STL [R1+0x414], R44 ;  /* 0x0004142c01007387 */ /* 0x0001e20000100800 */
[----:B------:R-:W-:Y:S01]  /*1fca0*/  @!P3 IMAD.MOV R45, RZ, RZ, -R45 ;  /* 0x000000ffff2db224 */ /* 0x000fe200078e0a2d */
[----:B------:R-:W-:Y:S01]  /*1fcb0*/  ISETP.GT.U32.AND P3, PT, R68, R13, PT ;  /* 0x0000000d4400720c */ /* 0x000fe20003f64070 */
[----:B0-----:R-:W-:Y:S01]  /*1fcc0*/  IMAD.MOV.U32 R44, RZ, RZ, R16 ;  /* 0x000000ffff2c7224 */ /* 0x001fe200078e0010 */
[----:B------:R-:W-:Y:S02]  /*1fcd0*/  IABS R10, R38 ;  /* 0x00000026000a7213 */ /* 0x000fe40000000000 */
[----:B------:R-:W-:-:S09]  /*1fce0*/  IABS R9, R37 ;  /* 0x0000002500097213 */ /* 0x000fd20000000000 */
[----:B------:R-:W-:Y:S01]  /*1fcf0*/  @!P3 IMAD.IADD R13, R13, 0x1, -R68 ;  /* 0x000000010d0db824 */ /* 0x000fe200078e0a44 */
[----:B------:R-:W-:Y:S01]  /*1fd00*/  ISETP.GE.AND P3, PT, R42, RZ, PT ;  /* 0x000000ff2a00720c */ /* 0x000fe20003f66270 */
[----:B------:R-:W-:-:S04]  /*1fd10*/  IMAD.HI.U32 R5, R74, R10, RZ ;  /* 0x0000000a4a057227 */ /* 0x000fc800078e00ff */
[----:B------:R-:W-:-:S04]  /*1fd20*/  IMAD.HI.U32 R4, R74, R9, RZ ;  /* 0x000000094a047227 */ /* 0x000fc800078e00ff */
[----:B------:R-:W-:Y:S02]  /*1fd30*/  IMAD.MOV R5, RZ, RZ, -R5 ;  /* 0x000000ffff057224 */ /* 0x000fe400078e0a05 */
[----:B------:R-:W-:Y:S02]  /*1fd40*/  IMAD.MOV R6, RZ, RZ, -R4 ;  /* 0x000000ffff067224 */ /* 0x000fe400078e0a04 */
[C---:B------:R-:W-:Y:S02]  /*1fd50*/  IMAD R10, R68.reuse, R5, R10 ;  /* 0x00000005440a7224 */ /* 0x040fe400078e020a */
[----:B------:R-:W-:Y:S01]  /*1fd60*/  IMAD R9, R68, R6, R9 ;  /* 0x0000000644097224 */ /* 0x000fe200078e0209 */
[----:B------:R-:W-:-:S05]  /*1fd70*/  IABS R8, R36 ;  /* 0x0000002400087213 */ /* 0x000fca0000000000 */
[----:B------:R-:W-:-:S04]  /*1fd80*/  IMAD.HI.U32 R5, R74, R8, RZ ;  /* 0x000000084a057227 */ /* 0x000fc800078e00ff */
[----:B------:R-:W-:Y:S01]  /*1fd90*/  IMAD.MOV R5, RZ, RZ, -R5 ;  /* 0x000000ffff057224 */ /* 0x000fe200078e0a05 */
[----:B------:R-:W-:-:S03]  /*1fda0*/  IABS R7, R35 ;  /* 0x0000002300077213 */ /* 0x000fc60000000000 */
[----:B------:R-:W-:Y:S02]  /*1fdb0*/  IMAD R8, R68, R5, R8 ;  /* 0x0000000544087224 */ /* 0x000fe400078e0208 */
[----:B------:R-:W-:Y:S01]  /*1fdc0*/  IMAD.HI.U32 R4, R74, R7, RZ ;  /* 0x000000074a047227 */ /* 0x000fe200078e00ff */
[----:B--2---:R-:W-:-:S13]  /*1fdd0*/  ISETP.GE.AND P5, PT, R26, RZ, PT ;  /* 0x000000ff1a00720c */ /* 0x004fda0003fa6270 */
[----:B------:R-:W-:Y:S01]  /*1fde0*/  @!P5 IMAD.MOV R48, RZ, RZ, -R48 ;  /* 0x000000ffff30d224 */ /* 0x000fe200078e0a30 */
[----:B------:R-:W-:Y:S02]  /*1fdf0*/  ISETP.GT.U32.AND P5, PT, R68, R15, PT ;  /* 0x0000000f4400720c */ /* 0x000fe40003fa4070 */
[----:B---3--:R-:W-:-:S11]  /*1fe00*/  ISETP.GE.AND P6, PT, R27, RZ, PT ;  /* 0x000000ff1b00720c */ /* 0x008fd60003fc6270 */
[----:B------:R-:W-:-:S05]  /*1fe10*/  @!P5 IMAD.IADD R15, R15, 0x1, -R68 ;  /* 0x000000010f0fd824 */ /* 0x000fca00078e0a44 */
[----:B------:R-:W-:Y:S02]  /*1fe20*/  ISETP.GT.U32.AND P4, PT, R68, R15, PT ;  /* 0x0000000f4400720c */ /* 0x000fe40003f84070 */
[----:B------:R-:W-:Y:S01]  /*1fe30*/  ISETP.GE.AND P5, PT, R2, RZ, PT ;  /* 0x000000ff0200720c */ /* 0x000fe20003fa6270 */
[----:B------:R-:W-:Y:S01]  /*1fe40*/  @!P6 IMAD.MOV R47, RZ, RZ, -R47 ;  /* 0x000000ffff2fe224 */ /* 0x000fe200078e0a2f */
[----:B------:R-:W-:-:S09]  /*1fe50*/  ISETP.GT.U32.AND P6, PT, R68, R14, PT ;  /* 0x0000000e4400720c */ /* 0x000fd20003fc4070 */
[----:B------:R-:W-:Y:S01]  /*1fe60*/  @!P4 IMAD.IADD R15, R15, 0x1, -R68 ;  /* 0x000000010f0fc824 */ /* 0x000fe200078e0a44 */
[C---:B------:R-:W-:Y:S01]  /*1fe70*/  ISETP.GT.U32.AND P4, PT, R68.reuse, R11, PT ;  /* 0x0000000b4400720c */ /* 0x040fe20003f84070 */
[----:B------:R-:W-:Y:S01]  /*1fe80*/  @!P5 IMAD.MOV R44, RZ, RZ, -R44 ;  /* 0x000000ffff2cd224 */ /* 0x000fe200078e0a2c */
[----:B------:R-:W-:Y:S01]  /*1fe90*/  ISETP.GT.U32.AND P5, PT, R68, R12, PT ;  /* 0x0000000c4400720c */ /* 0x000fe20003fa4070 */
[----:B------:R-:W-:Y:S01]  /*1fea0*/  @!P6 IMAD.IADD R14, R14, 0x1, -R68 ;  /* 0x000000010e0ee824 */ /* 0x000fe200078e0a44 */
[----:B------:R-:W-:Y:S01]  /*1feb0*/  ISETP.GE.AND P6, PT, R43, RZ, PT ;  /* 0x000000ff2b00720c */ /* 0x000fe20003fc6270 */
[----:B------:R-:W-:-:S08]  /*1fec0*/  IMAD.MOV.U32 R43, RZ, RZ, R15 ;  /* 0x000000ffff2b7224 */ /* 0x000fd000078e000f */
[--C-:B------:R-:W-:Y:S02]  /*1fed0*/  @!P4 IMAD.IADD R11, R11, 0x1, -R68.reuse ;  /* 0x000000010b0bc824 */ /* 0x100fe400078e0a44 */
[----:B------:R-:W-:Y:S01]  /*1fee0*/  @!P5 IMAD.IADD R12, R12, 0x1, -R68 ;  /* 0x000000010c0cd824 */ /* 0x000fe200078e0a44 */
[----:B------:R-:W-:Y:S01]  /*1fef0*/  ISETP.GE.AND P5, PT, R41, RZ, PT ;  /* 0x000000ff2900720c */ /* 0x000fe20003fa6270 */
[----:B------:R-:W-:Y:S01]  /*1ff00*/  @!P6 IMAD.MOV R43, RZ, RZ, -R43 ;  /* 0x000000ffff2be224 */ /* 0x000fe200078e0a2b */
[C---:B------:R-:W-:Y:S01]  /*1ff10*/  ISETP.GT.U32.AND P6, PT, R68.reuse, R11, PT ;  /* 0x0000000b4400720c */ /* 0x040fe20003fc4070 */
[----:B------:R-:W-:Y:S01]  /*1ff20*/  IMAD.MOV.U32 R42, RZ, RZ, R14 ;  /* 0x000000ffff2a7224 */ /* 0x000fe200078e000e */
[C---:B------:R-:W-:Y:S01]  /*1ff30*/  ISETP.GT.U32.AND P4, PT, R68.reuse, R12, PT ;  /* 0x0000000c4400720c */ /* 0x040fe20003f84070 */
[----:B------:R-:W-:Y:S02]  /*1ff40*/  IMAD.MOV.U32 R41, RZ, RZ, R13 ;  /* 0x000000ffff297224 */ /* 0x000fe400078e000d */
[----:B------:R-:W-:Y:S01]  /*1ff50*/  @!P3 IMAD.MOV R42, RZ, RZ, -R42 ;  /* 0x000000ffff2ab224 */ /* 0x000fe200078e0a2a */
[----:B------:R-:W-:-:S05]  /*1ff60*/  ISETP.GT.U32.AND P3, PT, R68, R10, PT ;  /* 0x0000000a4400720c */ /* 0x000fca0003f64070 */
[----:B------:R-:W-:Y:S01]  /*1ff70*/  @!P5 IMAD.MOV R41, RZ, RZ, -R41 ;  /* 0x000000ffff29d224 */ /* 0x000fe200078e0a29 */
[----:B------:R-:W-:Y:S01]  /*1ff80*/  ISETP.GE.AND P5, PT, R40, RZ, PT ;  /* 0x000000ff2800720c */ /* 0x000fe20003fa6270 */
[--C-:B------:R-:W-:Y:S01]  /*1ff90*/  @!P6 IMAD.IADD R11, R11, 0x1, -R68.reuse ;  /* 0x000000010b0be824 */ /* 0x100fe200078e0a44 */
[----:B------:R-:W-:Y:S01]  /*1ffa0*/  ISETP.GT.U32.AND P6, PT, R68, R9, PT ;  /* 0x000000094400720c */ /* 0x000fe20003fc4070 */
[----:B------:R-:W-:-:S04]  /*1ffb0*/  @!P4 IMAD.IADD R12, R12, 0x1, -R68 ;  /* 0x000000010c0cc824 */ /* 0x000fc800078e0a44 */
[----:B------:R-:W-:Y:S02]  /*1ffc0*/  @!P3 IMAD.IADD R10, R10, 0x1, -R68 ;  /* 0x000000010a0ab824 */ /* 0x000fe400078e0a44 */
[----:B------:R-:W-:-:S06]  /*1ffd0*/  IMAD.MOV.U32 R40, RZ, RZ, R12 ;  /* 0x000000ffff287224 */ /* 0x000fcc00078e000c */
[----:B------:R-:W-:Y:S01]  /*1ffe0*/  @!P6 IMAD.IADD R9, R9, 0x1, -R68 ;  /* 0x000000010909e824 */ /* 0x000fe200078e0a44 */
[C---:B------:R-:W-:Y:S01]  /*1fff0*/  ISETP.GT.U32.AND P3, PT, R68.reuse, R10, PT ;  /* 0x0000000a4400720c */ /* 0x040fe20003f64070 */
[----:B------:R-:W-:Y:S01]  /*20000*/  @!P5 IMAD.MOV R40, RZ, RZ, -R40 ;  /* 0x000000ffff28d224 */ /* 0x000fe200078e0a28 */
[C---:B------:R-:W-:Y:S02]  /*20010*/  ISETP.GT.U32.AND P5, PT, R68.reuse, R8, PT ;  /* 0x000000084400720c */ /* 0x040fe40003fa4070 */
[C---:B------:R-:W-:Y:S01]  /*20020*/  ISETP.GT.U32.AND P6, PT, R68.reuse, R9, PT ;  /* 0x000000094400720c */ /* 0x040fe20003fc4070 */
[----:B------:R-:W-:Y:S01]  /*20030*/  IMAD.MOV R4, RZ, RZ, -R4 ;  /* 0x000000ffff047224 */ /* 0x000fe200078e0a04 */
[----:B------:R-:W-:Y:S02]  /*20040*/  ISETP.GE.AND P4, PT, R39, RZ, PT ;  /* 0x000000ff2700720c */ /* 0x000fe40003f86270 */
[----:B------:R-:W-:Y:S01]  /*20050*/  IABS R6, R34 ;  /* 0x0000002200067213 */ /* 0x000fe20000000000 */
[----:B------:R-:W-:Y:S01]  /*20060*/  IMAD R7, R68, R4, R7 ;  /* 0x0000000444077224 */ /* 0x000fe200078e0207 */
[----:B------:R-:W-:Y:S01]  /*20070*/  IABS R5, R33 ;  /* 0x0000002100057213 */ /* 0x000fe20000000000 */
[----:B------:R-:W-:-:S02]  /*20080*/  IMAD.MOV.U32 R39, RZ, RZ, R11 ;  /* 0x000000ffff277224 */ /* 0x000fc400078e000b */
[--C-:B------:R-:W-:Y:S01]  /*20090*/  @!P3 IMAD.IADD R10, R10, 0x1, -R68.reuse ;  /* 0x000000010a0ab824 */ /* 0x100fe200078e0a44 */
[----:B------:R-:W-:Y:S01]  /*200a0*/  ISETP.GT.U32.AND P3, PT, R68, R7, PT ;  /* 0x000000074400720c */ /* 0x000fe20003f64070 */
[--C-:B------:R-:W-:Y:S02]  /*200b0*/  @!P5 IMAD.IADD R8, R8, 0x1, -R68.reuse ;  /* 0x000000010808d824 */ /* 0x100fe400078e0a44 */
[----:B------:R-:W-:Y:S01]  /*200c0*/  @!P6 IMAD.IADD R9, R9, 0x1, -R68 ;  /* 0x000000010909e824 */ /* 0x000fe200078e0a44 */
[----:B------:R-:W-:Y:S01]  /*200d0*/  ISETP.GE.AND P6, PT, R38, RZ, PT ;  /* 0x000000ff2600720c */ /* 0x000fe20003fc6270 */
[----:B------:R-:W-:-:S04]  /*200e0*/  IMAD.HI.U32 R18, R74, R6, RZ ;  /* 0x000000064a127227 */ /* 0x000fc800078e00ff */
[----:B------:R-:W-:Y:S01]  /*200f0*/  @!P4 IMAD.MOV R39, RZ, RZ, -R39 ;  /* 0x000000ffff27c224 */ /* 0x000fe200078e0a27 */
[----:B------:R-:W-:Y:S01]  /*20100*/  ISETP.GT.U32.AND P4, PT, R68, R8, PT ;  /* 0x000000084400720c */ /* 0x000fe20003f84070 */
[----:B------:R-:W-:-:S04]  /*20110*/  IMAD.HI.U32 R19, R74, R5, RZ ;  /* 0x000000054a137227 */ /* 0x000fc800078e00ff */
[----:B------:R-:W-:Y:S02]  /*20120*/  IMAD.MOV R20, RZ, RZ, -R18 ;  /* 0x000000ffff147224 */ /* 0x000fe400078e0a12 */
[----:B------:R-:W-:Y:S02]  /*20130*/  IMAD.MOV R19, RZ, RZ, -R19 ;  /* 0x000000ffff137224 */ /* 0x000fe400078e0a13 */
[C---:B------:R-:W-:Y:S02]  /*20140*/  IMAD R6, R68.reuse, R20, R6 ;  /* 0x0000001444067224 */ /* 0x040fe400078e0206 */
[----:B------:R-:W-:Y:S01]  /*20150*/  IMAD.MOV.U32 R38, RZ, RZ, R10 ;  /* 0x000000ffff267224 */ /* 0x000fe200078e000a */
[----:B------:R-:W-:Y:S01]  /*20160*/  IABS R4, R32 ;  /* 0x0000002000047213 */ /* 0x000fe20000000000 */
[----:B------:R-:W-:Y:S02]  /*20170*/  IMAD R5, R68, R19, R5 ;  /* 0x0000001344057224 */ /* 0x000fe400078e0205 */
[----:B------:R-:W-:-:S02]  /*20180*/  @!P3 IMAD.IADD R7, R7, 0x1, -R68 ;  /* 0x000000010707b824 */ /* 0x000fc400078e0a44 */
[----:B------:R-:W-:Y:S01]  /*20190*/  @!P6 IMAD.MOV R38, RZ, RZ, -R38 ;  /* 0x000000ffff26e224 */ /* 0x000fe200078e0a26 */
[----:B------:R-:W-:Y:S01]  /*201a0*/  ISETP.GT.U32.AND P6, PT, R68, R6, PT ;  /* 0x000000064400720c */ /* 0x000fe20003fc4070 */
[----:B------:R-:W-:Y:S01]  /*201b0*/  @!P4 IMAD.IADD R8, R8, 0x1, -R68 ;  /* 0x000000010808c824 */ /* 0x000fe200078e0a44 */
[----:B------:R-:W-:Y:S01]  /*201c0*/  ISETP.GT.U32.AND P3, PT, R68, R7, PT ;  /* 0x000000074400720c */ /* 0x000fe20003f64070 */
[----:B------:R-:W-:Y:S01]  /*201d0*/  IMAD.HI.U32 R18, R74, R4, RZ ;  /* 0x000000044a127227 */ /* 0x000fe200078e00ff */
[----:B------:R-:W-:-:S03]  /*201e0*/  ISETP.GT.U32.AND P4, PT, R68, R5, PT ;  /* 0x000000054400720c */ /* 0x000fc60003f84070 */
[----:B------:R-:W-:Y:S01]  /*201f0*/  IMAD.MOV R18, RZ, RZ, -R18 ;  /* 0x000000ffff127224 */ /* 0x000fe200078e0a12 */
[----:B------:R-:W-:-:S03]  /*20200*/  IABS R20, R78 ;  /* 0x0000004e00147213 */ /* 0x000fc60000000000 */
[----:B------:R-:W-:Y:S02]  /*20210*/  IMAD R4, R68, R18, R4 ;  /* 0x0000001244047224 */ /* 0x000fe400078e0204 */
[--C-:B------:R-:W-:Y:S02]  /*20220*/  @!P6 IMAD.IADD R6, R6, 0x1, -R68.reuse ;  /* 0x000000010606e824 */ /* 0x100fe400078e0a44 */
[--C-:B------:R-:W-:Y:S01]  /*20230*/  @!P3 IMAD.IADD R7, R7, 0x1, -R68.reuse ;  /* 0x000000010707b824 */ /* 0x100fe200078e0a44 */
[C---:B------:R-:W-:Y:S01]  /*20240*/  ISETP.GT.U32.AND P3, PT, R68.reuse, R4, PT ;  /* 0x000000044400720c */ /* 0x040fe20003f64070 */
[----:B------:R-:W-:Y:S01]  /*20250*/  @!P4 IMAD.IADD R5, R5, 0x1, -R68 ;  /* 0x000000010505c824 */ /* 0x000fe200078e0a44 */
[----:B------:R-:W-:Y:S01]  /*20260*/  ISETP.GT.U32.AND P4, PT, R68, R6, PT ;  /* 0x000000064400720c */ /* 0x000fe20003f84070 */
[C---:B------:R-:W-:Y:S01]  /*20270*/  IMAD.HI.U32 R19, R74.reuse, R20, RZ ;  /* 0x000000144a137227 */ /* 0x040fe200078e00ff */
[----:B------:R-:W-:Y:S02]  /*20280*/  IABS R21, R88 ;  /* 0x0000005800157213 */ /* 0x000fe40000000000 */
[----:B------:R-:W-:Y:S01]  /*20290*/  ISETP.GE.AND P5, PT, R37, RZ, PT ;  /* 0x000000ff2500720c */ /* 0x000fe20003fa6270 */
[----:B------:R-:W-:Y:S01]  /*202a0*/  IMAD.MOV R19, RZ, RZ, -R19 ;  /* 0x000000ffff137224 */ /* 0x000fe200078e0a13 */
[----:B------:R-:W-:Y:S01]  /*202b0*/  ISETP.GE.AND P6, PT, R35, RZ, PT ;  /* 0x000000ff2300720c */ /* 0x000fe20003fc6270 */
[----:B------:R-:W-:-:S04]  /*202c0*/  IMAD.HI.U32 R18, R74, R21, RZ ;  /* 0x000000154a127227 */ /* 0x000fc800078e00ff */
[----:B------:R-:W-:Y:S01]  /*202d0*/  IMAD R20, R68, R19, R20 ;  /* 0x0000001344147224 */ /* 0x000fe200078e0214 */
[----:B------:R-:W-:Y:S01]  /*202e0*/  IABS R19, R77 ;  /* 0x0000004d00137213 */ /* 0x000fe20000000000 */
[--C-:B------:R-:W-:Y:S01]  /*202f0*/  @!P3 IMAD.IADD R4, R4, 0x1, -R68.reuse ;  /* 0x000000010404b824 */ /* 0x100fe200078e0a44 */
[----:B------:R-:W-:Y:S01]  /*20300*/  ISETP.GT.U32.AND P3, PT, R68, R5, PT ;  /* 0x000000054400720c */ /* 0x000fe20003f64070 */
[----:B------:R-:W-:Y:S01]  /*20310*/  @!P4 IMAD.IADD R6, R6, 0x1, -R68 ;  /* 0x000000010606c824 */ /* 0x000fe200078e0a44 */
[----:B------:R-:W-:Y:S01]  /*20320*/  ISETP.GT.U32.AND P4, PT, R68, R20, PT ;  /* 0x000000144400720c */ /* 0x000fe20003f84070 */
[----:B------:R-:W-:Y:S02]  /*20330*/  IMAD.MOV R18, RZ, RZ, -R18 ;  /* 0x000000ffff127224 */ /* 0x000fe400078e0a12 */
[----:B------:R-:W-:-:S04]  /*20340*/  IMAD.HI.U32 R22, R74, R19, RZ ;  /* 0x000000134a167227 */ /* 0x000fc800078e00ff */
[----:B------:R-:W-:Y:S02]  /*20350*/  IMAD.MOV.U32 R37, RZ, RZ, R9 ;  /* 0x000000ffff257224 */ /* 0x000fe400078e0009 */
[----:B------:R-:W-:Y:S02]  /*20360*/  IMAD R21, R68, R18, R21 ;  /* 0x0000001244157224 */ /* 0x000fe400078e0215 */
[----:B------:R-:W-:Y:S02]  /*20370*/  IMAD.MOV R25, RZ, RZ, -R22 ;  /* 0x000000ffff197224 */ /* 0x000fe400078e0a16 */
[----:B------:R-:W-:Y:S01]  /*20380*/  @!P5 IMAD.MOV R37, RZ, RZ, -R37 ;  /* 0x000000ffff25d224 */ /* 0x000fe200078e0a25 */
[----:B------:R-:W-:Y:S01]  /*20390*/  ISETP.GE.AND P5, PT, R36, RZ, PT ;  /* 0x000000ff2400720c */ /* 0x000fe20003fa6270 */
[----:B------:R-:W-:Y:S02]  /*203a0*/  IMAD.MOV.U32 R35, RZ, RZ, R7 ;  /* 0x000000ffff237224 */ /* 0x000fe400078e0007 */
[----:B------:R-:W-:-:S02]  /*203b0*/  IMAD R19, R68, R25, R19 ;  /* 0x0000001944137224 */ /* 0x000fc400078e0213 */
[----:B------:R-:W-:Y:S01]  /*203c0*/  @!P6 IMAD.MOV R35, RZ, RZ, -R35 ;  /* 0x000000ffff23e224 */ /* 0x000fe200078e0a23 */
[----:B------:R-:W-:Y:S01]  /*203d0*/  ISETP.GT.U32.AND P6, PT, R68, R21, PT ;  /* 0x000000154400720c */ /* 0x000fe20003fc4070 */
[--C-:B------:R-:W-:Y:S01]  /*203e0*/  @!P3 IMAD.IADD R5, R5, 0x1, -R68.reuse ;  /* 0x000000010505b824 */ /* 0x100fe200078e0a44 */
[----:B------:R-:W-:Y:S01]  /*203f0*/  ISETP.GE.AND P3, PT, R34, RZ, PT ;  /* 0x000000ff2200720c */ /* 0x000fe20003f66270 */
[----:B------:R-:W-:Y:S01]  /*20400*/  @!P4 IMAD.IADD R20, R20, 0x1, -R68 ;  /* 0x000000011414c824 */ /* 0x000fe200078e0a44 */
[----:B------:R-:W-:Y:S01]  /*20410*/  ISETP.GT.U32.AND P4, PT, R68, R19, PT ;  /* 0x000000134400720c */ /* 0x000fe20003f84070 */
[----:B------:R-:W-:-:S04]  /*20420*/  IMAD.MOV.U32 R36, RZ, RZ, R8 ;  /* 0x000000ffff247224 */ /* 0x000fc800078e0008 */
[----:B------:R-:W-:Y:S01]  /*20430*/  @!P5 IMAD.MOV R36, RZ, RZ, -R36 ;  /* 0x000000ffff24d224 */ /* 0x000fe200078e0a24 */
[----:B------:R-:W-:Y:S01]  /*20440*/  ISETP.GT.U32.AND P5, PT, R68, R4, PT ;  /* 0x000000044400720c */ /* 0x000fe20003fa4070 */
[----:B------:R-:W-:Y:S01]  /*20450*/  IMAD.MOV.U32 R34, RZ, RZ, R6 ;  /* 0x000000ffff227224 */ /* 0x000fe200078e0006 */
[----:B------:R-:W-:Y:S01]  /*20460*/  IABS R18, R76 ;  /* 0x0000004c00127213 */ /* 0x000fe20000000000 */
[----:B------:R-:W-:Y:S01]  /*20470*/  @!P6 IMAD.IADD R21, R21, 0x1, -R68 ;  /* 0x000000011515e824 */ /* 0x000fe200078e0a44 */
[----:B------:R-:W-:Y:S01]  /*20480*/  IABS R23, R75 ;  /* 0x0000004b00177213 */ /* 0x000fe20000000000 */
[----:B------:R-:W-:Y:S01]  /*20490*/  @!P3 IMAD.MOV R34, RZ, RZ, -R34 ;  /* 0x000000ffff22b224 */ /* 0x000fe200078e0a22 */
[----:B------:R-:W-:Y:S01]  /*204a0*/  ISETP.GE.AND P6, PT, R32, RZ, PT ;  /* 0x000000ff2000720c */ /* 0x000fe20003fc6270 */
[----:B------:R-:W-:Y:S01]  /*204b0*/  @!P4 IMAD.IADD R19, R19, 0x1, -R68 ;  /* 0x000000011313c824 */ /* 0x000fe200078e0a44 */
[----:B------:R-:W-:Y:S01]  /*204c0*/  ISETP.GT.U32.AND P3, PT, R68, R21, PT ;  /* 0x000000154400720c */ /* 0x000fe20003f64070 */
[----:B------:R-:W-:-:S04]  /*204d0*/  IMAD.HI.U32 R24, R74, R18, RZ ;  /* 0x000000124a187227 */ /* 0x000fc800078e00ff */
[----:B------:R-:W-:Y:S01]  /*204e0*/  IMAD.HI.U32 R22, R74, R23, RZ ;  /* 0x000000174a167227 */ /* 0x000fe200078e00ff */
[----:B------:R-:W-:-:S03]  /*204f0*/  ISETP.GT.U32.AND P4, PT, R68, R19, PT ;  /* 0x000000134400720c */ /* 0x000fc60003f84070 */
[----:B------:R-:W-:Y:S02]  /*20500*/  IMAD.MOV R24, RZ, RZ, -R24 ;  /* 0x000000ffff187224 */ /* 0x000fe400078e0a18 */
[----:B------:R-:W-:Y:S02]  /*20510*/  IMAD.MOV R22, RZ, RZ, -R22 ;  /* 0x000000ffff167224 */ /* 0x000fe400078e0a16 */
[----:B------:R-:W-:Y:S02]  /*20520*/  @!P5 IMAD.IADD R4, R4, 0x1, -R68 ;  /* 0x000000010404d824 */ /* 0x000fe400078e0a44 */
[C---:B------:R-:W-:Y:S02]  /*20530*/  IMAD R18, R68.reuse, R24, R18 ;  /* 0x0000001844127224 */ /* 0x040fe400078e0212 */
[C---:B------:R-:W-:Y:S02]  /*20540*/  IMAD R23, R68.reuse, R22, R23 ;  /* 0x0000001644177224 */ /* 0x040fe400078e0217 */
[----:B------:R-:W-:Y:S01]  /*20550*/  IMAD.MOV.U32 R32, RZ, RZ, R4 ;  /* 0x000000ffff207224 */ /* 0x000fe200078e0004 */
[----:B------:R-:W-:Y:S01]  /*20560*/  ISETP.GE.AND P5, PT, R33, RZ, PT ;  /* 0x000000ff2100720c */ /* 0x000fe20003fa6270 */
[----:B------:R-:W-:Y:S01]  /*20570*/  @!P3 IMAD.IADD R21, R21, 0x1, -R68 ;  /* 0x000000011515b824 */ /* 0x000fe200078e0a44 */
[C---:B------:R-:W-:Y:S01]  /*20580*/  ISETP.GT.U32.AND P3, PT, R68.reuse, R23, PT ;  /* 0x000000174400720c */ /* 0x040fe20003f64070 */
[----:B------:R-:W-:Y:S01]  /*20590*/  @!P6 IMAD.MOV R32, RZ, RZ, -R32 ;  /* 0x000000ffff20e224 */ /* 0x000fe200078e0a20 */
[----:B------:R-:W-:Y:S01]  /*205a0*/  ISETP.GT.U32.AND P6, PT, R68, R18, PT ;  /* 0x000000124400720c */ /* 0x000fe20003fc4070 */
[----:B------:R-:W-:Y:S01]  /*205b0*/  @!P4 IMAD.IADD R19, R19, 0x1, -R68 ;  /* 0x000000011313c824 */ /* 0x000fe200078e0a44 */
[----:B------:R-:W-:Y:S01]  /*205c0*/  ISETP.GE.AND P4, PT, R88, RZ, PT ;  /* 0x000000ff5800720c */ /* 0x000fe20003f86270 */
[----:B------:R-:W-:Y:S01]  /*205d0*/  IMAD.MOV.U32 R33, RZ, RZ, R5 ;  /* 0x000000ffff217224 */ /* 0x000fe200078e0005 */
[----:B------:R-:W-:-:S02]  /*205e0*/  IABS R22, R71 ;  /* 0x0000004700167213 */ /* 0x000fc40000000000 */
[----:B------:R-:W-:Y:S02]  /*205f0*/  IABS R29, R70 ;  /* 0x00000046001d7213 */ /* 0x000fe40000000000 */
[----:B------:R-:W-:Y:S01]  /*20600*/  IABS R28, R87 ;  /* 0x00000057001c7213 */ /* 0x000fe20000000000 */
[----:B------:R-:W-:Y:S01]  /*20610*/  @!P5 IMAD.MOV R33, RZ, RZ, -R33 ;  /* 0x000000ffff21d224 */ /* 0x000fe200078e0a21 */
[----:B------:R-:W-:Y:S01]  /*20620*/  ISETP.GT.U32.AND P5, PT, R68, R20, PT ;  /* 0x000000144400720c */ /* 0x000fe20003fa4070 */
[--C-:B------:R-:W-:Y:S01]  /*20630*/  @!P3 IMAD.IADD R23, R23, 0x1, -R68.reuse ;  /* 0x000000011717b824 */ /* 0x100fe200078e0a44 */
[----:B------:R-:W-:Y:S01]  /*20640*/  ISETP.GE.AND P3, PT, R77, RZ, PT ;  /* 0x000000ff4d00720c */ /* 0x000fe20003f66270 */
[----:B------:R-:W-:Y:S02]  /*20650*/  @!P6 IMAD.IADD R18, R18, 0x1, -R68 ;  /* 0x000000011212e824 */ /* 0x000fe400078e0a44 */
[----:B------:R-:W-:-:S04]  /*20660*/  IMAD.HI.U32 R24, R74, R22, RZ ;  /* 0x000000164a187227 */ /* 0x000fc800078e00ff */
[----:B------:R-:W-:-:S04]  /*20670*/  IMAD.HI.U32 R25, R74, R29, RZ ;  /* 0x0000001d4a197227 */ /* 0x000fc800078e00ff */
[----:B------:R-:W-:Y:S01]  /*20680*/  @!P4 IMAD.MOV R21, RZ, RZ, -R21 ;  /* 0x000000ffff15c224 */ /* 0x000fe200078e0a15 */
[----:B------:R-:W-:Y:S01]  /*20690*/  ISETP.GT.U32.AND P4, PT, R68, R18, PT ;  /* 0x000000124400720c */ /* 0x000fe20003f84070 */
[----:B------:R-:W-:Y:S02]  /*206a0*/  IMAD.MOV R26, RZ, RZ, -R24 ;  /* 0x000000ffff1a7224 */ /* 0x000fe400078e0a18 */
[----:B------:R-:W-:Y:S02]  /*206b0*/  IMAD.MOV R25, RZ, RZ, -R25 ;  /* 0x000000ffff197224 */ /* 0x000fe400078e0a19 */
[----:B------:R-:W-:Y:S01]  /*206c0*/  IMAD.HI.U32 R24, R74, R28, RZ ;  /* 0x0000001c4a187227 */ /* 0x000fe200078e00ff */
[----:B------:R-:W-:-:S03]  /*206d0*/  ISETP.GE.AND P6, PT, R78, RZ, PT ;  /* 0x000000ff4e00720c */ /* 0x000fc60003fc6270 */
[----:B------:R-:W-:Y:S02]  /*206e0*/  IMAD.MOV R24, RZ, RZ, -R24 ;  /* 0x000000ffff187224 */ /* 0x000fe400078e0a18 */
[C---:B------:R-:W-:Y:S02]  /*206f0*/  IMAD R22, R68.reuse, R26, R22 ;  /* 0x0000001a44167224 */ /* 0x040fe400078e0216 */
[C---:B------:R-:W-:Y:S02]  /*20700*/  IMAD R29, R68.reuse, R25, R29 ;  /* 0x00000019441d7224 */ /* 0x040fe400078e021d */
[----:B------:R-:W-:Y:S02]  /*20710*/  IMAD R28, R68, R24, R28 ;  /* 0x00000018441c7224 */ /* 0x000fe400078e021c */
[----:B------:R-:W-:Y:S02]  /*20720*/  VIADD R3, R0, 0xb7 ;  /* 0x000000b700037836 */ /* 0x000fe40000000000 */
[--C-:B------:R-:W-:Y:S01]  /*20730*/  @!P5 IMAD.IADD R20, R20, 0x1, -R68.reuse ;  /* 0x000000011414d824 */ /* 0x100fe200078e0a44 */
[C---:B------:R-:W-:Y:S01]  /*20740*/  ISETP.GT.U32.AND P5, PT, R68.reuse, R22, PT ;  /* 0x000000164400720c */ /* 0x040fe20003fa4070 */
[----:B------:R-:W-:Y:S01]  /*20750*/  @!P3 IMAD.MOV R19, RZ, RZ, -R19 ;  /* 0x000000ffff13b224 */ /* 0x000fe200078e0a13 */
[----:B------:R-:W-:Y:S01]  /*20760*/  ISETP.GT.U32.AND P3, PT, R68, R29, PT ;  /* 0x0000001d4400720c */ /* 0x000fe20003f64070 */
[----:B------:R-:W-:Y:S01]  /*20770*/  @!P4 IMAD.IADD R18, R18, 0x1, -R68 ;  /* 0x000000011212c824 */ /* 0x000fe200078e0a44 */
[----:B------:R-:W-:-:S02]  /*20780*/  IABS R27, R3 ;  /* 0x00000003001b7213 */ /* 0x000fc40000000000 */
[C---:B------:R-:W-:Y:S01]  /*20790*/  ISETP.GT.U32.AND P4, PT, R68.reuse, R28, PT ;  /* 0x0000001c4400720c */ /* 0x040fe20003f84070 */
[----:B------:R-:W-:Y:S01]  /*207a0*/  @!P6 IMAD.MOV R20, RZ, RZ, -R20 ;  /* 0x000000ffff14e224 */ /* 0x000fe200078e0a14 */
[----:B------:R-:W-:Y:S01]  /*207b0*/  ISETP.GT.U32.AND P6, PT, R68, R23, PT ;  /* 0x000000174400720c */ /* 0x000fe20003fc4070 */
[----:B------:R-:W-:Y:S02]  /*207c0*/  VIADD R2, R0, 0xbe ;  /* 0x000000be00027836 */ /* 0x000fe40000000000 */
[----:B------:R-:W-:Y:S01]  /*207d0*/  IMAD.HI.U32 R17, R74, R27, RZ ;  /* 0x0000001b4a117227 */ /* 0x000fe200078e00ff */
[----:B------:R-:W-:Y:S02]  /*207e0*/  IABS R25, R86 ;  /* 0x0000005600197213 */ /* 0x000fe40000000000 */
[----:B------:R-:W-:Y:S01]  /*207f0*/  IABS R26, R2 ;  /* 0x00000002001a7213 */ /* 0x000fe20000000000 */
[----:B------:R-:W-:Y:S02]  /*20800*/  IMAD.MOV R17, RZ, RZ, -R17 ;  /* 0x000000ffff117224 */ /* 0x000fe400078e0a11 */
[----:B------:R-:W-:-:S02]  /*20810*/  @!P5 IMAD.IADD R22, R22, 0x1, -R68 ;  /* 0x000000011616d824 */ /* 0x000fc400078e0a44 */
[--C-:B------:R-:W-:Y:S02]  /*20820*/  @!P3 IMAD.IADD R29, R29, 0x1, -R68.reuse ;  /* 0x000000011d1db824 */ /* 0x100fe400078e0a44 */
[C---:B------:R-:W-:Y:S01]  /*20830*/  IMAD R27, R68.reuse, R17, R27 ;  /* 0x00000011441b7224 */ /* 0x040fe200078e021b */
[----:B------:R-:W-:Y:S01]  /*20840*/  ISETP.GT.U32.AND P5, PT, R68, R22, PT ;  /* 0x000000164400720c */ /* 0x000fe20003fa4070 */
[----:B------:R-:W-:Y:S01]  /*20850*/  @!P4 IMAD.IADD R28, R28, 0x1, -R68 ;  /* 0x000000011c1cc824 */ /* 0x000fe200078e0a44 */
[----:B------:R-:W-:Y:S01]  /*20860*/  ISETP.GT.U32.AND P4, PT, R68, R29, PT ;  /* 0x0000001d4400720c */ /* 0x000fe20003f84070 */
[----:B------:R-:W-:-:S04]  /*20870*/  IMAD.HI.U32 R16, R74, R26, RZ ;  /* 0x0000001a4a107227 */ /* 0x000fc800078e00ff */
[----:B------:R-:W-:-:S04]  /*20880*/  IMAD.HI.U32 R13, R74, R25, RZ ;  /* 0x000000194a0d7227 */ /* 0x000fc800078e00ff */
[----:B------:R-:W-:Y:S01]  /*20890*/  @!P6 IMAD.IADD R23, R23, 0x1, -R68 ;  /* 0x000000011717e824 */ /* 0x000fe200078e0a44 */
[C---:B------:R-:W-:Y:S01]  /*208a0*/  ISETP.GT.U32.AND P6, PT, R68.reuse, R27, PT ;  /* 0x0000001b4400720c */ /* 0x040fe20003fc4070 */
[----:B------:R-:W-:Y:S02]  /*208b0*/  IMAD.MOV R16, RZ, RZ, -R16 ;  /* 0x000000ffff107224 */ /* 0x000fe400078e0a10 */
[----:B------:R-:W-:Y:S01]  /*208c0*/  IMAD.MOV R14, RZ, RZ, -R13 ;  /* 0x000000ffff0e7224 */ /* 0x000fe200078e0a0d */
[----:B------:R-:W-:Y:S01]  /*208d0*/  IABS R17, R85 ;  /* 0x0000005500117213 */ /* 0x000fe20000000000 */
[C---:B------:R-:W-:Y:S02]  /*208e0*/  IMAD R26, R68.reuse, R16, R26 ;  /* 0x00000010441a7224 */ /* 0x040fe400078e021a */
[----:B------:R-:W-:Y:S01]  /*208f0*/  IMAD R25, R68, R14, R25 ;  /* 0x0000000e44197224 */ /* 0x000fe200078e0219 */
[----:B------:R-:W-:Y:S01]  /*20900*/  ISETP.GE.AND P3, PT, R76, RZ, PT ;  /* 0x000000ff4c00720c */ /* 0x000fe20003f66270 */
[--C-:B------:R-:W-:Y:S01]  /*20910*/  @!P5 IMAD.IADD R22, R22, 0x1, -R68.reuse ;  /* 0x000000011616d824 */ /* 0x100fe200078e0a44 */
[----:B------:R-:W-:Y:S01]  /*20920*/  IABS R24, R84 ;  /* 0x0000005400187213 */ /* 0x000fe20000000000 */
[----:B------:R-:W-:Y:S01]  /*20930*/  @!P4 IMAD.IADD R29, R29, 0x1, -R68 ;  /* 0x000000011d1dc824 */ /* 0x000fe200078e0a44 */
[----:B------:R-:W-:Y:S01]  /*20940*/  ISETP.GT.U32.AND P5, PT, R68, R26, PT ;  /* 0x0000001a4400720c */ /* 0x000fe20003fa4070 */
[----:B------:R-:W-:Y:S01]  /*20950*/  IMAD.HI.U32 R12, R74, R17, RZ ;  /* 0x000000114a0c7227 */ /* 0x000fe200078e00ff */
[----:B------:R-:W-:-:S03]  /*20960*/  ISETP.GT.U32.AND P4, PT, R68, R25, PT ;  /* 0x000000194400720c */ /* 0x000fc60003f84070 */
[----:B------:R-:W-:Y:S01]  /*20970*/  @!P6 IMAD.IADD R27, R27, 0x1, -R68 ;  /* 0x000000011b1be824 */ /* 0x000fe200078e0a44 */
[----:B------:R-:W-:Y:S01]  /*20980*/  ISETP.GT.U32.AND P6, PT, R68, R28, PT ;  /* 0x0000001c4400720c */ /* 0x000fe20003fc4070 */
[----:B------:R-:W-:-:S04]  /*20990*/  IMAD.HI.U32 R13, R74, R24, RZ ;  /* 0x000000184a0d7227 */ /* 0x000fc800078e00ff */
[----:B------:R-:W-:Y:S02]  /*209a0*/  IMAD.MOV R12, RZ, RZ, -R12 ;  /* 0x000000ffff0c7224 */ /* 0x000fe400078e0a0c */
[----:B------:R-:W-:Y:S02]  /*209b0*/  IMAD.MOV R13, RZ, RZ, -R13 ;  /* 0x000000ffff0d7224 */ /* 0x000fe400078e0a0d */
[C---:B------:R-:W-:Y:S02]  /*209c0*/  IMAD R17, R68.reuse, R12, R17 ;  /* 0x0000000c44117224 */ /* 0x040fe400078e0211 */
[----:B------:R-:W-:Y:S01]  /*209d0*/  @!P3 IMAD.MOV R18, RZ, RZ, -R18 ;  /* 0x000000ffff12b224 */ /* 0x000fe200078e0a12 */
[C---:B------:R-:W-:Y:S01]  /*209e0*/  ISETP.GT.U32.AND P3, PT, R68.reuse, R27, PT ;  /* 0x0000001b4400720c */ /* 0x040fe20003f64070 */
[----:B------:R-:W-:Y:S01]  /*209f0*/  IMAD R24, R68, R13, R24 ;  /* 0x0000000d44187224 */ /* 0x000fe200078e0218 */
[----:B------:R-:W-:Y:S01]  /*20a00*/  IABS R16, R83 ;  /* 0x0000005300107213 */ /* 0x000fe20000000000 */
[----:B------:R-:W-:-:S02]  /*20a10*/  @!P5 IMAD.IADD R26, R26, 0x1, -R68 ;  /* 0x000000011a1ad824 */ /* 0x000fc400078e0a44 */
[--C-:B------:R-:W-:Y:S01]  /*20a20*/  @!P4 IMAD.IADD R25, R25, 0x1, -R68.reuse ;  /* 0x000000011919c824 */ /* 0x100fe200078e0a44 */
[----:B------:R-:W-:Y:S01]  /*20a30*/  ISETP.GT.U32.AND P4, PT, R68, R17, PT ;  /* 0x000000114400720c */ /* 0x000fe20003f84070 */
[--C-:B------:R-:W-:Y:S01]  /*20a40*/  @!P6 IMAD.IADD R28, R28, 0x1, -R68.reuse ;  /* 0x000000011c1ce824 */ /* 0x100fe200078e0a44 */
[----:B------:R-:W-:Y:S01]  /*20a50*/  ISETP.GT.U32.AND P5, PT, R68, R26, PT ;  /* 0x0000001a4400720c */ /* 0x000fe20003fa4070 */
[----:B------:R-:W-:Y:S01]  /*20a60*/  IMAD.HI.U32 R9, R74, R16, RZ ;  /* 0x000000104a097227 */ /* 0x000fe200078e00ff */
[C---:B------:R-:W-:Y:S02]  /*20a70*/  ISETP.GT.U32.AND P6, PT, R68.reuse, R24, PT ;  /* 0x000000184400720c */ /* 0x040fe40003fc4070 */
[----:B------:R-:W-:Y:S01]  /*20a80*/  IABS R15, R82 ;  /* 0x00000052000f7213 */ /* 0x000fe20000000000 */
[----:B------:R-:W-:Y:S02]  /*20a90*/  IMAD.MOV R9, RZ, RZ, -R9 ;  /* 0x000000ffff097224 */ /* 0x000fe400078e0a09 */
[----:B------:R-:W-:Y:S01]  /*20aa0*/  @!P3 IMAD.IADD R27, R27, 0x1, -R68 ;  /* 0x000000011b1bb824 */ /* 0x000fe200078e0a44 */
[----:B------:R-:W-:Y:S01]  /*20ab0*/  ISETP.GE.AND P3, PT, R75, RZ, PT ;  /* 0x000000ff4b00720c */ /* 0x000fe20003f66270 */
[----:B------:R-:W-:-:S02]  /*20ac0*/  IMAD R16, R68, R9, R16 ;  /* 0x0000000944107224 */ /* 0x000fc400078e0210 */
[----:B------:R-:W-:Y:S01]  /*20ad0*/  @!P4 IMAD.IADD R17, R17, 0x1, -R68 ;  /* 0x000000011111c824 */ /* 0x000fe200078e0a44 */
[----:B------:R-:W-:Y:S01]  /*20ae0*/  ISETP.GT.U32.AND P4, PT, R68, R25, PT ;  /* 0x000000194400720c */ /* 0x000fe20003f84070 */
[----:B------:R-:W-:-:S04]  /*20af0*/  IMAD.HI.U32 R10, R74, R15, RZ ;  /* 0x0000000f4a0a7227 */ /* 0x000fc800078e00ff */
[----:B------:R-:W-:Y:S02]  /*20b00*/  VIADD R81, R0, 0xd6 ;  /* 0x000000d600517836 */ /* 0x000fe40000000000 */
[--C-:B------:R-:W-:Y:S01]  /*20b10*/  @!P5 IMAD.IADD R26, R26, 0x1, -R68.reuse ;  /* 0x000000011a1ad824 */ /* 0x100fe200078e0a44 */
[----:B------:R-:W-:Y:S01]  /*20b20*/  ISETP.GE.AND P5, PT, R71, RZ, PT ;  /* 0x000000ff4700720c */ /* 0x000fe20003fa6270 */
[----:B------:R-:W-:Y:S01]  /*20b30*/  @!P6 IMAD.IADD R24, R24, 0x1, -R68 ;  /* 0x000000011818e824 */ /* 0x000fe200078e0a44 */
[----:B------:R-:W-:Y:S01]  /*20b40*/  ISETP.GT.U32.AND P6, PT, R68, R16, PT ;  /* 0x000000104400720c */ /* 0x000fe20003fc4070 */
[----:B------:R-:W-:Y:S02]  /*20b50*/  IMAD.MOV R10, RZ, RZ, -R10 ;  /* 0x000000ffff0a7224 */ /* 0x000fe400078e0a0a */
[----:B------:R-:W-:Y:S01]  /*20b60*/  VIADD R79, R0, 0xde ;  /* 0x000000de004f7836 */ /* 0x000fe20000000000 */
[----:B------:R-:W-:Y:S01]  /*20b70*/  IABS R14, R81 ;  /* 0x00000051000e7213 */ /* 0x000fe20000000000 */
[----:B------:R-:W-:-:S02]  /*20b80*/  IMAD R15, R68, R10, R15 ;  /* 0x0000000a440f7224 */ /* 0x000fc400078e020f */
[----:B------:R-:W-:Y:S01]  /*20b90*/  @!P3 IMAD.MOV R23, RZ, RZ, -R23 ;  /* 0x000000ffff17b224 */ /* 0x000fe200078e0a17 */
[----:B------:R-:W-:Y:S01]  /*20ba0*/  IABS R9, R79 ;  /* 0x0000004f00097213 */ /* 0x000fe20000000000 */
[----:B------:R-:W-:Y:S01]  /*20bb0*/  IMAD.HI.U32 R7, R74, R14, RZ ;  /* 0x0000000e4a077227 */ /* 0x000fe200078e00ff */
[----:B------:R-:W-:-:S03]  /*20bc0*/  ISETP.GT.U32.AND P3, PT, R68, R24, PT ;  /* 0x000000184400720c */ /* 0x000fc60003f64070 */
[----:B------:R-:W-:Y:S02]  /*20bd0*/  VIADD R80, R0, 0xd7 ;  /* 0x000000d700507836 */ /* 0x000fe40000000000 */
[----:B------:R-:W-:Y:S01]  /*20be0*/  @!P4 IMAD.IADD R25, R25, 0x1, -R68 ;  /* 0x000000011919c824 */ /* 0x000fe200078e0a44 */
[----:B------:R-:W-:Y:S01]  /*20bf0*/  ISETP.GT.U32.AND P4, PT, R68, R15, PT ;  /* 0x0000000f4400720c */ /* 0x000fe20003f84070 */
[----:B------:R-:W-:Y:S01]  /*20c00*/  IMAD.HI.U32 R4, R74, R9, RZ ;  /* 0x000000094a047227 */ /* 0x000fe200078e00ff */
[----:B------:R-:W-:-:S03]  /*20c10*/  IABS R10, R80 ;  /* 0x00000050000a7213 */ /* 0x000fc60000000000 */
[----:B------:R-:W-:Y:S02]  /*20c20*/  IMAD.MOV R7, RZ, RZ, -R7 ;  /* 0x000000ffff077224 */ /* 0x000fe400078e0a07 */
[----:B------:R-:W-:Y:S02]  /*20c30*/  @!P6 IMAD.IADD R16, R16, 0x1, -R68 ;  /* 0x000000011010e824 */ /* 0x000fe400078e0a44 */
[----:B------:R-:W-:Y:S01]  /*20c40*/  @!P5 IMAD.MOV R22, RZ, RZ, -R22 ;  /* 0x000000ffff16d224 */ /* 0x000fe200078e0a16 */
[C---:B------:R-:W-:Y:S01]  /*20c50*/  ISETP.GT.U32.AND P5, PT, R68.reuse, R17, PT ;  /* 0x000000114400720c */ /* 0x040fe20003fa4070 */
[----:B------:R-:W-:Y:S01]  /*20c60*/  IMAD.MOV R4, RZ, RZ, -R4 ;  /* 0x000000ffff047224 */ /* 0x000fe200078e0a04 */
[C---:B------:R-:W-:Y:S01]  /*20c70*/  ISETP.GT.U32.AND P6, PT, R68.reuse, R16, PT ;  /* 0x000000104400720c */ /* 0x040fe20003fc4070 */
[----:B------:R-:W-:Y:S02]  /*20c80*/  IMAD R14, R68, R7, R14 ;  /* 0x00000007440e7224 */ /* 0x000fe400078e020e */
[----:B------:R-:W-:-:S04]  /*20c90*/  IMAD.HI.U32 R5, R74, R10, RZ ;  /* 0x0000000a4a057227 */ /* 0x000fc800078e00ff */
[----:B------:R-:W-:Y:S02]  /*20ca0*/  IMAD R9, R68, R4, R9 ;  /* 0x0000000444097224 */ /* 0x000fe400078e0209 */
[--C-:B------:R-:W-:Y:S01]  /*20cb0*/  @!P3 IMAD.IADD R24, R24, 0x1, -R68.reuse ;  /* 0x000000011818b824 */ /* 0x100fe200078e0a44 */
[C---:B------:R-:W-:Y:S01]  /*20cc0*/  ISETP.GT.U32.AND P3, PT, R68.reuse, R14, PT ;  /* 0x0000000e4400720c */ /* 0x040fe20003f64070 */
[----:B------:R-:W-:Y:S02]  /*20cd0*/  IMAD.MOV R5, RZ, RZ, -R5 ;  /* 0x000000ffff057224 */ /* 0x000fe400078e0a05 */
[----:B------:R-:W-:Y:S01]  /*20ce0*/  @!P4 IMAD.IADD R15, R15, 0x1, -R68 ;  /* 0x000000010f0fc824 */ /* 0x000fe200078e0a44 */
[----:B------:R-:W-:Y:S01]  /*20cf0*/  ISETP.GT.U32.AND P4, PT, R68, R9, PT ;  /* 0x000000094400720c */ /* 0x000fe20003f84070 */
[----:B------:R-:W-:Y:S02]  /*20d00*/  VIADD R78, R0, 0xdf ;  /* 0x000000df004e7836 */ /* 0x000fe40000000000 */
[----:B------:R-:W-:-:S02]  /*20d10*/  IMAD R10, R68, R5, R10 ;  /* 0x00000005440a7224 */ /* 0x000fc400078e020a */
[--C-:B------:R-:W-:Y:S01]  /*20d20*/  @!P5 IMAD.IADD R17, R17, 0x1, -R68.reuse ;  /* 0x000000011111d824 */ /* 0x100fe200078e0a44 */
[----:B------:R-:W-:Y:S02]  /*20d30*/  ISETP.GE.AND P5, PT, R70, RZ, PT ;  /* 0x000000ff4600720c */ /* 0x000fe40003fa6270 */
[----:B------:R-:W-:Y:S01]  /*20d40*/  IABS R8, R78 ;  /* 0x0000004e00087213 */ /* 0x000fe20000000000 */
[----:B------:R-:W-:Y:S01]  /*20d50*/  @!P6 IMAD.IADD R16, R16, 0x1, -R68 ;  /* 0x000000011010e824 */ /* 0x000fe200078e0a44 */
[----:B------:R-:W-:Y:S01]  /*20d60*/  ISETP.GT.U32.AND P6, PT, R68, R10, PT ;  /* 0x0000000a4400720c */ /* 0x000fe20003fc4070 */
[C---:B------:R-:W-:Y:S02]  /*20d70*/  VIADD R77, R0.reuse, 0xe6 ;  /* 0x000000e6004d7836 */ /* 0x040fe40000000000 */
[----:B------:R-:W-:Y:S02]  /*20d80*/  VIADD R76, R0, 0xe7 ;  /* 0x000000e7004c7836 */ /* 0x000fe40000000000 */
[----:B------:R-:W-:Y:S01]  /*20d90*/  IMAD.HI.U32 R4, R74, R8, RZ ;  /* 0x000000084a047227 */ /* 0x000fe200078e00ff */
[----:B------:R-:W-:-:S03]  /*20da0*/  IABS R7, R77 ;  /* 0x0000004d00077213 */ /* 0x000fc60000000000 */
[--C-:B------:R-:W-:Y:S01]  /*20db0*/  @!P3 IMAD.IADD R14, R14, 0x1, -R68.reuse ;  /* 0x000000010e0eb824 */ /* 0x100fe200078e0a44 */
[----:B------:R-:W-:Y:S01]  /*20dc0*/  ISETP.GE.AND P3, PT, R87, RZ, PT ;  /* 0x000000ff5700720c */ /* 0x000fe20003f66270 */
[----:B------:R-:W-:Y:S01]  /*20dd0*/  @!P4 IMAD.IADD R9, R9, 0x1, -R68 ;  /* 0x000000010909c824 */ /* 0x000fe200078e0a44 */
[----:B------:R-:W-:Y:S01]  /*20de0*/  IABS R6, R76 ;  /* 0x0000004c00067213 */ /* 0x000fe20000000000 */
[----:B------:R-:W-:Y:S02]  /*20df0*/  IMAD.MOV R4, RZ, RZ, -R4 ;  /* 0x000000ffff047224 */ /* 0x000fe400078e0a04 */
[----:B------:R-:W-:Y:S01]  /*20e00*/  @!P5 IMAD.MOV R29, RZ, RZ, -R29 ;  /* 0x000000ffff1dd224 */ /* 0x000fe200078e0a1d */
[C---:B------:R-:W-:Y:S01]  /*20e10*/  ISETP.GT.U32.AND P5, PT, R68.reuse, R9, PT ;  /* 0x000000094400720c */ /* 0x040fe20003fa4070 */
[----:B------:R-:W-:Y:S02]  /*20e20*/  IMAD R8, R68, R4, R8 ;  /* 0x0000000444087224 */ /* 0x000fe400078e0208 */
[----:B------:R-:W-:-:S04]  /*20e30*/  IMAD.HI.U32 R11, R74, R7, RZ ;  /* 0x000000074a0b7227 */ /* 0x000fc800078e00ff */
[----:B------:R-:W-:-:S04]  /*20e40*/  IMAD.HI.U32 R4, R74, R6, RZ ;  /* 0x000000064a047227 */ /* 0x000fc800078e00ff */
[----:B------:R-:W-:Y:S02]  /*20e50*/  @!P6 IMAD.IADD R10, R10, 0x1, -R68 ;  /* 0x000000010a0ae824 */ /* 0x000fe400078e0a44 */
[----:B------:R-:W-:Y:S02]  /*20e60*/  IMAD.MOV R12, RZ, RZ, -R11 ;  /* 0x000000ffff0c7224 */ /* 0x000fe400078e0a0b */
[----:B------:R-:W-:Y:S02]  /*20e70*/  IMAD.MOV R11, RZ, RZ, -R4 ;  /* 0x000000ffff0b7224 */ /* 0x000fe400078e0a04 */
[----:B------:R-:W-:Y:S01]  /*20e80*/  @!P3 IMAD.MOV R28, RZ, RZ, -R28 ;  /* 0x000000ffff1cb224 */ /* 0x000fe200078e0a1c */
[C---:B------:R-:W-:Y:S01]  /*20e90*/  ISETP.GT.U32.AND P3, PT, R68.reuse, R10, PT ;  /* 0x0000000a4400720c */ /* 0x040fe20003f64070 */
[----:B------:R-:W-:Y:S02]  /*20ea0*/  IMAD R6, R68, R11, R6 ;  /* 0x0000000b44067224 */ /* 0x000fe400078e0206 */
[----:B------:R-:W-:-:S02]  /*20eb0*/  VIADD R70, R0, 0xf6 ;  /* 0x000000f600467836 */ /* 0x000fc40000000000 */
[C---:B------:R-:W-:Y:S02]  /*20ec0*/  IMAD R7, R68.reuse, R12, R7 ;  /* 0x0000000c44077224 */ /* 0x040fe400078e0207 */
[----:B------:R-:W-:Y:S01]  /*20ed0*/  @!P5 IMAD.IADD R9, R9, 0x1, -R68 ;  /* 0x000000010909d824 */ /* 0x000fe200078e0a44 */
[----:B------:R-:W-:Y:S02]  /*20ee0*/  IABS R12, R70 ;  /* 0x00000046000c7213 */ /* 0x000fe40000000000 */
[----:B------:R-:W-:-:S03]  /*20ef0*/  ISETP.GT.U32.AND P5, PT, R68, R6, PT ;  /* 0x000000064400720c */ /* 0x000fc60003fa4070 */
[----:B------:R-:W-:Y:S01]  /*20f00*/  IMAD.HI.U32 R11, R74, R12, RZ ;  /* 0x0000000c4a0b7227 */ /* 0x000fe200078e00ff */
[----:B------:R0:W-:Y:S03]  /*20f10*/  STL [R1+0xf5c], R3 ;  /* 0x000f5c0301007387 */ /* 0x0001e60000100800 */
[----:B------:R-:W-:Y:S01]  /*20f20*/  @!P3 IMAD.IADD R10, R10, 0x1, -R68 ;  /* 0x000000010a0ab824 */ /* 0x000fe200078e0a44 */
[----:B------:R-:W-:Y:S01]  /*20f30*/  ISETP.GE.AND P3, PT, R3, RZ, PT ;  /* 0x000000ff0300720c */ /* 0x000fe20003f66270 */
[----:B------:R-:W-:Y:S01]  /*20f40*/  IMAD.MOV R11, RZ, RZ, -R11 ;  /* 0x000000ffff0b7224 */ /* 0x000fe200078e0a0b */
[----:B------:R-:W-:Y:S01]  /*20f50*/  ISETP.GT.U32.AND P6, PT, R68, R15, PT ;  /* 0x0000000f4400720c */ /* 0x000fe20003fc4070 */
[----:B0-----:R-:W-:Y:S02]  /*20f60*/  VIADD R3, R0, 0xf7 ;  /* 0x000000f700037836 */ /* 0x001fe40000000000 */
[----:B------:R-:W-:-:S02]  /*20f70*/  IMAD R12, R68, R11, R12 ;  /* 0x0000000b440c7224 */ /* 0x000fc400078e020c */
[----:B------:R-:W-:Y:S01]  /*20f80*/  @!P5 IMAD.IADD R6, R6, 0x1, -R68 ;  /* 0x000000010606d824 */ /* 0x000fe200078e0a44 */
[----:B------:R-:W-:-:S04]  /*20f90*/  IABS R11, R3 ;  /* 0x00000003000b7213 */ /* 0x000fc80000000000 */
[----:B------:R-:W-:Y:S01]  /*20fa0*/  ISETP.GT.U32.AND P5, PT, R68, R6, PT ;  /* 0x000000064400720c */ /* 0x000fe20003fa4070 */
[----:B------:R-:W-:Y:S01]  /*20fb0*/  IMAD.HI.U32 R92, R74, R11, RZ ;  /* 0x0000000b4a5c7227 */ /* 0x000fe200078e00ff */
[----:B------:R-:W-:-:S03]  /*20fc0*/  ISETP.GT.U32.AND P4, PT, R68, R14, PT ;  /* 0x0000000e4400720c */ /* 0x000fc60003f84070 */
[----:B------:R-:W-:Y:S02]  /*20fd0*/  IMAD.MOV R92, RZ, RZ, -R92 ;  /* 0x000000ffff5c7224 */ /* 0x000fe400078e0a5c */
[----:B------:R-:W-:Y:S01]  /*20fe0*/  @!P6 IMAD.IADD R15, R15, 0x1, -R68 ;  /* 0x000000010f0fe824 */ /* 0x000fe200078e0a44 */
[C---:B------:R-:W-:Y:S01]  /*20ff0*/  ISETP.GT.U32.AND P6, PT, R68.reuse, R8, PT ;  /* 0x000000084400720c */ /* 0x040fe20003fc4070 */
[----:B------:R-:W-:-:S04]  /*21000*/  IMAD R11, R68, R92, R11 ;  /* 0x0000005c440b7224 */ /* 0x000fc800078e020b */
[--C-:B------:R-:W-:Y:S01]  /*21010*/  @!P5 IMAD.IADD R6, R6, 0x1, -R68.reuse ;  /* 0x000000010606d824 */ /* 0x100fe200078e0a44 */
[----:B------:R-:W-:Y:S01]  /*21020*/  ISETP.GT.U32.AND P5, PT, R68, R11, PT ;  /* 0x0000000b4400720c */ /* 0x000fe20003fa4070 */
[----:B------:R-:W-:Y:S01]  /*21030*/  @!P4 IMAD.IADD R14, R14, 0x1, -R68 ;  /* 0x000000010e0ec824 */ /* 0x000fe200078e0a44 */
[----:B------:R-:W-:-:S05]  /*21040*/  ISETP.GT.U32.AND P4, PT, R68, R7, PT ;  /* 0x000000074400720c */ /* 0x000fca0003f84070 */
[----:B------:R-:W-:Y:S01]  /*21050*/  @!P6 IMAD.IADD R8, R8, 0x1, -R68 ;  /* 0x000000010808e824 */ /* 0x000fe200078e0a44 */
[----:B------:R-:W-:Y:S01]  /*21060*/  ISETP.GE.AND P6, PT, R2, RZ, PT ;  /* 0x000000ff0200720c */ /* 0x000fe20003fc6270 */
[----:B------:R-:W-:-:S04]  /*21070*/  VIADD R75, R0, 0xee ;  /* 0x000000ee004b7836 */ /* 0x000fc80000000000 */
[--C-:B------:R-:W-:Y:S01]  /*21080*/  @!P5 IMAD.IADD R11, R11, 0x1, -R68.reuse ;  /* 0x000000010b0bd824 */ /* 0x100fe200078e0a44 */
[----:B------:R-:W-:Y:S01]  /*21090*/  ISETP.GE.AND P5, PT, R84, RZ, PT ;  /* 0x000000ff5400720c */ /* 0x000fe20003fa6270 */
[----:B------:R-:W-:Y:S01]  /*210a0*/  @!P4 IMAD.IADD R7, R7, 0x1, -R68 ;  /* 0x000000010707c824 */ /* 0x000fe200078e0a44 */
[----:B------:R-:W-:Y:S01]  /*210b0*/  IABS R5, R75 ;  /* 0x0000004b00057213 */ /* 0x000fe20000000000 */
[----:B------:R-:W-:-:S04]  /*210c0*/  VIADD R71, R0, 0xef ;  /* 0x000000ef00477836 */ /* 0x000fc80000000000 */
[----:B------:R-:W-:Y:S01]  /*210d0*/  @!P6 IMAD.MOV R26, RZ, RZ, -R26 ;  /* 0x000000ffff1ae224 */ /* 0x000fe200078e0a1a */
[----:B------:R-:W-:Y:S01]  /*210e0*/  ISETP.GT.U32.AND P6, PT, R68, R7, PT ;  /* 0x000000074400720c */ /* 0x000fe20003fc4070 */
[----:B------:R-:W-:Y:S01]  /*210f0*/  IMAD.HI.U32 R4, R74, R5, RZ ;  /* 0x000000054a047227 */ /* 0x000fe200078e00ff */
[----:B------:R-:W-:-:S03]  /*21100*/  IABS R13, R71 ;  /* 0x00000047000d7213 */ /* 0x000fc60000000000 */
[----:B------:R-:W-:Y:S01]  /*21110*/  @!P5 IMAD.MOV R24, RZ, RZ, -R24 ;  /* 0x000000ffff18d224 */ /* 0x000fe200078e0a18 */
[C---:B------:R-:W-:Y:S01]  /*21120*/  ISETP.GT.U32.AND P5, PT, R68.reuse, R11, PT ;  /* 0x0000000b4400720c */ /* 0x040fe20003fa4070 */
[----:B------:R-:W-:Y:S01]  /*21130*/  IMAD.MOV R4, RZ, RZ, -R4 ;  /* 0x000000ffff047224 */ /* 0x000fe200078e0a04 */
[----:B------:R0:W-:Y:S03]  /*21140*/  STL [R1+0xf6c], R2 ;  /* 0x000f6c0201007387 */ /* 0x0001e60000100800 */
[----:B------:R-:W-:Y:S01]  /*21150*/  IMAD R5, R68, R4, R5 ;  /* 0x0000000444057224 */ /* 0x000fe200078e0205 */
[----:B------:R-:W-:Y:S01]  /*21160*/  STL [R1+0xf60], R86 ;  /* 0x000f605601007387 */ /* 0x000fe20000100800 */
[----:B------:R-:W-:-:S03]  /*21170*/  IMAD.HI.U32 R4, R74, R13, RZ ;  /* 0x0000000d4a047227 */ /* 0x000fc600078e00ff */
[----:B------:R-:W-:Y:S01]  /*21180*/  STL [R1+0xf68], R84 ;  /* 0x000f685401007387 */ /* 0x000fe20000100800 */
[----:B------:R-:W-:Y:S01]  /*21190*/  @!P6 IMAD.IADD R7, R7, 0x1, -R68 ;  /* 0x000000010707e824 */ /* 0x000fe200078e0a44 */
[----:B------:R-:W-:Y:S02]  /*211a0*/  ISETP.GT.U32.AND P6, PT, R68, R12, PT ;  /* 0x0000000c4400720c */ /* 0x000fe40003fc4070 */
[----:B------:R-:W-:Y:S01]  /*211b0*/  STL [R1+0xf70], R85 ;  /* 0x000f705501007387 */ /* 0x000fe20000100800 */
[----:B------:R-:W-:-:S03]  /*211c0*/  IMAD.MOV R4, RZ, RZ, -R4 ;  /* 0x000000ffff047224 */ /* 0x000fc600078e0a04 */
[----:B------:R-:W-:Y:S01]  /*211d0*/  STL [R1+0xf58], R83 ;  /* 0x000f585301007387 */ /* 0x000fe20000100800 */
[----:B0-----:R-:W-:Y:S01]  /*211e0*/  VIADD R2, R0, 0xfe ;  /* 0x000000fe00027836 */ /* 0x001fe20000000000 */
[----:B------:R-:W-:Y:S02]  /*211f0*/  SEL R30, R73, R30, !P1 ;  /* 0x0000001e491e7207 */ /* 0x000fe40004800000 */
[----:B------:R-:W-:Y:S01]  /*21200*/  STL [R1+0xf50], R82 ;  /* 0x000f505201007387 */ /* 0x000fe20000100800 */
[----:B------:R-:W-:-:S03]  /*21210*/  @!P5 IMAD.IADD R11, R11, 0x1, -R68 ;  /* 0x000000010b0bd824 */ /* 0x000fc600078e0a44 */
[----:B------:R-:W-:Y:S01]  /*21220*/  STL [R1+0xf44], R81 ;  /* 0x000f445101007387 */ /* 0x000fe20000100800 */
[----:B------:R-:W-:-:S03]  /*21230*/  ISETP.GE.AND P5, PT, R81, RZ, PT ;  /* 0x000000ff5100720c */ /* 0x000fc60003fa6270 */
[----:B------:R-:W-:Y:S01]  /*21240*/  STL [R1+0xf38], R80 ;  /* 0x000f385001007387 */ /* 0x000fe20000100800 */
[----:B------:R-:W-:-:S03]  /*21250*/  IMAD R13, R68, R4, R13 ;  /* 0x00000004440d7224 */ /* 0x000fc600078e020d */
[----:B------:R-:W-:Y:S01]  /*21260*/  STL [R1+0xf34], R79 ;  /* 0x000f344f01007387 */ /* 0x000fe20000100800 */
[----:B------:R-:W-:-:S03]  /*21270*/  IABS R4, R2 ;  /* 0x0000000200047213 */ /* 0x000fc60000000000 */
[----:B------:R-:W-:Y:S01]  /*21280*/  STL [R1+0xf28], R78 ;  /* 0x000f284e01007387 */ /* 0x000fe20000100800 */
[----:B------:R-:W-:-:S03]  /*21290*/  IMAD R30, R30, UR11, RZ ;  /* 0x0000000b1e1e7c24 */ /* 0x000fc6000f8e02ff */
[----:B------:R-:W-:Y:S01]  /*212a0*/  STL [R1+0xf1c], R77 ;  /* 0x000f1c4d01007387 */ /* 0x000fe20000100800 */
[----:B------:R-:W-:-:S03]  /*212b0*/  SEL R31, R73, R31, !P1 ;  /* 0x0000001f491f7207 */ /* 0x000fc60004800000 */
[----:B------:R-:W-:Y:S04]  /*212c0*/  STL [R1+0xf18], R76 ;  /* 0x000f184c01007387 */ /* 0x000fe80000100800 */
[----:B------:R-:W-:Y:S01]  /*212d0*/  STL [R1+0xf14], R75 ;  /* 0x000f144b01007387 */ /* 0x000fe20000100800 */
[----:B------:R-:W-:-:S03]  /*212e0*/  IMAD.HI.U32 R74, R74, R4, RZ ;  /* 0x000000044a4a7227 */ /* 0x000fc600078e00ff */
[----:B------:R-:W-:Y:S01]  /*212f0*/  STL [R1+0xf04], R71 ;  /* 0x000f044701007387 */ /* 0x000fe20000100800 */
[----:B------:R-:W-:-:S03]  /*21300*/  @!P6 IMAD.IADD R12, R12, 0x1, -R68 ;  /* 0x000000010c0ce824 */ /* 0x000fc600078e0a44 */
[----:B------:R-:W-:Y:S01]  /*21310*/  STL [R1+0xefc], R70 ;  /* 0x000efc4601007387 */ /* 0x000fe20000100800 */
[----:B-1----:R-:W-:Y:S01]  /*21320*/  IMAD R31, R31, UR4, RZ ;  /* 0x000000041f1f7c24 */ /* 0x002fe2000f8e02ff */
[C---:B------:R-:W-:Y:S01]  /*21330*/  ISETP.GT.U32.AND P4, PT, R68.reuse, R5, PT ;  /* 0x000000054400720c */ /* 0x040fe20003f84070 */
[----:B------:R-:W-:Y:S01]  /*21340*/  IMAD.MOV R74, RZ, RZ, -R74 ;  /* 0x000000ffff4a7224 */ /* 0x000fe200078e0a4a */
[----:B------:R-:W-:Y:S01]  /*21350*/  STL [R1+0xef0], R3 ;  /* 0x000ef00301007387 */ /* 0x000fe20000100800 */
[----:B------:R-:W-:Y:S01]  /*21360*/  @!P5 IMAD.MOV R14, RZ, RZ, -R14 ;  /* 0x000000ffff0ed224 */ /* 0x000fe200078e0a0e */
[C---:B------:R-:W-:Y:S01]  /*21370*/  SEL R67, R73.reuse, R67, !P1 ;  /* 0x0000004349437207 */ /* 0x040fe20004800000 */
[----:B------:R-:W-:Y:S01]  /*21380*/  @!P3 IMAD.MOV R27, RZ, RZ, -R27 ;  /* 0x000000ffff1bb224 */ /* 0x000fe200078e0a1b */
[----:B------:R0:W-:Y:S01]  /*21390*/  STL [R1+0x12e0], R0 ;  /* 0x0012e00001007387 */ /* 0x0001e20000100800 */
[----:B------:R-:W-:Y:S01]  /*213a0*/  IMAD R4, R68, R74, R4 ;  /* 0x0000004a44047224 */ /* 0x000fe200078e0204 */
[----:B------:R-:W-:Y:S01]  /*213b0*/  SEL R66, R73, R66, !P1 ;  /* 0x0000004249427207 */ /* 0x000fe20004800000 */
[----:B------:R-:W1:Y:S01]  /*213c0*/  LDCU UR4, c[0x0][0x3b0] ;  /* 0x00007600ff0477ac */ /* 0x000e620008000800 */
[----:B------:R-:W-:Y:S01]  /*213d0*/  STL [R1+0xeec], R2 ;  /* 0x000eec0201007387 */ /* 0x000fe20000100800 */
[----:B0-----:R-:W-:-:S04]  /*213e0*/  LEA R0, P6, R30, R72, 0x1 ;  /* 0x000000481e007211 */ /* 0x001fc800078c08ff */
[----:B------:R-:W-:Y:S01]  /*213f0*/  LEA.HI.X.SX32 R84, R30, R69, 0x1, P6 ;  /* 0x000000451e547211 */ /* 0x000fe200030f0eff */
[----:B------:R0:W-:Y:S01]  /*21400*/  STL [R1+0x2ec], R0 ;  /* 0x0002ec0001007387 */ /* 0x0001e20000100800 */
[----:B------:R-:W-:Y:S01]  /*21410*/  @P0 IMAD.MOV.U32 R92, RZ, RZ, R0 ;  /* 0x000000ffff5c0224 */ /* 0x000fe200078e0000 */
[----:B------:R-:W-:Y:S02]  /*21420*/  PRMT R74, RZ, 0x7610, R74 ;  /* 0x00007610ff4a7816 */ /* 0x000fe4000000004a */
[----:B------:R-:W-:Y:S01]  /*21430*/  @P0 IMAD.MOV.U32 R93, RZ, RZ, R84 ;  /* 0x000000ffff5d0224 */ /* 0x000fe200078e0054 */
[----:B------:R-:W-:-:S04]  /*21440*/  PRMT R30, RZ, 0x7610, R30 ;  /* 0x00007610ff1e7816 */ /* 0x000fc8000000001e */
[----:B------:R2:W3:Y:S01]  /*21450*/  @P0 LDG.E.U16 R74, desc[UR20][R92.64] ;  /* 0x000000145c4a0981 */ /* 0x0004e2000c1e1500 */
[----:B0-----:R-:W-:-:S04]  /*21460*/  LEA R0, P5, R31, R72, 0x1 ;  /* 0x000000481f007211 */ /* 0x001fc800078a08ff */
[----:B------:R-:W-:Y:S01]  /*21470*/  LEA.HI.X.SX32 R31, R31, R69, 0x1, P5 ;  /* 0x000000451f1f7211 */ /* 0x000fe200028f0eff */
[----:B--2---:R-:W-:-:S04]  /*21480*/  @P0 IMAD.MOV.U32 R92, RZ, RZ, R0 ;  /* 0x000000ffff5c0224 */ /* 0x004fc800078e0000 */
[----:B------:R-:W-:-:S05]  /*21490*/  @P0 IMAD.MOV.U32 R93, RZ, RZ, R31 ;  /* 0x000000ffff5d0224 */ /* 0x000fca00078e001f */
[----:B------:R-:W2:Y:S01]  /*214a0*/  @P0 LDG.E.U16 R30, desc[UR20][R92.64] ;  /* 0x000000145c1e0981 */ /* 0x000ea2000c1e1500 */
[----:B------:R-:W-:Y:S01]  /*214b0*/  ISETP.GT.U32.AND P3, PT, R68, R8, PT ;  /* 0x000000084400720c */ /* 0x000fe20003f64070 */
[----:B------:R-:W-:-:S05]  /*214c0*/  @!P4 IMAD.IADD R5, R5, 0x1, -R68 ;  /* 0x000000010505c824 */ /* 0x000fca00078e0a44 */
[----:B------:R-:W-:-:S07]  /*214d0*/  ISETP.GT.U32.AND P4, PT, R68, R5, PT ;  /* 0x000000054400720c */ /* 0x000fce0003f84070 */
[----:B------:R-:W-:Y:S01]  /*214e0*/  @!P3 IMAD.IADD R8, R8, 0x1, -R68 ;  /* 0x000000010808b824 */ /* 0x000fe200078e0a44 */
[----:B------:R-:W-:-:S05]  /*214f0*/  ISETP.GT.U32.AND P3, PT, R68, R13, PT ;  /* 0x0000000d4400720c */ /* 0x000fca0003f64070 */
[----:B------:R-:W-:Y:S01]  /*21500*/  @!P4 IMAD.IADD R5, R5, 0x1, -R68 ;  /* 0x000000010505c824 */ /* 0x000fe200078e0a44 */
[----:B------:R-:W-:Y:S02]  /*21510*/  ISETP.GE.AND P4, PT, R86, RZ, PT ;  /* 0x000000ff5600720c */ /* 0x000fe40003f86270 */
[----:B------:R-:W-:-:S05]  /*21520*/  ISETP.GE.AND P6, PT, R85, RZ, PT ;  /* 0x000000ff5500720c */ /* 0x000fca0003fc6270 */
[----:B------:R-:W-:Y:S01]  /*21530*/  @!P3 IMAD.IADD R13, R13, 0x1, -R68 ;  /* 0x000000010d0db824 */ /* 0x000fe200078e0a44 */
[----:B------:R-:W-:-:S05]  /*21540*/  ISETP.GT.U32.AND P3, PT, R68, R4, PT ;  /* 0x000000044400720c */ /* 0x000fca0003f64070 */
[----:B------:R-:W-:Y:S01]  /*21550*/  @!P4 IMAD.MOV R25, RZ, RZ, -R25 ;  /* 0x000000ffff19c224 */ /* 0x000fe200078e0a19 */
[----:B------:R-:W-:Y:S01]  /*21560*/  ISETP.GT.U32.AND P4, PT, R68, R12, PT ;  /* 0x0000000c4400720c */ /* 0x000fe20003f84070 */
[----:B------:R-:W-:-:S06]  /*21570*/  @!P6 IMAD.MOV R17, RZ, RZ, -R17 ;  /* 0x000000ffff11e224 */ /* 0x000fcc00078e0a11 */
[----:B------:R-:W-:-:S05]  /*21580*/  @!P3 IMAD.IADD R4, R4, 0x1, -R68 ;  /* 0x000000010404b824 */ /* 0x000fca00078e0a44 */
[----:B------:R-:W-:Y:S01]  /*21590*/  ISETP.GT.U32.AND P6, PT, R68, R4, PT ;  /* 0x000000044400720c */ /* 0x000fe20003fc4070 */
[----:B------:R-:W-:Y:S01]  /*215a0*/  @!P4 IMAD.IADD R12, R12, 0x1, -R68 ;  /* 0x000000010c0cc824 */ /* 0x000fe200078e0a44 */
[----:B------:R-:W-:-:S11]  /*215b0*/  ISETP.GE.AND P4, PT, R82, RZ, PT ;  /* 0x000000ff5200720c */ /* 0x000fd60003f86270 */
[----:B------:R-:W-:Y:S01]  /*215c0*/  @!P6 IMAD.IADD R4, R4, 0x1, -R68 ;  /* 0x000000010404e824 */ /* 0x000fe200078e0a44 */
[----:B------:R-:W-:Y:S01]  /*215d0*/  ISETP.GE.AND P6, PT, R79, RZ, PT ;  /* 0x000000ff4f00720c */ /* 0x000fe20003fc6270 */
[----:B------:R-:W-:Y:S01]  /*215e0*/  @!P4 IMAD.MOV R15, RZ, RZ, -R15 ;  /* 0x000000ffff0fc224 */ /* 0x000fe200078e0a0f */
[----:B------:R-:W-:Y:S01]  /*215f0*/  ISETP.GE.AND P4, PT, R78, RZ, PT ;  /* 0x000000ff4e00720c */ /* 0x000fe20003f86270 */
[----:B------:R-:W-:Y:S01]  /*21600*/  STL [R1+0x2e8], R84 ;  /* 0x0002e85401007387 */ /* 0x000fe20000100800 */
[C---:B------:R-:W-:Y:S02]  /*21610*/  SEL R64, R73.reuse, R64, !P1 ;  /* 0x0000004049407207 */ /* 0x040fe40004800000 */
[----:B------:R-:W-:-:S07]  /*21620*/  SEL R62, R73, R62, !P1 ;  /* 0x0000003e493e7207 */ /* 0x000fce0004800000 */
[----:B------:R-:W-:Y:S01]  /*21630*/  @!P6 IMAD.MOV R9, RZ, RZ, -R9 ;  /* 0x000000ffff09e224 */ /* 0x000fe200078e0a09 */
[----:B------:R-:W-:Y:S02]  /*21640*/  ISETP.GE.AND P6, PT, R2, RZ, PT ;  /* 0x000000ff0200720c */ /* 0x000fe40003fc6270 */
[----:B------:R-:W-:Y:S01]  /*21650*/  SEL R2, R73, R46, !P1 ;  /* 0x0000002e49027207 */ /* 0x000fe20004800000 */
[----:B------:R-:W-:Y:S01]  /*21660*/  @!P4 IMAD.MOV R8, RZ, RZ, -R8 ;  /* 0x000000ffff08c224 */ /* 0x000fe200078e0a08 */
[----:B------:R-:W-:Y:S02]  /*21670*/  ISETP.GE.AND P4, PT, R75, RZ, PT ;  /* 0x000000ff4b00720c */ /* 0x000fe40003f86270 */
[----:B------:R-:W-:Y:S02]  /*21680*/  ISETP.GT.U32.AND P3, PT, R68, R13, PT ;  /* 0x0000000d4400720c */ /* 0x000fe40003f64070 */
[----:B------:R-:W-:-:S09]  /*21690*/  SEL R46, R73, R58, !P1 ;  /* 0x0000003a492e7207 */ /* 0x000fd20004800000 */
[----:B------:R-:W-:Y:S01]  /*216a0*/  @!P4 IMAD.MOV R5, RZ, RZ, -R5 ;  /* 0x000000ffff05c224 */ /* 0x000fe200078e0a05 */
[----:B------:R-:W-:Y:S01]  /*216b0*/  ISETP.GE.AND P4, PT, R3, RZ, PT ;  /* 0x000000ff0300720c */ /* 0x000fe20003f86270 */
[----:B------:R-:W-:Y:S01]  /*216c0*/  @!P3 IMAD.IADD R13, R13, 0x1, -R68 ;  /* 0x000000010d0db824 */ /* 0x000fe200078e0a44 */
[----:B------:R-:W-:Y:S02]  /*216d0*/  SEL R3, R73, R20, !P1 ;  /* 0x0000001449037207 */ /* 0x000fe40004800000 */
[----:B------:R-:W-:Y:S01]  /*216e0*/  ISETP.GE.AND P3, PT, R83, RZ, PT ;  /* 0x000000ff5300720c */ /* 0x000fe20003f66270 */
[----:B------:R-:W0:-:S12]  /*216f0*/  S2R R91, SR_TID.X ;  /* 0x00000000005b7919 */ /* 0x000e180000002100 */
[----:B------:R-:W-:Y:S01]  /*21700*/  @!P3 IMAD.MOV R16, RZ, RZ, -R16 ;  /* 0x000000ffff10b224 */ /* 0x000fe200078e0a10 */
[----:B------:R-:W-:-:S13]  /*21710*/  ISETP.GE.AND P3, PT, R80, RZ, PT ;  /* 0x000000ff5000720c */ /* 0x000fda0003f66270 */
[----:B------:R-:W-:Y:S02]  /*21720*/  @!P3 IMAD.MOV R10, RZ, RZ, -R10 ;  /* 0x000000ffff0ab224 */ /* 0x000fe400078e0a0a */
[----:B0-----:R-:W-:Y:S01]  /*21730*/  IMAD R68, R91, 0x100, R91 ;  /* 0x000001005b447824 */ /* 0x001fe200078e025b */
[----:B---3--:R-:W-:Y:S04]  /*21740*/  STL [R1+0x1330], R74 ;  /* 0x0013304a01007387 */ /* 0x008fe80000100800 */
[----:B------:R-:W-:Y:S04]  /*21750*/  STL [R1+0x4fc], R0 ;  /* 0x0004fc0001007387 */ /* 0x000fe80000100800 */
[----:B------:R0:W-:Y:S04]  /*21760*/  STL [R1+0x4f8], R31 ;  /* 0x0004f81f01007387 */ /* 0x0001e80000100800 */
[----:B--2---:R-:W-:Y:S01]  /*21770*/  STL [R1+0x1334], R30 ;  /* 0x0013341e01007387 */ /* 0x004fe20000100800 */
[----:B0-----:R-:W-:-:S03]  /*21780*/  SEL R31, R73, R60, !P1 ;  /* 0x0000003c491f7207 */ /* 0x001fc60004800000 */
[----:B------:R0:W-:Y:S04]  /*21790*/  STL [R1+0x12e4], R2 ;  /* 0x0012e40201007387 */ /* 0x0001e80000100800 */
[----:B------:R-:W-:Y:S01]  /*217a0*/  STL [R1+0x1338], R67 ;  /* 0x0013384301007387 */ /* 0x000fe20000100800 */
[----:B------:R-:W-:-:S03]  /*217b0*/  SEL R0, R73, R54, !P1 ;  /* 0x0000003649007207 */ /* 0x000fc60004800000 */
        /* <DEDUP_REMOVED lines=9> */
[----:B0-----:R-:W-:-:S02]  /*21850*/  SEL R2, R73, R19, !P1 ;  /* 0x0000001349027207 */ /* 0x001fc40004800000 */
[----:B--2---:R-:W-:-:S05]  /*21860*/  SEL R0, R73, R21, !P1 ;  /* 0x0000001549007207 */ /* 0x004fca0004800000 */
[----:B------:R0:W-:Y:S04]  /*21870*/  STL [R1+0xcc], R0 ;  /* 0x0000cc0001007387 */ /* 0x0001e80000100800 */
[----:B------:R-:W-:Y:S04]  /*21880*/  STL [R1+0xd0], R3 ;  /* 0x0000d00301007387 */ /* 0x000fe80000100800 */
[----:B------:R-:W2:Y:S01]  /*21890*/  LDL.LU R85, [R1+0x320] ;  /* 0x0003200001557983 */ /* 0x000ea20000300800 */
[----:B0-----:R-:W-:-:S03]  /*218a0*/  SEL R0, R73, R18, !P1 ;  /* 0x0000001249007207 */ /* 0x001fc60004800000 */
[----:B------:R0:W-:Y:S04]  /*218b0*/  STL [R1+0xe0], R2 ;  /* 0x0000e00201007387 */ /* 0x0001e80000100800 */
[----:B------:R3:W-:Y:S01]  /*218c0*/  STL [R1+0xec], R0 ;  /* 0x0000ec0001007387 */ /* 0x0007e20000100800 */
[C---:B0-----:R-:W-:Y:S02]  /*218d0*/  SEL R2, R73.reuse, R23, !P1 ;  /* 0x0000001749027207 */ /* 0x041fe40004800000 */
[----:B---3--:R-:W-:-:S03]  /*218e0*/  SEL R0, R73, R22, !P1 ;  /* 0x0000001649007207 */ /* 0x008fc60004800000 */
[----:B------:R0:W-:Y:S04]  /*218f0*/  STL [R1+0xf0], R2 ;  /* 0x0000f00201007387 */ /* 0x0001e80000100800 */
[----:B------:R3:W-:Y:S04]  /*21900*/  STL [R1+0xf4], R0 ;  /* 0x0000f40001007387 */ /* 0x0007e80000100800 */
[----:B------:R-:W4:Y:S01]  /*21910*/  LDL.LU R86, [R1+0x334] ;  /* 0x0003340001567983 */ /* 0x000f220000300800 */
[----:B0-----:R-:W-:-:S03]  /*21920*/  SEL R2, R73, R24, !P1 ;  /* 0x0000001849027207 */ /* 0x001fc60004800000 */
[----:B------:R-:W2:Y:S01]  /*21930*/  LDL.LU R87, [R1+0x330] ;  /* 0x0003300001577983 */ /* 0x000ea20000300800 */
[C---:B---3--:R-:W-:Y:S02]  /*21940*/  SEL R0, R73.reuse, R25, !P1 ;  /* 0x0000001949007207 */ /* 0x048fe40004800000 */
[----:B------:R-:W-:-:S03]  /*21950*/  SEL R3, R73, R16, !P1 ;  /* 0x0000001049037207 */ /* 0x000fc60004800000 */
[----:B------:R0:W-:Y:S04]  /*21960*/  STL [R1+0x110], R0 ;  /* 0x0001100001007387 */ /* 0x0001e80000100800 */
[----:B------:R3:W-:Y:S01]  /*21970*/  STL [R1+0x120], R2 ;  /* 0x0001200201007387 */ /* 0x0007e20000100800 */
[C---:B0-----:R-:W-:Y:S02]  /*21980*/  SEL R0, R73.reuse, R17, !P1 ;  /* 0x0000001149007207 */ /* 0x041fe40004800000 */
[----:B---3--:R-:W-:-:S03]  /*21990*/  SEL R2, R73, R15, !P1 ;  /* 0x0000000f49027207 */ /* 0x008fc60004800000 */
[----:B------:R0:W-:Y:S04]  /*219a0*/  STL [R1+0x130], R0 ;  /* 0x0001300001007387 */ /* 0x0001e80000100800 */
[----:B------:R3:W-:Y:S04]  /*219b0*/  STL [R1+0x138], R3 ;  /* 0x0001380301007387 */ /* 0x0007e80000100800 */
[----:B------:R-:W2:Y:S04]  /*219c0*/  LDL.LU R88, [R1+0x344] ;  /* 0x0003440001587983 */ /* 0x000ea80000300800 */
[----:B------:R1:W-:Y:S01]  /*219d0*/  STL [R1+0x144], R2 ;  /* 0x0001440201007387 */ /* 0x0003e20000100800 */
[----:B0-----:R-:W-:-:S03]  /*219e0*/  SEL R0, R73, R14, !P1 ;  /* 0x0000000e49007207 */ /* 0x001fc60004800000 */
[----:B------:R-:W4:Y:S01]  /*219f0*/  LDL.LU R90, [R1+0x340] ;  /* 0x00034000015a7983 */ /* 0x000f220000300800 */
[C---:B---3--:R-:W-:Y:S02]  /*21a00*/  SEL R3, R73.reuse, R9, !P1 ;  /* 0x0000000949037207 */ /* 0x048fe40004800000 */
[----:B-1----:R-:W-:Y:S01]  /*21a10*/  SEL R2, R73, R10, !P1 ;  /* 0x0000000a49027207 */ /* 0x002fe20004800000 */
[----:B------:R-:W-:Y:S04]  /*21a20*/  STL [R1+0x154], R0 ;  /* 0x0001540001007387 */ /* 0x000fe80000100800 */
[----:B------:R0:W-:Y:S04]  /*21a30*/  STL [R1+0x12e8], R2 ;  /* 0x0012e80201007387 */ /* 0x0001e80000100800 */
[----:B------:R-:W-:Y:S04]  /*21a40*/  STL [R1+0x158], R3 ;  /* 0x0001580301007387 */ /* 0x000fe80000100800 */
[----:B------:R-:W3:Y:S04]  /*21a50*/  LDL.LU R89, [R1+0x354] ;  /* 0x0003540001597983 */ /* 0x000ee80000300800 */
[----:B------:R-:W3:Y:S01]  /*21a60*/  LDL.LU R91, [R1+0x350] ;  /* 0x00035000015b7983 */ /* 0x000ee20000300800 */
[----:B------:R-:W-:-:S02]  /*21a70*/  ISETP.GE.AND P5, PT, R77, RZ, PT ;  /* 0x000000ff4d00720c */ /* 0x000fc40003fa6270 */
[----:B------:R-:W-:-:S11]  /*21a80*/  ISETP.GE.AND P3, PT, R76, RZ, PT ;  /* 0x000000ff4c00720c */ /* 0x000fd60003f66270 */
[----:B------:R-:W-:Y:S01]  /*21a90*/  @!P5 IMAD.MOV R7, RZ, RZ, -R7 ;  /* 0x000000ffff07d224 */ /* 0x000fe200078e0a07 */
[----:B------:R-:W-:Y:S01]  /*21aa0*/  ISETP.GE.AND P5, PT, R71, RZ, PT ;  /* 0x000000ff4700720c */ /* 0x000fe20003fa6270 */
[----:B------:R-:W-:Y:S01]  /*21ab0*/  @!P3 IMAD.MOV R6, RZ, RZ, -R6 ;  /* 0x000000ffff06b224 */ /* 0x000fe200078e0a06 */
[----:B------:R-:W-:Y:S02]  /*21ac0*/  ISETP.GE.AND P3, PT, R70, RZ, PT ;  /* 0x000000ff4600720c */ /* 0x000fe40003f66270 */
[C---:B0-----:R-:W-:Y:S02]  /*21ad0*/  SEL R2, R73.reuse, R7, !P1 ;  /* 0x0000000749027207 */ /* 0x041fe40004800000 */
[----:B------:R-:W-:Y:S01]  /*21ae0*/  SEL R65, R73, R65, !P1 ;  /* 0x0000004149417207 */ /* 0x000fe20004800000 */
[----:B------:R-:W-:Y:S02]  /*21af0*/  @!P4 IMAD.MOV R11, RZ, RZ, -R11 ;  /* 0x000000ffff0bc224 */ /* 0x000fe400078e0a0b */
[----:B------:R0:W-:Y:S01]  /*21b00*/  STL [R1+0x15c], R2 ;  /* 0x00015c0201007387 */ /* 0x0001e20000100800 */
[----:B------:R-:W-:-:S03]  /*21b10*/  @!P6 IMAD.MOV R4, RZ, RZ, -R4 ;  /* 0x000000ffff04e224 */ /* 0x000fc600078e0a04 */
[----:B------:R-:W-:Y:S02]  /*21b20*/  @!P5 IMAD.MOV R13, RZ, RZ, -R13 ;  /* 0x000000ffff0dd224 */ /* 0x000fe400078e0a0d */
[----:B------:R-:W-:Y:S01]  /*21b30*/  @!P3 IMAD.MOV R12, RZ, RZ, -R12 ;  /* 0x000000ffff0cb224 */ /* 0x000fe200078e0a0c */
[----:B0-----:R-:W-:Y:S01]  /*21b40*/  SEL R2, R73, R5, !P1 ;  /* 0x0000000549027207 */ /* 0x001fe20004800000 */
[----:B------:R-:W-:Y:S01]  /*21b50*/  IMAD R5, R65, UR4, RZ ;  /* 0x0000000441057c24 */ /* 0x000fe2000f8e02ff */
[C---:B------:R-:W-:Y:S01]  /*21b60*/  SEL R63, R73.reuse, R63, !P1 ;  /* 0x0000003f493f7207 */ /* 0x040fe20004800000 */
[----:B------:R-:W0:Y:S01]  /*21b70*/  LDCU UR4, c[0x0][0x3b0] ;  /* 0x00007600ff0477ac */ /* 0x000e220008000800 */
[C---:B------:R-:W-:Y:S02]  /*21b80*/  SEL R61, R73.reuse, R61, !P1 ;  /* 0x0000003d493d7207 */ /* 0x040fe40004800000 */
[C---:B------:R-:W-:Y:S02]  /*21b90*/  SEL R59, R73.reuse, R59, !P1 ;  /* 0x0000003b493b7207 */ /* 0x040fe40004800000 */
[----:B------:R-:W-:-:S02]  /*21ba0*/  SEL R57, R73, R57, !P1 ;  /* 0x0000003949397207 */ /* 0x000fc40004800000 */
[C---:B------:R-:W-:Y:S02]  /*21bb0*/  SEL R92, R73.reuse, R56, !P1 ;  /* 0x00000038495c7207 */ /* 0x040fe40004800000 */
[C---:B------:R-:W-:Y:S02]  /*21bc0*/  SEL R93, R73.reuse, R55, !P1 ;  /* 0x00000037495d7207 */ /* 0x040fe40004800000 */
[C---:B------:R-:W-:Y:S02]  /*21bd0*/  SEL R53, R73.reuse, R53, !P1 ;  /* 0x0000003549357207 */ /* 0x040fe40004800000 */
        /* <DEDUP_REMOVED lines=29> */
[----:B------:R-:W-:Y:S02]  /*21db0*/  SEL R73, R73, R4, !P1 ;  /* 0x0000000449497207 */ /* 0x000fe40004800000 */
[----:B------:R-:W-:-:S04]  /*21dc0*/  LEA R4, P1, R5, R72, 0x1 ;  /* 0x0000004805047211 */ /* 0x000fc800078208ff */
[----:B------:R-:W-:Y:S02]  /*21dd0*/  LEA.HI.X.SX32 R8, R5, R69, 0x1, P1 ;  /* 0x0000004505087211 */ /* 0x000fe400008f0eff */
[----:B------:R-:W-:-:S03]  /*21de0*/  PRMT R7, RZ, 0x7610, R7 ;  /* 0x00007610ff077816 */ /* 0x000fc60000000007 */
[----:B------:R-:W-:Y:S01]  /*21df0*/  @P0 IMAD.MOV.U32 R5, RZ, RZ, R8 ;  /* 0x000000ffff050224 */ /* 0x000fe200078e0008 */
[----:B------:R1:W-:Y:S04]  /*21e00*/  STL [R1+0x324], R4 ;  /* 0x0003240401007387 */ /* 0x0003e80000100800 */
[----:B------:R1:W3:Y:S02]  /*21e10*/  @P0 LDG.E.U16 R7, desc[UR20][R4.64] ;  /* 0x0000001404070981 */ /* 0x0002e4000c1e1500 */
[----:B-1----:R-:W-:Y:S02]  /*21e20*/  IMAD R4, R63, UR5, RZ ;  /* 0x000000053f047c24 */ /* 0x002fe4000f8e02ff */
[----:B------:R1:W-:Y:S01]  /*21e30*/  STL [R1+0x320], R8 ;  /* 0x0003200801007387 */ /* 0x0003e20000100800 */
[----:B------:R-:W-:Y:S01]  /*21e40*/  PRMT R6, RZ, 0x7610, R6 ;  /* 0x00007610ff067816 */ /* 0x000fe20000000006 */
[----:B------:R-:W-:Y:S01]  /*21e50*/  IMAD.SHL.U32 R68, R68, 0x2, RZ ;  /* 0x0000000244447824 */ /* 0x000fe200078e00ff */
[----:B------:R-:W0:Y:S01]  /*21e60*/  LDCU UR5, c[0x0][0x3b0] ;  /* 0x00007600ff0577ac */ /* 0x000e220008000800 */
[----:B------:R-:W-:-:S04]  /*21e70*/  LEA R5, P1, R4, R72, 0x1 ;  /* 0x0000004804057211 */ /* 0x000fc800078208ff */
[----:B-1----:R-:W-:Y:S01]  /*21e80*/  LEA.HI.X.SX32 R8, R4, R69, 0x1, P1 ;  /* 0x0000004504087211 */ /* 0x002fe200008f0eff */
[----:B------:R1:W-:Y:S01]  /*21e90*/  STL [R1+0x334], R5 ;  /* 0x0003340501007387 */ /* 0x0003e20000100800 */
[----:B------:R-:W-:-:S03]  /*21ea0*/  @P0 IMAD.MOV.U32 R4, RZ, RZ, R5 ;  /* 0x000000ffff040224 */ /* 0x000fc600078e0005 */
[----:B-1----:R-:W-:-:S05]  /*21eb0*/  @P0 IMAD.MOV.U32 R5, RZ, RZ, R8 ;  /* 0x000000ffff050224 */ /* 0x002fca00078e0008 */
[----:B------:R0:W3:Y:S04]  /*21ec0*/  @P0 LDG.E.U16 R6, desc[UR20][R4.64] ;  /* 0x0000001404060981 */ /* 0x0000e8000c1e1500 */
[----:B------:R1:W-:Y:S01]  /*21ed0*/  STL [R1+0x330], R8 ;  /* 0x0003300801007387 */ /* 0x0003e20000100800 */
[----:B0-----:R-:W-:Y:S01]  /*21ee0*/  IMAD R4, R61, UR4, RZ ;  /* 0x000000043d047c24 */ /* 0x001fe2000f8e02ff */
[----:B------:R-:W-:Y:S01]  /*21ef0*/  LOP3.LUT R68, R68, 0x807e, RZ, 0xc0, !PT ;  /* 0x0000807e44447812 */ /* 0x000fe200078ec0ff */
[----:B------:R-:W0:Y:S03]  /*21f00*/  LDCU UR4, c[0x0][0x3b0] ;  /* 0x00007600ff0477ac */ /* 0x000e260008000800 */
[----:B-1----:R-:W-:-:S04]  /*21f10*/  LEA R8, P1, R4, R72, 0x1 ;  /* 0x0000004804087211 */ /* 0x002fc800078208ff */
[----:B------:R-:W-:Y:S01]  /*21f20*/  LEA.HI.X.SX32 R9, R4, R69, 0x1, P1 ;  /* 0x0000004504097211 */ /* 0x000fe200008f0eff */
[----:B------:R-:W-:Y:S04]  /*21f30*/  STL [R1+0x344], R8 ;  /* 0x0003440801007387 */ /* 0x000fe80000100800 */
[----:B------:R-:W-:Y:S04]  /*21f40*/  STL [R1+0x340], R9 ;  /* 0x0003400901007387 */ /* 0x000fe80000100800 */
[----:B--2---:R1:W-:Y:S04]  /*21f50*/  STS.U16 [R68+UR9+0xc00], R88 ;  /* 0x000c005844007988 */ /* 0x0043e80008000409 */
[----:B----4-:R2:W-:Y:S04]  /*21f60*/  STS.U16 [R68+UR9+0x1000], R90 ;  /* 0x0010005a44007988 */ /* 0x0105e80008000409 */
[----:B-1----:R-:W4:Y:S04]  /*21f70*/  LDL.LU R88, [R1+0x364] ;  /* 0x0003640001587983 */ /* 0x002f280000300800 */
[----:B--2---:R-:W2:Y:S04]  /*21f80*/  LDL.LU R90, [R1+0x360] ;  /* 0x00036000015a7983 */ /* 0x004ea80000300800 */
[----:B------:R-:W2:Y:S04]  /*21f90*/  LDL.LU R66, [R1+0x4e4] ;  /* 0x0004e40001427983 */ /* 0x000ea80000300800 */
        /* <DEDUP_REMOVED lines=8> */
[----:B---3--:R1:W-:Y:S04]  /*22020*/  STS.U16 [R68+UR9+0x1800], R91 ;  /* 0x0018005b44007988 */ /* 0x0083e80008000409 */
[----:B------:R-:W3:Y:S04]  /*22030*/  LDL.LU R84, [R1+0x4c0] ;  /* 0x0004c00001547983 */ /* 0x000ee80000300800 */
[----:B-1----:R-:W3:Y:S01]  /*22040*/  LDL.LU R91, [R1+0x4bc] ;  /* 0x0004bc00015b7983 */ /* 0x002ee20000300800 */
[----:B------:R-:W-:Y:S01]  /*22050*/  PRMT R5, RZ, 0x7610, R5 ;  /* 0x00007610ff057816 */ /* 0x000fe20000000005 */
[----:B------:R-:W-:Y:S01]  /*22060*/  IMAD R4, R59, UR5, RZ ;  /* 0x000000053b047c24 */ /* 0x000fe2000f8e02ff */
[C---:B------:R-:W-:Y:S01]  /*22070*/  LOP3.LUT R31, R68.reuse, 0x10, RZ, 0x3c, !PT ;  /* 0x00000010441f7812 */ /* 0x040fe200078e3cff */
[----:B------:R1:W-:Y:S01]  /*22080*/  STS.U16 [R68+UR9+0x1400], R89 ;  /* 0x0014005944007988 */ /* 0x0003e20008000409 */
[----:B------:R-:W-:Y:S01]  /*22090*/  LOP3.LUT R46, R68, 0x20, RZ, 0x3c, !PT ;  /* 0x00000020442e7812 */ /* 0x000fe200078e3cff */
[----:B------:R-:W0:Y:S02]  /*220a0*/  LDCU UR5, c[0x0][0x3b0] ;  /* 0x00007600ff0577ac */ /* 0x000e240008000800 */
[----:B------:R1:W3:Y:S02]  /*220b0*/  @P0 LDG.E.U16 R5, desc[UR20][R8.64] ;  /* 0x0000001408050981 */ /* 0x0002e4000c1e1500 */
[----:B-1----:R-:W-:-:S04]  /*220c0*/  LEA R8, P1, R4, R72, 0x1 ;  /* 0x0000004804087211 */ /* 0x002fc800078208ff */
[----:B------:R-:W-:Y:S01]  /*220d0*/  LEA.HI.X.SX32 R9, R4, R69, 0x1, P1 ;  /* 0x0000004504097211 */ /* 0x000fe200008f0eff */
[----:B------:R-:W-:Y:S04]  /*220e0*/  STL [R1+0x354], R8 ;  /* 0x0003540801007387 */ /* 0x000fe80000100800 */
[----:B------:R-:W-:Y:S04]  /*220f0*/  STL [R1+0x350], R9 ;  /* 0x0003500901007387 */ /* 0x000fe80000100800 */
[----:B------:R-:W3:Y:S01]  /*22100*/  LDL.LU R80, [R1+0x4b8] ;  /* 0x0004b80001507983 */ /* 0x000ee20000300800 */
[----:B------:R-:W-:-:S03]  /*22110*/  PRMT R4, RZ, 0x7610, R4 ;  /* 0x00007610ff047816 */ /* 0x000fc60000000004 */
[----:B------:R-:W3:Y:S04]  /*22120*/  LDL.LU R81, [R1+0x4b4] ;  /* 0x0004b40001517983 */ /* 0x000ee80000300800 */
[----:B------:R-:W3:Y:S04]  /*22130*/  LDL.LU R89, [R1+0x4b0] ;  /* 0x0004b00001597983 */ /* 0x000ee80000300800 */
[----:B------:R-:W3:Y:S04]  /*22140*/  LDL.LU R82, [R1+0x4ac] ;  /* 0x0004ac0001527983 */ /* 0x000ee80000300800 */
[----:B------:R1:W-:Y:S04]  /*22150*/  STS.U16 [R68+UR9], R85 ;  /* 0x0000005544007988 */ /* 0x0003e80008000409 */
[----:B------:R-:W3:Y:S04]  /*22160*/  LDL.LU R83, [R1+0x4a8] ;  /* 0x0004a80001537983 */ /* 0x000ee80000300800 */
[----:B------:R0:W-:Y:S04]  /*22170*/  STS.U16 [R68+UR9+0x400], R86 ;  /* 0x0004005644007988 */ /* 0x0001e80008000409 */
[----:B-1----:R-:W3:Y:S04]  /*22180*/  LDL.LU R85, [R1+0x4a4] ;  /* 0x0004a40001557983 */ /* 0x002ee80000300800 */
[----:B------:R1:W-:Y:S04]  /*22190*/  STS.U16 [R68+UR9+0x800], R87 ;  /* 0x0008005744007988 */ /* 0x0003e80008000409 */
[----:B0-----:R-:W3:Y:S04]  /*221a0*/  LDL.LU R86, [R1+0x4a0] ;  /* 0x0004a00001567983 */ /* 0x001ee80000300800 */
[----:B------:R0:W3:Y:S04]  /*221b0*/  @P0 LDG.E.U16 R4, desc[UR20][R8.64] ;  /* 0x0000001408040981 */ /* 0x0000e8000c1e1500 */
[----:B-1----:R-:W3:Y:S01]  /*221c0*/  LDL.LU R87, [R1+0x49c] ;  /* 0x00049c0001577983 */ /* 0x002ee20000300800 */
[----:B0-----:R-:W-:Y:S01]  /*221d0*/  IMAD R8, R57, UR4, RZ ;  /* 0x0000000439087c24 */ /* 0x001fe2000f8e02ff */
[----:B------:R-:W0:Y:S04]  /*221e0*/  LDCU UR4, c[0x0][0x3b0] ;  /* 0x00007600ff0477ac */ /* 0x000e280008000800 */
[----:B------:R-:W-:-:S04]  /*221f0*/  LEA R10, P1, R8, R72, 0x1 ;  /* 0x00000048080a7211 */ /* 0x000fc800078208ff */
[----:B------:R-:W-:Y:S01]  /*22200*/  LEA.HI.X.SX32 R11, R8, R69, 0x1, P1 ;  /* 0x00000045080b7211 */ /* 0x000fe200008f0eff */
[----:B----4-:R1:W-:Y:S04]  /*22210*/  STS.U16 [R68+UR9+0x1c00], R88 ;  /* 0x001c005844007988 */ /* 0x0103e80008000409 */
[----:B--2---:R2:W-:Y:S04]  /*22220*/  STS.U16 [R68+UR9+0x2000], R90 ;  /* 0x0020005a44007988 */ /* 0x0045e80008000409 */
[----:B-1----:R-:W4:Y:S04]  /*22230*/  LDL.LU R88, [R1+0x498] ;  /* 0x0004980001587983 */ /* 0x002f280000300800 */
[----:B--2---:R-:W2:Y:S04]  /*22240*/  LDL.LU R90, [R1+0x494] ;  /* 0x00049400015a7983 */ /* 0x004ea80000300800 */
[----:B------:R-:W-:Y:S04]  /*22250*/  STL [R1+0x364], R10 ;  /* 0x0003640a01007387 */ /* 0x000fe80000100800 */
[----:B------:R-:W-:Y:S04]  /*22260*/  STL [R1+0x360], R11 ;  /* 0x0003600b01007387 */ /* 0x000fe80000100800 */
[----:B---3--:R1:W-:Y:S04]  /*22270*/  STS.U16 [R68+UR9+0x4800], R84 ;  /* 0x0048005444007988 */ /* 0x0083e80008000409 */
[----:B------:R3:W-:Y:S04]  /*22280*/  STS.U16 [R68+UR9+0x4c00], R91 ;  /* 0x004c005b44007988 */ /* 0x0007e80008000409 */
[----:B-1----:R-:W2:Y:S04]  /*22290*/  LDL.LU R84, [R1+0x490] ;  /* 0x0004900001547983 */ /* 0x002ea80000300800 */
[----:B---3--:R-:W3:Y:S04]  /*222a0*/  LDL.LU R91, [R1+0x48c] ;  /* 0x00048c00015b7983 */ /* 0x008ee80000300800 */
[----:B------:R-:W-:Y:S04]  /*222b0*/  STS.U16 [R68+UR9+0x2400], R66 ;  /* 0x0024004244007988 */ /* 0x000fe80008000409 */
[----:B------:R-:W-:Y:S04]  /*222c0*/  STS.U16 [R68+UR9+0x2800], R67 ;  /* 0x0028004344007988 */ /* 0x000fe80008000409 */
[----:B------:R-:W-:Y:S04]  /*222d0*/  STS.U16 [R68+UR9+0x2c00], R30 ;  /* 0x002c001e44007988 */ /* 0x000fe80008000409 */
[----:B------:R-:W-:Y:S04]  /*222e0*/  STS.U16 [R68+UR9+0x3000], R74 ;  /* 0x0030004a44007988 */ /* 0x000fe80008000409 */
[----:B------:R1:W-:Y:S04]  /*222f0*/  STS.U16 [R68+UR9+0x5800], R89 ;  /* 0x0058005944007988 */ /* 0x0003e80008000409 */
[----:B-1----:R-:W3:Y:S04]  /*22300*/  LDL.LU R89, [R1+0x488] ;  /* 0x0004880001597983 */ /* 0x002ee80000300800 */
[----:B------:R-:W-:Y:S04]  /*22310*/  STS.U16 [R68+UR9+0x6400], R85 ;  /* 0x0064005544007988 */ /* 0x000fe80008000409 */
[----:B------:R-:W-:Y:S04]  /*22320*/  STS.U16 [R68+UR9+0x3400], R75 ;  /* 0x0034004b44007988 */ /* 0x000fe80008000409 */
[----:B------:R1:W-:Y:S04]  /*22330*/  STS.U16 [R68+UR9+0x6c00], R87 ;  /* 0x006c005744007988 */ /* 0x0003e80008000409 */
[----:B-1----:R-:W3:Y:S04]  /*22340*/  LDL.LU R87, [R1+0x484] ;  /* 0x0004840001577983 */ /* 0x002ee80000300800 */
[----:B------:R-:W3:Y:S04]  /*22350*/  LDL.LU R85, [R1+0x480] ;  /* 0x0004800001557983 */ /* 0x000ee80000300800 */
[----:B------:R-:W3:Y:S04]  /*22360*/  LDL.LU R60, [R1+0x47c] ;  /* 0x00047c00013c7983 */ /* 0x000ee80000300800 */
[----:B------:R-:W3:Y:S04]  /*22370*/  LDL.LU R62, [R1+0x478] ;  /* 0x00047800013e7983 */ /* 0x000ee80000300800 */
[----:B------:R-:W3:Y:S04]  /*22380*/  LDL.LU R64, [R1+0x474] ;  /* 0x0004740001407983 */ /* 0x000ee80000300800 */
[----:B------:R-:W3:Y:S04]  /*22390*/  LDL.LU R66, [R1+0x470] ;  /* 0x0004700001427983 */ /* 0x000ee80000300800 */
[----:B------:R-:W3:Y:S04]  /*223a0*/  LDL.LU R67, [R1+0x46c] ;  /* 0x00046c0001437983 */ /* 0x000ee80000300800 */
[----:B------:R-:W3:Y:S04]  /*223b0*/  LDL.LU R30, [R1+0x468] ;  /* 0x00046800011e7983 */ /* 0x000ee80000300800 */
[----:B------:R-:W3:Y:S04]  /*223c0*/  LDL.LU R74, [R1+0x464] ;  /* 0x00046400014a7983 */ /* 0x000ee80000300800 */
[----:B------:R1:W-:Y:S04]  /*223d0*/  STS.U16 [R68+UR9+0x3800], R76 ;  /* 0x0038004c44007988 */ /* 0x0003e80008000409 */
[----:B------:R-:W3:Y:S04]  /*223e0*/  LDL.LU R75, [R1+0x460] ;  /* 0x00046000014b7983 */ /* 0x000ee80000300800 */
[----:B------:R0:W-:Y:S04]  /*223f0*/  STS.U16 [R68+UR9+0x3c00], R77 ;  /* 0x003c004d44007988 */ /* 0x0001e80008000409 */
[----:B-1----:R-:W3:Y:S04]  /*22400*/  LDL.LU R76, [R1+0x45c] ;  /* 0x00045c00014c7983 */ /* 0x002ee80000300800 */
[----:B------:R1:W-:Y:S04]  /*22410*/  STS.U16 [R68+UR9+0x4000], R78 ;  /* 0x0040004e44007988 */ /* 0x0003e80008000409 */
[----:B0-----:R-:W3:Y:S04]  /*22420*/  LDL.LU R77, [R1+0x458] ;  /* 0x00045800014d7983 */ /* 0x001ee80000300800 */
[----:B------:R0:W-:Y:S04]  /*22430*/  STS.U16 [R68+UR9+0x4400], R79 ;  /* 0x0044004f44007988 */ /* 0x0001e80008000409 */
[----:B-1----:R-:W3:Y:S04]  /*22440*/  LDL.LU R78, [R1+0x454] ;  /* 0x00045400014e7983 */ /* 0x002ee80000300800 */
[----:B------:R1:W-:Y:S04]  /*22450*/  STS.U16 [R68+UR9+0x5000], R80 ;  /* 0x0050005044007988 */ /* 0x0003e80008000409 */
[----:B0-----:R-:W3:Y:S04]  /*22460*/  LDL.LU R79, [R1+0x450] ;  /* 0x00045000014f7983 */ /* 0x001ee80000300800 */
[----:B------:R0:W-:Y:S04]  /*22470*/  STS.U16 [R68+UR9+0x6800], R86 ;  /* 0x0068005644007988 */ /* 0x0001e80008000409 */
[----:B-1----:R-:W3:Y:S04]  /*22480*/  LDL.LU R80, [R1+0x44c] ;  /* 0x00044c0001507983 */ /* 0x002ee80000300800 */
[----:B0-----:R-:W3:Y:S04]  /*22490*/  LDL.LU R86, [R1+0x448] ;  /* 0x0004480001567983 */ /* 0x001ee80000300800 */
[----:B----4-:R0:W-:Y:S04]  /*224a0*/  STS.U16 [R68+UR9+0x7000], R88 ;  /* 0x0070005844007988 */ /* 0x0101e80008000409 */
[----:B--2---:R1:W-:Y:S04]  /*224b0*/  STS.U16 [R68+UR9+0x7400], R90 ;  /* 0x0074005a44007988 */ /* 0x0043e80008000409 */
[----:B0-----:R-:W2:Y:S04]  /*224c0*/  LDL.LU R88, [R1+0x444] ;  /* 0x0004440001587983 */ /* 0x001ea80000300800 */
[----:B-1----:R-:W4:Y:S04]  /*224d0*/  LDL.LU R90, [R1+0x440] ;  /* 0x00044000015a7983 */ /* 0x002f280000300800 */
[----:B---3--:R0:W-:Y:S04]  /*224e0*/  STS.U16 [R68+UR9+0x7c00], R91 ;  /* 0x007c005b44007988 */ /* 0x0081e80008000409 */
[----:B0-----:R-:W3:Y:S04]  /*224f0*/  LDL.LU R91, [R1+0x43c] ;  /* 0x00043c00015b7983 */ /* 0x001ee80000300800 */
[----:B------:R0:W-:Y:S04]  /*22500*/  STS.U16 [R68+UR9+0x5400], R81 ;  /* 0x0054005144007988 */ /* 0x0001e80008000409 */
[----:B------:R1:W-:Y:S04]  /*22510*/  STS.U16 [R68+UR9+0x5c00], R82 ;  /* 0x005c005244007988 */ /* 0x0003e80008000409 */
[----:B------:R1:W-:Y:S04]  /*22520*/  STS.U16 [R68+UR9+0x6000], R83 ;  /* 0x0060005344007988 */ /* 0x0003e80008000409 */
[----:B0-----:R-:W3:Y:S04]  /*22530*/  LDL.LU R81, [R1+0x438] ;  /* 0x0004380001517983 */ /* 0x001ee80000300800 */
[----:B-1----:R-:W3:Y:S04]  /*22540*/  LDL.LU R82, [R1+0x388] ;  /* 0x0003880001527983 */ /* 0x002ee80000300800 */
[----:B------:R0:W-:Y:S04]  /*22550*/  STS.U16 [R68+UR9+0x7800], R84 ;  /* 0x0078005444007988 */ /* 0x0001e80008000409 */
[----:B------:R-:W3:Y:S04]  /*22560*/  LDL.LU R83, [R1+0x384] ;  /* 0x0003840001537983 */ /* 0x000ee80000300800 */
[----:B------:R1:W-:Y:S04]  /*22570*/  STS.U16 [R31+UR9+0x80], R89 ;  /* 0x000080591f007988 */ /* 0x0003e80008000409 */
[----:B0-----:R-:W3:Y:S04]  /*22580*/  LDL.LU R84, [R1+0x380] ;  /* 0x0003800001547983 */ /* 0x001ee80000300800 */
[----:B-1----:R-:W3:Y:S04]  /*22590*/  LDL.LU R89, [R1+0x37c] ;  /* 0x00037c0001597983 */ /* 0x002ee80000300800 */
[----:B------:R0:W-:Y:S04]  /*225a0*/  STS.U16 [R31+UR9+0x480], R87 ;  /* 0x000480571f007988 */ /* 0x0001e80008000409 */
[----:B------:R1:W-:Y:S04]  /*225b0*/  STS.U16 [R31+UR9+0x880], R85 ;  /* 0x000880551f007988 */ /* 0x0003e80008000409 */
[----:B------:R-:W-:Y:S04]  /*225c0*/  STS.U16 [R31+UR9+0xc80], R60 ;  /* 0x000c803c1f007988 */ /* 0x000fe80008000409 */
[----:B0-----:R-:W3:Y:S04]  /*225d0*/  LDL.LU R87, [R1+0x378] ;  /* 0x0003780001577983 */ /* 0x001ee80000300800 */
[----:B------:R0:W-:Y:S04]  /*225e0*/  STS.U16 [R31+UR9+0x1080], R62 ;  /* 0x0010803e1f007988 */ /* 0x0001e80008000409 */
[----:B------:R-:W-:Y:S04]  /*225f0*/  STS.U16 [R31+UR9+0x1480], R64 ;  /* 0x001480401f007988 */ /* 0x000fe80008000409 */
[----:B------:R-:W-:Y:S04]  /*22600*/  STS.U16 [R31+UR9+0x1880], R66 ;  /* 0x001880421f007988 */ /* 0x000fe80008000409 */
[----:B------:R-:W-:Y:S04]  /*22610*/  STS.U16 [R31+UR9+0x1c80], R67 ;  /* 0x001c80431f007988 */ /* 0x000fe80008000409 */
[----:B------:R-:W-:Y:S04]  /*22620*/  STS.U16 [R31+UR9+0x2080], R30 ;  /* 0x0020801e1f007988 */ /* 0x000fe80008000409 */
[----:B------:R-:W-:Y:S04]  /*22630*/  STS.U16 [R31+UR9+0x2480], R74 ;  /* 0x0024804a1f007988 */ /* 0x000fe80008000409 */
[----:B------:R-:W-:Y:S04]  /*22640*/  STS.U16 [R31+UR9+0x2880], R75 ;  /* 0x0028804b1f007988 */ /* 0x000fe80008000409 */
[----:B-1----:R-:W3:Y:S04]  /*22650*/  LDL.LU R85, [R1+0x374] ;  /* 0x0003740001557983 */ /* 0x002ee80000300800 */
[----:B------:R-:W-:Y:S04]  /*22660*/  STS.U16 [R31+UR9+0x2c80], R76 ;  /* 0x002c804c1f007988 */ /* 0x000fe80008000409 */
[----:B0-----:R-:W3:Y:S04]  /*22670*/  LDL.LU R62, [R1+0x370] ;  /* 0x00037000013e7983 */ /* 0x001ee80000300800 */
[----:B------:R-:W-:Y:S04]  /*22680*/  STS.U16 [R31+UR9+0x3080], R77 ;  /* 0x0030804d1f007988 */ /* 0x000fe80008000409 */
[----:B------:R-:W-:Y:S04]  /*22690*/  STS.U16 [R31+UR9+0x3480], R78 ;  /* 0x0034804e1f007988 */ /* 0x000fe80008000409 */
[----:B------:R-:W-:Y:S04]  /*226a0*/  STS.U16 [R31+UR9+0x3880], R79 ;  /* 0x0038804f1f007988 */ /* 0x000fe80008000409 */
[----:B------:R-:W-:Y:S04]  /*226b0*/  STS.U16 [R31+UR9+0x3c80], R80 ;  /* 0x003c80501f007988 */ /* 0x000fe80008000409 */
[----:B------:R0:W-:Y:S04]  /*226c0*/  STS.U16 [R31+UR9+0x4080], R86 ;  /* 0x004080561f007988 */ /* 0x0001e80008000409 */
[----:B0-----:R-:W3:Y:S04]  /*226d0*/  LDL.LU R86, [R1+0x36c] ;  /* 0x00036c0001567983 */ /* 0x001ee80000300800 */
[----:B--2---:R0:W-:Y:S04]  /*226e0*/  STS.U16 [R31+UR9+0x4480], R88 ;  /* 0x004480581f007988 */ /* 0x0041e80008000409 */
[----:B----4-:R1:W-:Y:S04]  /*226f0*/  STS.U16 [R31+UR9+0x4880], R90 ;  /* 0x0048805a1f007988 */ /* 0x0103e80008000409 */
[----:B0-----:R-:W2:Y:S04]  /*22700*/  LDL.LU R88, [R1+0x368] ;  /* 0x0003680001587983 */ /* 0x001ea80000300800 */
[----:B-1----:R-:W4:Y:S04]  /*22710*/  LDL.LU R90, [R1+0x35c] ;  /* 0x00035c00015a7983 */ /* 0x002f280000300800 */
[----:B---3--:R0:W-:Y:S04]  /*22720*/  STS.U16 [R31+UR9+0x4c80], R91 ;  /* 0x004c805b1f007988 */ /* 0x0081e80008000409 */
[----:B0-----:R-:W3:Y:S04]  /*22730*/  LDL.LU R91, [R1+0x358] ;  /* 0x00035800015b7983 */ /* 0x001ee80000300800 */
[----:B------:R-:W-:Y:S04]  /*22740*/  STS.U16 [R31+UR9+0x5080], R81 ;  /* 0x005080511f007988 */ /* 0x000fe80008000409 */
[----:B------:R-:W-:Y:S04]  /*22750*/  STS.U16 [R31+UR9+0x5480], R82 ;  /* 0x005480521f007988 */ /* 0x000fe80008000409 */
[----:B------:R-:W-:Y:S04]  /*22760*/  STS.U16 [R31+UR9+0x5880], R83 ;  /* 0x005880531f007988 */ /* 0x000fe80008000409 */
[----:B------:R-:W-:Y:S04]  /*22770*/  STS.U16 [R31+UR9+0x5c80], R84 ;  /* 0x005c80541f007988 */ /* 0x000fe80008000409 */
[----:B------:R0:W-:Y:S04]  /*22780*/  STS.U16 [R31+UR9+0x6080], R89 ;  /* 0x006080591f007988 */ /* 0x0001e80008000409 */
[----:B0-----:R-:W3:Y:S04]  /*22790*/  LDL.LU R89, [R1+0x34c] ;  /* 0x00034c0001597983 */ /* 0x001ee80000300800 */
[----:B------:R0:W-:Y:S04]  /*227a0*/  STS.U16 [R31+UR9+0x6480], R87 ;  /* 0x006480571f007988 */ /* 0x0001e80008000409 */
[----:B0-----:R-:W3:Y:S04]  /*227b0*/  LDL.LU R87, [R1+0x348] ;  /* 0x0003480001577983 */ /* 0x001ee80000300800 */
        /* <DEDUP_REMOVED lines=13> */
[----:B------:R-:W3:Y:S04]  /*22890*/  LDL.LU R82, [R1+0x258] ;  /* 0x0002580001527983 */ /* 0x000ee80000300800 */
[----:B------:R-:W-:Y:S04]  /*228a0*/  STS.U16 [R31+UR9+0x6c80], R62 ;  /* 0x006c803e1f007988 */ /* 0x000fe80008000409 */
[----:B------:R-:W3:Y:S04]  /*228b0*/  LDL.LU R83, [R1+0x24c] ;  /* 0x00024c0001537983 */ /* 0x000ee80000300800 */
[----:B------:R-:W3:Y:S04]  /*228c0*/  LDL.LU R84, [R1+0x248] ;  /* 0x0002480001547983 */ /* 0x000ee80000300800 */
[----:B0-----:R-:W3:Y:S04]  /*228d0*/  LDL.LU R85, [R1+0x244] ;  /* 0x0002440001557983 */ /* 0x001ee80000300800 */
[----:B------:R-:W-:Y:S04]  /*228e0*/  STS.U16 [R31+UR9+0x7080], R86 ;  /* 0x007080561f007988 */ /* 0x000fe80008000409 */
[----:B--2---:R-:W-:Y:S04]  /*228f0*/  STS.U16 [R31+UR9+0x7480], R88 ;  /* 0x007480581f007988 */ /* 0x004fe80008000409 */
[----:B----4-:R0:W-:Y:S04]  /*22900*/  STS.U16 [R31+UR9+0x7880], R90 ;  /* 0x0078805a1f007988 */ /* 0x0101e80008000409 */
[----:B0-----:R-:W2:Y:S04]  /*22910*/  LDL.LU R90, [R1+0x234] ;  /* 0x00023400015a7983 */ /* 0x001ea80000300800 */
[----:B------:R-:W4:Y:S04]  /*22920*/  LDL.LU R88, [R1+0x22c] ;  /* 0x00022c0001587983 */ /* 0x000f280000300800 */
[----:B------:R-:W4:Y:S04]  /*22930*/  LDL.LU R86, [R1+0x228] ;  /* 0x0002280001567983 */ /* 0x000f280000300800 */
[----:B---3--:R0:W-:Y:S04]  /*22940*/  STS.U16 [R31+UR9+0x7c80], R91 ;  /* 0x007c805b1f007988 */ /* 0x0081e80008000409 */
[----:B0-----:R-:W3:Y:S04]  /*22950*/  LDL.LU R91, [R1+0x224] ;  /* 0x00022400015b7983 */ /* 0x001ee80000300800 */
[----:B------:R0:W-:Y:S04]  /*22960*/  STS.U16 [R46+UR9+0x100], R89 ;  /* 0x000100592e007988 */ /* 0x0001e80008000409 */
[----:B0-----:R-:W3:Y:S04]  /*22970*/  LDL.LU R89, [R1+0x220] ;  /* 0x0002200001597983 */ /* 0x001ee80000300800 */
[----:B------:R0:W-:Y:S04]  /*22980*/  STS.U16 [R46+UR9+0x500], R87 ;  /* 0x000500572e007988 */ /* 0x0001e80008000409 */
[----:B------:R1:W-:Y:S04]  /*22990*/  STS.U16 [R46+UR9+0x900], R64 ;  /* 0x000900402e007988 */ /* 0x0003e80008000409 */
[----:B------:R0:W-:Y:S04]  /*229a0*/  STS.U16 [R46+UR9+0xd00], R66 ;  /* 0x000d00422e007988 */ /* 0x0001e80008000409 */
[----:B------:R-:W-:Y:S04]  /*229b0*/  STS.U16 [R46+UR9+0x1100], R67 ;  /* 0x001100432e007988 */ /* 0x000fe80008000409 */
        /* <DEDUP_REMOVED lines=8> */
[----:B0-----:R-:W3:Y:S04]  /*22a40*/  LDL.LU R87, [R1+0x21c] ;  /* 0x00021c0001577983 */ /* 0x001ee80000300800 */
[----:B------:R-:W-:Y:S04]  /*22a50*/  STS.U16 [R46+UR9+0x3500], R81 ;  /* 0x003500512e007988 */ /* 0x000fe80008000409 */
[----:B------:R-:W-:Y:S04]  /*22a60*/  STS.U16 [R46+UR9+0x3900], R82 ;  /* 0x003900522e007988 */ /* 0x000fe80008000409 */
[----:B------:R-:W3:Y:S04]  /*22a70*/  LDL.LU R60, [R1+0x218] ;  /* 0x00021800013c7983 */ /* 0x000ee80000300800 */
[----:B------:R-:W-:Y:S04]  /*22a80*/  STS.U16 [R46+UR9+0x3d00], R83 ;  /* 0x003d00532e007988 */ /* 0x000fe80008000409 */
[----:B------:R-:W-:Y:S04]  /*22a90*/  STS.U16 [R46+UR9+0x4100], R84 ;  /* 0x004100542e007988 */ /* 0x000fe80008000409 */
[----:B------:R-:W3:Y:S04]  /*22aa0*/  LDL.LU R31, [R1+0x210] ;  /* 0x00021000011f7983 */ /* 0x000ee80000300800 */
[----:B------:R-:W-:Y:S04]  /*22ab0*/  STS.U16 [R46+UR9+0x4500], R85 ;  /* 0x004500552e007988 */ /* 0x000fe80008000409 */
[----:B------:R-:W3:Y:S04]  /*22ac0*/  LDL.LU R62, [R1+0x208] ;  /* 0x00020800013e7983 */ /* 0x000ee80000300800 */
[----:B-1----:R-:W3:Y:S04]  /*22ad0*/  LDL.LU R64, [R1+0x204] ;  /* 0x0002040001407983 */ /* 0x002ee80000300800 */
[----:B------:R-:W3:Y:S04]  /*22ae0*/  LDL.LU R66, [R1+0x200] ;  /* 0x0002000001427983 */ /* 0x000ee80000300800 */
[----:B--2---:R0:W-:Y:S04]  /*22af0*/  STS.U16 [R46+UR9+0x4900], R90 ;  /* 0x0049005a2e007988 */ /* 0x0041e80008000409 */
[----:B----4-:R1:W-:Y:S04]  /*22b00*/  STS.U16 [R46+UR9+0x4d00], R88 ;  /* 0x004d00582e007988 */ /* 0x0103e80008000409 */
[----:B------:R-:W-:Y:S04]  /*22b10*/  STS.U16 [R46+UR9+0x5100], R86 ;  /* 0x005100562e007988 */ /* 0x000fe80008000409 */
[----:B0-----:R-:W2:Y:S04]  /*22b20*/  LDL.LU R90, [R1+0x1fc] ;  /* 0x0001fc00015a7983 */ /* 0x001ea80000300800 */
[----:B-1----:R-:W4:Y:S04]  /*22b30*/  LDL.LU R88, [R1+0x1f8] ;  /* 0x0001f80001587983 */ /* 0x002f280000300800 */
[----:B---3--:R0:W-:Y:S04]  /*22b40*/  STS.U16 [R46+UR9+0x5500], R91 ;  /* 0x0055005b2e007988 */ /* 0x0081e80008000409 */
        /* <DEDUP_REMOVED lines=19> */
[----:B0-----:R-:W3:Y:S04]  /*22c80*/  LDL.LU R87, [R1+0x118] ;  /* 0x0001180001577983 */ /* 0x001ee80000300800 */
[----:B------:R-:W-:Y:S04]  /*22c90*/  STS.U16 [R46+UR9+0x6100], R60 ;  /* 0x0061003c2e007988 */ /* 0x000fe80008000409 */
[----:B------:R-:W-:Y:S04]  /*22ca0*/  STS.U16 [R46+UR9+0x6500], R31 ;  /* 0x0065001f2e007988 */ /* 0x000fe80008000409 */
[----:B------:R-:W-:Y:S04]  /*22cb0*/  STS.U16 [R46+UR9+0x6900], R62 ;  /* 0x0069003e2e007988 */ /* 0x000fe80008000409 */
[----:B------:R-:W-:Y:S04]  /*22cc0*/  STS.U16 [R46+UR9+0x6d00], R64 ;  /* 0x006d00402e007988 */ /* 0x000fe80008000409 */
[----:B------:R-:W-:Y:S04]  /*22cd0*/  STS.U16 [R46+UR9+0x7100], R66 ;  /* 0x007100422e007988 */ /* 0x000fe80008000409 */
[----:B--2---:R0:W-:Y:S04]  /*22ce0*/  STS.U16 [R46+UR9+0x7500], R90 ;  /* 0x0075005a2e007988 */ /* 0x0041e80008000409 */
[----:B----4-:R1:W-:Y:S04]  /*22cf0*/  STS.U16 [R46+UR9+0x7900], R88 ;  /* 0x007900582e007988 */ /* 0x0103e80008000409 */
[----:B0-----:R-:W2:Y:S04]  /*22d00*/  LDL.LU R90, [R1+0x114] ;  /* 0x00011400015a7983 */ /* 0x001ea80000300800 */
[----:B-1----:R-:W4:Y:S04]  /*22d10*/  LDL.LU R88, [R1+0x10c] ;  /* 0x00010c0001587983 */ /* 0x002f280000300800 */
[----:B---3--:R0:W-:Y:S04]  /*22d20*/  STS.U16 [R46+UR9+0x7d00], R91 ;  /* 0x007d005b2e007988 */ /* 0x0081e80008000409 */
[----:B0-----:R-:W3:Y:S01]  /*22d30*/  LDL.LU R91, [R1+0x108] ;  /* 0x00010800015b7983 */ /* 0x001ee20000300800 */
[----:B------:R-:W-:-:S05]  /*22d40*/  LOP3.LUT R31, R68, 0x30, RZ, 0x3c, !PT ;  /* 0x00000030441f7812 */ /* 0x000fca00078e3cff */
[----:B------:R0:W-:Y:S04]  /*22d50*/  STS.U16 [R31+UR9+0x180], R89 ;  /* 0x000180591f007988 */ /* 0x0001e80008000409 */
[----:B------:R-:W-:Y:S04]  /*22d60*/  STS.U16 [R31+UR9+0x580], R67 ;  /* 0x000580431f007988 */ /* 0x000fe80008000409 */
[----:B------:R-:W-:Y:S04]  /*22d70*/  STS.U16 [R31+UR9+0x980], R30 ;  /* 0x0009801e1f007988 */ /* 0x000fe80008000409 */
[----:B------:R-:W-:Y:S04]  /*22d80*/  STS.U16 [R31+UR9+0xd80], R74 ;  /* 0x000d804a1f007988 */ /* 0x000fe80008000409 */
[----:B------:R-:W-:Y:S04]  /*22d90*/  STS.U16 [R31+UR9+0x1180], R75 ;  /* 0x0011804b1f007988 */ /* 0x000fe80008000409 */
[----:B------:R1:W-:Y:S04]  /*22da0*/  STS.U16 [R31+UR9+0x1580], R76 ;  /* 0x0015804c1f007988 */ /* 0x0003e80008000409 */
        /* <DEDUP_REMOVED lines=18> */
[----:B-1----:R-:W3:Y:S04]  /*22ed0*/  LDL.LU R76, [R1+0xd8] ;  /* 0x0000d800014c7983 */ /* 0x002ee80000300800 */
[----:B------:R-:W3:Y:S04]  /*22ee0*/  LDL.LU R66, [R1+0xd4] ;  /* 0x0000d40001427983 */ /* 0x000ee80000300800 */
[----:B--2---:R0:W-:Y:S04]  /*22ef0*/  STS.U16 [R31+UR9+0x4580], R90 ;  /* 0x0045805a1f007988 */ /* 0x0041e80008000409 */
[----:B----4-:R-:W-:Y:S04]  /*22f00*/  STS.U16 [R31+UR9+0x4980], R88 ;  /* 0x004980581f007988 */ /* 0x010fe80008000409 */
[----:B0-----:R-:W2:Y:S04]  /*22f10*/  LDL.LU R90, [R1+0xc8] ;  /* 0x0000c800015a7983 */ /* 0x001ea80000300800 */
[----:B------:R-:W4:Y:S04]  /*22f20*/  LDL.LU R67, [R1+0xc4] ;  /* 0x0000c40001437983 */ /* 0x000f280000300800 */
[----:B---3--:R0:W-:Y:S04]  /*22f30*/  STS.U16 [R31+UR9+0x4d80], R91 ;  /* 0x004d805b1f007988 */ /* 0x0081e80008000409 */
        /* <DEDUP_REMOVED lines=17> */
[----:B------:R-:W-:Y:S04]  /*23050*/  STS.U16 [R31+UR9+0x5580], R56 ;  /* 0x005580381f007988 */ /* 0x000fe80008000409 */
[----:B0-----:R-:W3:Y:S04]  /*23060*/  LDL.LU R89, [R1+0x80] ;  /* 0x0000800001597983 */ /* 0x001ee80000300800 */
[----:B------:R-:W-:Y:S04]  /*23070*/  STS.U16 [R31+UR9+0x5980], R58 ;  /* 0x0059803a1f007988 */ /* 0x000fe80008000409 */
[----:B------:R-:W-:Y:S04]  /*23080*/  STS.U16 [R31+UR9+0x5d80], R46 ;  /* 0x005d802e1f007988 */ /* 0x000fe80008000409 */
[----:B------:R-:W-:Y:S04]  /*23090*/  STS.U16 [R31+UR9+0x6180], R60 ;  /* 0x0061803c1f007988 */ /* 0x000fe80008000409 */
[----:B------:R-:W-:Y:S04]  /*230a0*/  STS.U16 [R31+UR9+0x6580], R62 ;  /* 0x0065803e1f007988 */ /* 0x000fe80008000409 */
[----:B------:R-:W-:Y:S04]  /*230b0*/  STS.U16 [R31+UR9+0x6980], R64 ;  /* 0x006980401f007988 */ /* 0x000fe80008000409 */
[----:B------:R-:W-:Y:S04]  /*230c0*/  STS.U16 [R31+UR9+0x6d80], R76 ;  /* 0x006d804c1f007988 */ /* 0x000fe80008000409 */
[----:B------:R-:W-:Y:S04]  /*230d0*/  STS.U16 [R31+UR9+0x7180], R66 ;  /* 0x007180421f007988 */ /* 0x000fe80008000409 */
[----:B--2---:R0:W-:Y:S04]  /*230e0*/  STS.U16 [R31+UR9+0x7580], R90 ;  /* 0x0075805a1f007988 */ /* 0x0041e80008000409 */
[----:B----4-:R-:W-:Y:S04]  /*230f0*/  STS.U16 [R31+UR9+0x7980], R67 ;  /* 0x007980431f007988 */ /* 0x010fe80008000409 */
[----:B0-----:R-:W2:Y:S04]  /*23100*/  LDL.LU R90, [R1+0x7c] ;  /* 0x00007c00015a7983 */ /* 0x001ea80000300800 */
[----:B---3--:R0:W-:Y:S04]  /*23110*/  STS.U16 [R31+UR9+0x7d80], R91 ;  /* 0x007d805b1f007988 */ /* 0x0081e80008000409 */
[----:B0-----:R-:W3:Y:S04]  /*23120*/  LDL.LU R91, [R1+0x78] ;  /* 0x00007800015b7983 */ /* 0x001ee80000300800 */
[----:B------:R-:W4:Y:S01]  /*23130*/  LDL.LU R56, [R1+0x74] ;  /* 0x0000740001387983 */ /* 0x000f220000300800 */
[----:B------:R-:W-:-:S03]  /*23140*/  LOP3.LUT R76, R68, 0x40, RZ, 0x3c, !PT ;  /* 0x00000040444c7812 */ /* 0x000fc600078e3cff */
        /* <DEDUP_REMOVED lines=8> */
[----:B------:R0:W-:Y:S04]  /*231d0*/  STS.U16 [R76+UR9+0x200], R30 ;  /* 0x0002001e4c007988 */ /* 0x0001e80008000409 */
[----:B------:R-:W4:Y:S04]  /*231e0*/  LDL.LU R61, [R1+0x50] ;  /* 0x00005000013d7983 */ /* 0x000f280000300800 */
[----:B------:R1:W-:Y:S04]  /*231f0*/  STS.U16 [R76+UR9+0x600], R74 ;  /* 0x0006004a4c007988 */ /* 0x0003e80008000409 */
[----:B0-----:R-:W4:Y:S04]  /*23200*/  LDL.LU R30, [R1+0x4c] ;  /* 0x00004c00011e7983 */ /* 0x001f280000300800 */
[----:B------:R0:W-:Y:S04]  /*23210*/  STS.U16 [R76+UR9+0xa00], R75 ;  /* 0x000a004b4c007988 */ /* 0x0001e80008000409 */
[----:B-1----:R-:W4:Y:S04]  /*23220*/  LDL.LU R74, [R1+0x48] ;  /* 0x00004800014a7983 */ /* 0x002f280000300800 */
        /* <DEDUP_REMOVED lines=26> */
[----:B-1----:R-:W4:Y:S04]  /*233d0*/  LDL.LU R89, [R1+0xc] ;  /* 0x00000c0001597983 */ /* 0x002f280000300800 */
[----:B--2---:R0:W-:Y:S04]  /*233e0*/  STS.U16 [R76+UR9+0x4200], R90 ;  /* 0x0042005a4c007988 */ /* 0x0041e80008000409 */
[----:B0-----:R-:W2:Y:S04]  /*233f0*/  LDL.LU R90, [R1+0x8] ;  /* 0x00000800015a7983 */ /* 0x001ea80000300800 */
[----:B---3--:R0:W-:Y:S04]  /*23400*/  STS.U16 [R76+UR9+0x4600], R91 ;  /* 0x0046005b4c007988 */ /* 0x0081e80008000409 */
[----:B0-----:R-:W3:Y:S04]  /*23410*/  LDL.LU R91, [R1+0x4] ;  /* 0x00000400015b7983 */ /* 0x001ee80000300800 */
[----:B----4-:R0:W-:Y:S04]  /*23420*/  STS.U16 [R76+UR9+0x4a00], R56 ;  /* 0x004a00384c007988 */ /* 0x0101e80008000409 */
[----:B------:R-:W4:Y:S04]  /*23430*/  LDL.LU R63, [R1] ;  /* 0x00000000013f7983 */ /* 0x000f280000300800 */
        /* <DEDUP_REMOVED lines=18> */
[----:B------:R0:W-:Y:S01]  /*23560*/  STS.U16 [R76+UR9+0x7200], R30 ;  /* 0x0072001e4c007988 */ /* 0x0001e20008000409 */
[----:B-1----:R-:W-:-:S03]  /*23570*/  LOP3.LUT R61, R68, 0x50, RZ, 0x3c, !PT ;  /* 0x00000050443d7812 */ /* 0x002fc600078e3cff */
[----:B------:R1:W-:Y:S04]  /*23580*/  STS.U16 [R76+UR9+0x7600], R74 ;  /* 0x0076004a4c007988 */ /* 0x0003e80008000409 */
[----:B------:R1:W-:Y:S04]  /*23590*/  STS.U16 [R76+UR9+0x7a00], R75 ;  /* 0x007a004b4c007988 */ /* 0x0003e80008000409 */
[----:B0-----:R-:W4:Y:S04]  /*235a0*/  LDL.LU R30, [R1+0x1334] ;  /* 0x00133400011e7983 */ /* 0x001f280000300800 */
[----:B-1----:R-:W4:Y:S04]  /*235b0*/  LDL.LU R74, [R1+0x1330] ;  /* 0x00133000014a7983 */ /* 0x002f280000300800 */
[----:B------:R-:W4:Y:S04]  /*235c0*/  LDL.LU R75, [R1+0x132c] ;  /* 0x00132c00014b7983 */ /* 0x000f280000300800 */
[----:B------:R0:W-:Y:S04]  /*235d0*/  STS.U16 [R76+UR9+0x7e00], R77 ;  /* 0x007e004d4c007988 */ /* 0x0001e80008000409 */
[----:B------:R1:W-:Y:S04]  /*235e0*/  STS.U16 [R61+UR9+0x280], R78 ;  /* 0x0002804e3d007988 */ /* 0x0003e80008000409 */
[----:B------:R1:W-:Y:S04]  /*235f0*/  STS.U16 [R61+UR9+0x680], R79 ;  /* 0x0006804f3d007988 */ /* 0x0003e80008000409 */
[----:B0-----:R-:W4:Y:S04]  /*23600*/  LDL.LU R76, [R1+0x1328] ;  /* 0x00132800014c7983 */ /* 0x001f280000300800 */
[----:B------:R-:W4:Y:S04]  /*23610*/  LDL.LU R77, [R1+0x1324] ;  /* 0x00132400014d7983 */ /* 0x000f280000300800 */
[----:B-1----:R-:W4:Y:S04]  /*23620*/  LDL.LU R78, [R1+0x1320] ;  /* 0x00132000014e7983 */ /* 0x002f280000300800 */
[----:B------:R-:W4:Y:S04]  /*23630*/  LDL.LU R79, [R1+0x131c] ;  /* 0x00131c00014f7983 */ /* 0x000f280000300800 */
[----:B------:R0:W-:Y:S04]  /*23640*/  STS.U16 [R61+UR9+0xa80], R80 ;  /* 0x000a80503d007988 */ /* 0x0001e80008000409 */
        /* <DEDUP_REMOVED lines=18> */
[----:B0-----:R-:W4:Y:S04]  /*23770*/  LDL.LU R89, [R1+0x12f4] ;  /* 0x0012f40001597983 */ /* 0x001f280000300800 */
[----:B--2---:R0:W-:Y:S04]  /*23780*/  STS.U16 [R61+UR9+0x3280], R90 ;  /* 0x0032805a3d007988 */ /* 0x0041e80008000409 */
[----:B0-----:R-:W2:Y:S04]  /*23790*/  LDL.LU R90, [R1+0x12f0] ;  /* 0x0012f000015a7983 */ /* 0x001ea80000300800 */
[----:B---3--:R0:W-:Y:S04]  /*237a0*/  STS.U16 [R61+UR9+0x3680], R91 ;  /* 0x0036805b3d007988 */ /* 0x0081e80008000409 */
[----:B0-----:R-:W3:Y:S04]  /*237b0*/  LDL.LU R91, [R1+0x12ec] ;  /* 0x0012ec00015b7983 */ /* 0x001ee80000300800 */
[----:B----4-:R-:W-:Y:S04]  /*237c0*/  STS.U16 [R61+UR9+0x3a80], R63 ;  /* 0x003a803f3d007988 */ /* 0x010fe80008000409 */
[----:B---3--:R0:W-:Y:S04]  /*237d0*/  STS.U16 [R61+UR9+0x3e80], R91 ;  /* 0x003e805b3d007988 */ /* 0x0081e80008000409 */
[----:B--2---:R-:W-:Y:S04]  /*237e0*/  STS.U16 [R61+UR9+0x4280], R90 ;  /* 0x0042805a3d007988 */ /* 0x004fe80008000409 */
[----:B------:R-:W-:Y:S04]  /*237f0*/  STS.U16 [R61+UR9+0x4680], R89 ;  /* 0x004680593d007988 */ /* 0x000fe80008000409 */
[----:B------:R-:W-:Y:S04]  /*23800*/  STS.U16 [R61+UR9+0x4a80], R88 ;  /* 0x004a80583d007988 */ /* 0x000fe80008000409 */
[----:B------:R-:W-:Y:S04]  /*23810*/  STS.U16 [R61+UR9+0x4e80], R87 ;  /* 0x004e80573d007988 */ /* 0x000fe80008000409 */
[----:B------:R-:W-:Y:S04]  /*23820*/  STS.U16 [R61+UR9+0x5280], R86 ;  /* 0x005280563d007988 */ /* 0x000fe80008000409 */
[----:B------:R-:W-:Y:S04]  /*23830*/  STS.U16 [R61+UR9+0x5680], R85 ;  /* 0x005680553d007988 */ /* 0x000fe80008000409 */
[----:B------:R-:W-:Y:S04]  /*23840*/  STS.U16 [R61+UR9+0x5a80], R84 ;  /* 0x005a80543d007988 */ /* 0x000fe80008000409 */
[----:B------:R-:W-:Y:S01]  /*23850*/  STS.U16 [R61+UR9+0x5e80], R83 ;  /* 0x005e80533d007988 */ /* 0x000fe20008000409 */
[----:B0-----:R-:W-:-:S03]  /*23860*/  LOP3.LUT R91, R68, 0x60, RZ, 0x3c, !PT ;  /* 0x00000060445b7812 */ /* 0x001fc600078e3cff */
        /* <DEDUP_REMOVED lines=11> */
[----:B------:R0:W-:Y:S04]  /*23920*/  STS.U16 [R91+UR9+0xf00], R6 ;  /* 0x000f00065b007988 */ /* 0x0001e80008000409 */
[----:B------:R1:W-:Y:S01]  /*23930*/  STS.U16 [R91+UR9+0x1300], R5 ;  /* 0x001300055b007988 */ /* 0x0003e20008000409 */
[----:B0-----:R-:W-:Y:S01]  /*23940*/  IMAD R6, R67, UR11, RZ ;  /* 0x0000000b43067c24 */ /* 0x001fe2000f8e02ff */
[----:B------:R-:W0:Y:S01]  /*23950*/  LDCU UR11, c[0x0][0x3b0] ;  /* 0x00007600ff0b77ac */ /* 0x000e220008000800 */
[----:B-1----:R-:W-:-:S03]  /*23960*/  IMAD R5, R66, UR4, RZ ;  /* 0x0000000442057c24 */ /* 0x002fc6000f8e02ff */
[CC--:B------:R-:W-:Y:S01]  /*23970*/  LEA R61, P1, R6.reuse, R72.reuse, 0x1 ;  /* 0x00000048063d7211 */ /* 0x0c0fe200078208ff */
[----:B------:R-:W1:Y:S01]  /*23980*/  LDCU UR4, c[0x0][0x3b0] ;  /* 0x00007600ff0477ac */ /* 0x000e620008000800 */
[CC--:B------:R-:W-:Y:S02]  /*23990*/  LEA R63, P3, R5.reuse, R72.reuse, 0x1 ;  /* 0x00000048053f7211 */ /* 0x0c0fe400078608ff */
[-C--:B------:R-:W-:Y:S02]  /*239a0*/  LEA.HI.X.SX32 R77, R6, R69.reuse, 0x1, P1 ;  /* 0x00000045064d7211 */ /* 0x080fe400008f0eff */
[----:B------:R-:W-:Y:S01]  /*239b0*/  LEA.HI.X.SX32 R76, R5, R69, 0x1, P3 ;  /* 0x00000045054c7211 */ /* 0x000fe200018f0eff */
[----:B------:R-:W-:Y:S04]  /*239c0*/  STL [R1+0x2f4], R61 ;  /* 0x0002f43d01007387 */ /* 0x000fe80000100800 */
[----:B------:R-:W-:Y:S04]  /*239d0*/  STL [R1+0x31c], R63 ;  /* 0x00031c3f01007387 */ /* 0x000fe80000100800 */
[----:B------:R-:W-:Y:S04]  /*239e0*/  STL [R1+0x2f0], R77 ;  /* 0x0002f04d01007387 */ /* 0x000fe80000100800 */
[----:B------:R-:W-:Y:S04]  /*239f0*/  STL [R1+0x318], R76 ;  /* 0x0003184c01007387 */ /* 0x000fe80000100800 */
[----:B------:R-:W2:Y:S01]  /*23a00*/  LDL.LU R90, [R1+0x44] ;  /* 0x00004400015a7983 */ /* 0x000ea20000300800 */
[----:B------:R-:W-:Y:S01]  /*23a10*/  IMAD R6, R64, UR5, RZ ;  /* 0x0000000540067c24 */ /* 0x000fe2000f8e02ff */
[----:B------:R-:W-:Y:S01]  /*23a20*/  PRMT R60, RZ, 0x7610, R60 ;  /* 0x00007610ff3c7816 */ /* 0x000fe2000000003c */
[----:B------:R-:W-:Y:S01]  /*23a30*/  @P0 IMAD.MOV.U32 R5, RZ, RZ, R77 ;  /* 0x000000ffff050224 */ /* 0x000fe200078e004d */
[----:B------:R3:W-:Y:S01]  /*23a40*/  STS.U16 [R91+UR9+0x1700], R4 ;  /* 0x001700045b007988 */ /* 0x0007e20008000409 */
[----:B------:R-:W4:Y:S01]  /*23a50*/  LDCU UR5, c[0x0][0x3b0] ;  /* 0x00007600ff0577ac */ /* 0x000f220008000800 */
[----:B------:R-:W-:Y:S01]  /*23a60*/  IMAD R7, R62, UR7, RZ ;  /* 0x000000073e077c24 */ /* 0x000fe2000f8e02ff */
[----:B------:R-:W-:Y:S01]  /*23a70*/  PRMT R59, RZ, 0x7610, R59 ;  /* 0x00007610ff3b7816 */ /* 0x000fe2000000003b */
[----:B------:R-:W0:Y:S01]  /*23a80*/  LDCU UR7, c[0x0][0x3b0] ;  /* 0x00007600ff0777ac */ /* 0x000e220008000800 */
[----:B---3--:R-:W-:Y:S01]  /*23a90*/  @P0 IMAD.MOV.U32 R4, RZ, RZ, R61 ;  /* 0x000000ffff040224 */ /* 0x008fe200078e003d */
[----:B------:R-:W-:-:S04]  /*23aa0*/  LEA R61, P1, R6, R72, 0x1 ;  /* 0x00000048063d7211 */ /* 0x000fc800078208ff */
[----:B------:R3:W2:Y:S01]  /*23ab0*/  @P0 LDG.E.U16 R60, desc[UR20][R4.64] ;  /* 0x00000014043c0981 */ /* 0x0006a2000c1e1500 */
[----:B------:R-:W-:Y:S01]  /*23ac0*/  PRMT R58, RZ, 0x7610, R58 ;  /* 0x00007610ff3a7816 */ /* 0x000fe2000000003a */
[----:B---3--:R-:W-:Y:S01]  /*23ad0*/  @P0 IMAD.MOV.U32 R4, RZ, RZ, R63 ;  /* 0x000000ffff040224 */ /* 0x008fe200078e003f */
[-C--:B------:R-:W-:Y:S01]  /*23ae0*/  LEA.HI.X.SX32 R63, R6, R69.reuse, 0x1, P1 ;  /* 0x00000045063f7211 */ /* 0x080fe200008f0eff */
[----:B------:R-:W-:Y:S01]  /*23af0*/  @P0 IMAD.MOV.U32 R5, RZ, RZ, R76 ;  /* 0x000000ffff050224 */ /* 0x000fe200078e004c */
[----:B------:R-:W-:Y:S01]  /*23b00*/  LEA R64, P1, R7, R72, 0x1 ;  /* 0x0000004807407211 */ /* 0x000fe200078208ff */
[----:B0-----:R-:W-:Y:S01]  /*23b10*/  IMAD R6, R31, UR11, RZ ;  /* 0x0000000b1f067c24 */ /* 0x001fe2000f8e02ff */
[----:B------:R0:W-:Y:S01]  /*23b20*/  STL [R1+0x32c], R61 ;  /* 0x00032c3d01007387 */ /* 0x0001e20000100800 */
[----:B------:R-:W-:Y:S01]  /*23b30*/  PRMT R57, RZ, 0x7610, R57 ;  /* 0x00007610ff397816 */ /* 0x000fe20000000039 */
[----:B------:R-:W2:Y:S02]  /*23b40*/  LDCU UR11, c[0x0][0x3b0] ;  /* 0x00007600ff0b77ac */ /* 0x000ea40008000800 */
[----:B------:R3:W2:Y:S01]  /*23b50*/  @P0 LDG.E.U16 R59, desc[UR20][R4.64] ;  /* 0x00000014043b0981 */ /* 0x0006a2000c1e1500 */
[----:B------:R-:W-:Y:S01]  /*23b60*/  LEA.HI.X.SX32 R62, R7, R69, 0x1, P1 ;  /* 0x00000045073e7211 */ /* 0x000fe200008f0eff */
[----:B-1----:R-:W-:Y:S01]  /*23b70*/  IMAD R7, R46, UR4, RZ ;  /* 0x000000042e077c24 */ /* 0x002fe2000f8e02ff */
[----:B------:R-:W-:Y:S01]  /*23b80*/  PRMT R56, RZ, 0x7610, R56 ;  /* 0x00007610ff387816 */ /* 0x000fe20000000038 */
[----:B------:R1:W-:Y:S01]  /*23b90*/  STL [R1+0x328], R63 ;  /* 0x0003283f01007387 */ /* 0x0003e20000100800 */
[----:B------:R-:W4:Y:S01]  /*23ba0*/  LDCU UR4, c[0x0][0x3b0] ;  /* 0x00007600ff0477ac */ /* 0x000f220008000800 */
[----:B---3--:R-:W-:-:S02]  /*23bb0*/  @P0 IMAD.MOV.U32 R4, RZ, RZ, R61 ;  /* 0x000000ffff040224 */ /* 0x008fc400078e003d */
[----:B------:R-:W-:Y:S01]  /*23bc0*/  @P0 IMAD.MOV.U32 R5, RZ, RZ, R63 ;  /* 0x000000ffff050224 */ /* 0x000fe200078e003f */
[C---:B0-----:R-:W-:Y:S01]  /*23bd0*/  LEA R61, P3, R6.reuse, R72, 0x1 ;  /* 0x00000048063d7211 */ /* 0x041fe200078608ff */
[----:B------:R-:W-:Y:S04]  /*23be0*/  STL [R1+0x33c], R64 ;  /* 0x00033c4001007387 */ /* 0x000fe80000100800 */
[----:B------:R0:W3:Y:S01]  /*23bf0*/  @P0 LDG.E.U16 R58, desc[UR20][R4.64] ;  /* 0x00000014043a0981 */ /* 0x0000e2000c1e1500 */
[----:B-1----:R-:W-:-:S03]  /*23c00*/  LEA.HI.X.SX32 R63, R6, R69, 0x1, P3 ;  /* 0x00000045063f7211 */ /* 0x002fc600018f0eff */
[----:B------:R-:W-:Y:S01]  /*23c10*/  STL [R1+0x34c], R61 ;  /* 0x00034c3d01007387 */ /* 0x000fe20000100800 */
[----:B----4-:R-:W-:Y:S01]  /*23c20*/  IMAD R6, R92, UR5, RZ ;  /* 0x000000055c067c24 */ /* 0x010fe2000f8e02ff */
[----:B------:R-:W-:Y:S01]  /*23c30*/  PRMT R55, RZ, 0x7610, R55 ;  /* 0x00007610ff377816 */ /* 0x000fe20000000037 */
[----:B------:R-:W1:Y:S01]  /*23c40*/  LDCU UR5, c[0x0][0x3b0] ;  /* 0x00007600ff0577ac */ /* 0x000e620008000800 */
[----:B------:R4:W-:Y:S01]  /*23c50*/  STL [R1+0x338], R62 ;  /* 0x0003383e01007387 */ /* 0x0009e20000100800 */
[----:B0-----:R-:W-:Y:S02]  /*23c60*/  @P0 IMAD.MOV.U32 R4, RZ, RZ, R64 ;  /* 0x000000ffff040224 */ /* 0x001fe400078e0040 */
[----:B------:R-:W-:Y:S01]  /*23c70*/  @P0 IMAD.MOV.U32 R5, RZ, RZ, R62 ;  /* 0x000000ffff050224 */ /* 0x000fe200078e003e */
[----:B------:R0:W-:Y:S04]  /*23c80*/  STL [R1+0x348], R63 ;  /* 0x0003483f01007387 */ /* 0x0001e80000100800 */
[----:B------:R0:W3:Y:S01]  /*23c90*/  @P0 LDG.E.U16 R57, desc[UR20][R4.64] ;  /* 0x0000001404390981 */ /* 0x0000e2000c1e1500 */
[----:B----4-:R-:W-:Y:S01]  /*23ca0*/  LEA R62, P1, R7, R72, 0x1 ;  /* 0x00000048073e7211 */ /* 0x010fe200078208ff */
[----:B0-----:R-:W-:-:S02]  /*23cb0*/  @P0 IMAD.MOV.U32 R4, RZ, RZ, R61 ;  /* 0x000000ffff040224 */ /* 0x001fc400078e003d */
[----:B------:R-:W-:Y:S01]  /*23cc0*/  @P0 IMAD.MOV.U32 R5, RZ, RZ, R63 ;  /* 0x000000ffff050224 */ /* 0x000fe200078e003f */
[----:B------:R-:W-:Y:S01]  /*23cd0*/  LEA.HI.X.SX32 R63, R7, R69, 0x1, P1 ;  /* 0x00000045073f7211 */ /* 0x000fe200008f0eff */
[----:B------:R-:W-:Y:S01]  /*23ce0*/  IMAD R7, R93, UR7, RZ ;  /* 0x000000075d077c24 */ /* 0x000fe2000f8e02ff */
[----:B------:R-:W-:Y:S01]  /*23cf0*/  LEA R61, P1, R6, R72, 0x1 ;  /* 0x00000048063d7211 */ /* 0x000fe200078208ff */
[----:B------:R-:W-:Y:S01]  /*23d00*/  STL [R1+0x35c], R62 ;  /* 0x00035c3e01007387 */ /* 0x000fe20000100800 */
[----:B------:R-:W-:Y:S01]  /*23d10*/  PRMT R54, RZ, 0x7610, R54 ;  /* 0x00007610ff367816 */ /* 0x000fe20000000036 */
[----:B------:R-:W0:Y:S02]  /*23d20*/  LDCU UR7, c[0x0][0x3b0] ;  /* 0x00007600ff0777ac */ /* 0x000e240008000800 */
[----:B------:R4:W3:Y:S04]  /*23d30*/  @P0 LDG.E.U16 R56, desc[UR20][R4.64] ;  /* 0x0000001404380981 */ /* 0x0008e8000c1e1500 */
[----:B------:R1:W-:Y:S01]  /*23d40*/  STL [R1+0x358], R63 ;  /* 0x0003583f01007387 */ /* 0x0003e20000100800 */
[----:B----4-:R-:W-:-:S02]  /*23d50*/  @P0 IMAD.MOV.U32 R4, RZ, RZ, R62 ;  /* 0x000000ffff040224 */ /* 0x010fc400078e003e */
[----:B------:R-:W-:Y:S01]  /*23d60*/  @P0 IMAD.MOV.U32 R5, RZ, RZ, R63 ;  /* 0x000000ffff050224 */ /* 0x000fe200078e003f */
[-C--:B-1----:R-:W-:Y:S02]  /*23d70*/  LEA.HI.X.SX32 R63, R6, R69.reuse, 0x1, P1 ;  /* 0x00000045063f7211 */ /* 0x082fe400008f0eff */
[C---:B------:R-:W-:Y:S02]  /*23d80*/  LEA R62, P3, R7.reuse, R72, 0x1 ;  /* 0x00000048073e7211 */ /* 0x040fe400078608ff */
[----:B------:R1:W4:Y:S02]  /*23d90*/  @P0 LDG.E.U16 R55, desc[UR20][R4.64] ;  /* 0x0000001404370981 */ /* 0x000324000c1e1500 */
[----:B------:R-:W-:Y:S02]  /*23da0*/  LEA.HI.X.SX32 R7, R7, R69, 0x1, P3 ;  /* 0x0000004507077211 */ /* 0x000fe400018f0eff */
[----:B------:R-:W-:Y:S01]  /*23db0*/  STL [R1+0x36c], R61 ;  /* 0x00036c3d01007387 */ /* 0x000fe20000100800 */
[----:B-1----:R-:W-:-:S02]  /*23dc0*/  @P0 IMAD.MOV.U32 R4, RZ, RZ, R61 ;  /* 0x000000ffff040224 */ /* 0x002fc400078e003d */
[----:B------:R-:W-:Y:S01]  /*23dd0*/  @P0 IMAD.MOV.U32 R5, RZ, RZ, R63 ;  /* 0x000000ffff050224 */ /* 0x000fe200078e003f */
[----:B------:R-:W-:Y:S01]  /*23de0*/  STL [R1+0x374], R62 ;  /* 0x0003743e01007387 */ /* 0x000fe20000100800 */
[----:B------:R-:W-:-:S03]  /*23df0*/  PRMT R25, RZ, 0x7610, R25 ;  /* 0x00007610ff197816 */ /* 0x000fc60000000019 */
[----:B------:R-:W-:Y:S04]  /*23e00*/  STL [R1+0x368], R63 ;  /* 0x0003683f01007387 */ /* 0x000fe80000100800 */
[----:B------:R1:W3:Y:S04]  /*23e10*/  @P0 LDG.E.U16 R54, desc[UR20][R4.64] ;  /* 0x0000001404360981 */ /* 0x0002e8000c1e1500 */
[----:B------:R0:W-:Y:S01]  /*23e20*/  STL [R1+0x370], R7 ;  /* 0x0003700701007387 */ /* 0x0001e20000100800 */
[----:B-1----:R-:W-:Y:S02]  /*23e30*/  @P0 IMAD.MOV.U32 R5, RZ, RZ, R7 ;  /* 0x000000ffff050224 */ /* 0x002fe400078e0007 */
[----:B------:R-:W-:-:S02]  /*23e40*/  @P0 IMAD.MOV.U32 R4, RZ, RZ, R62 ;  /* 0x000000ffff040224 */ /* 0x000fc400078e003e */
[----:B0-----:R-:W-:Y:S01]  /*23e50*/  IMAD R7, R53, UR4, RZ ;  /* 0x0000000435077c24 */ /* 0x001fe2000f8e02ff */
[----:B------:R-:W0:Y:S01]  /*23e60*/  LDCU UR4, c[0x0][0x3b0] ;  /* 0x00007600ff0477ac */ /* 0x000e220008000800 */
[----:B------:R-:W-:Y:S01]  /*23e70*/  PRMT R53, RZ, 0x7610, R53 ;  /* 0x00007610ff357816 */ /* 0x000fe20000000035 */
[----:B------:R1:W3:Y:S01]  /*23e80*/  @P0 LDG.E.U16 R25, desc[UR20][R4.64] ;  /* 0x0000001404190981 */ /* 0x0002e2000c1e1500 */
[----:B------:R-:W-:Y:S02]  /*23e90*/  PRMT R24, RZ, 0x7610, R24 ;  /* 0x00007610ff187816 */ /* 0x000fe40000000018 */
[----:B------:R-:W-:Y:S02]  /*23ea0*/  PRMT R23, RZ, 0x7610, R23 ;  /* 0x00007610ff177816 */ /* 0x000fe40000000017 */
[----:B------:R-:W-:Y:S02]  /*23eb0*/  PRMT R22, RZ, 0x7610, R22 ;  /* 0x00007610ff167816 */ /* 0x000fe40000000016 */
[----:B------:R-:W-:-:S02]  /*23ec0*/  PRMT R21, RZ, 0x7610, R21 ;  /* 0x00007610ff157816 */ /* 0x000fc40000000015 */
[----:B------:R-:W-:Y:S02]  /*23ed0*/  PRMT R20, RZ, 0x7610, R20 ;  /* 0x00007610ff147816 */ /* 0x000fe40000000014 */
[----:B------:R-:W-:Y:S02]  /*23ee0*/  PRMT R19, RZ, 0x7610, R19 ;  /* 0x00007610ff137816 */ /* 0x000fe40000000013 */
[----:B------:R-:W-:Y:S02]  /*23ef0*/  PRMT R18, RZ, 0x7610, R18 ;  /* 0x00007610ff127816 */ /* 0x000fe40000000012 */
[----:B------:R-:W-:Y:S01]  /*23f00*/  PRMT R46, RZ, 0x7610, R46 ;  /* 0x00007610ff2e7816 */ /* 0x000fe2000000002e */
[----:B--2---:R-:W-:Y:S01]  /*23f10*/  IMAD R6, R90, UR11, RZ ;  /* 0x0000000b5a067c24 */ /* 0x004fe2000f8e02ff */
[----:B------:R-:W2:Y:S04]  /*23f20*/  LDCU UR11, c[0x0][0x3b0] ;  /* 0x00007600ff0b77ac */ /* 0x000ea80008000800 */
[----:B------:R-:W-:-:S04]  /*23f30*/  LEA R61, P1, R6, R72, 0x1 ;  /* 0x00000048063d7211 */ /* 0x000fc800078208ff */
[-C--:B------:R-:W-:Y:S01]  /*23f40*/  LEA.HI.X.SX32 R63, R6, R69.reuse, 0x1, P1 ;  /* 0x00000045063f7211 */ /* 0x080fe200008f0eff */
[----:B------:R-:W-:Y:S01]  /*23f50*/  IMAD R6, R52, UR5, RZ ;  /* 0x0000000534067c24 */ /* 0x000fe2000f8e02ff */
[CC--:B------:R-:W-:Y:S01]  /*23f60*/  LEA R62, P1, R7.reuse, R72.reuse, 0x1 ;  /* 0x00000048073e7211 */ /* 0x0c0fe200078208ff */
[----:B-1----:R-:W-:Y:S01]  /*23f70*/  @P0 IMAD.MOV.U32 R4, RZ, RZ, R61 ;  /* 0x000000ffff040224 */ /* 0x002fe200078e003d */
[----:B------:R1:W-:Y:S01]  /*23f80*/  STL [R1+0x37c], R61 ;  /* 0x00037c3d01007387 */ /* 0x0003e20000100800 */
[----:B------:R-:W-:Y:S01]  /*23f90*/  @P0 IMAD.MOV.U32 R5, RZ, RZ, R63 ;  /* 0x000000ffff050224 */ /* 0x000fe200078e003f */
[----:B------:R-:W-:Y:S01]  /*23fa0*/  LEA.HI.X.SX32 R64, R7, R69, 0x1, P1 ;  /* 0x0000004507407211 */ /* 0x000fe200008f0eff */
[----:B------:R-:W0:Y:S01]  /*23fb0*/  LDCU UR5, c[0x0][0x3b0] ;  /* 0x00007600ff0577ac */ /* 0x000e220008000800 */
[----:B------:R-:W-:Y:S01]  /*23fc0*/  IMAD R7, R51, UR7, RZ ;  /* 0x0000000733077c24 */ /* 0x000fe2000f8e02ff */
[----:B------:R1:W-:Y:S01]  /*23fd0*/  STL [R1+0x378], R63 ;  /* 0x0003783f01007387 */ /* 0x0003e20000100800 */
[----:B------:R-:W-:Y:S01]  /*23fe0*/  PRMT R52, RZ, 0x7610, R52 ;  /* 0x00007610ff347816 */ /* 0x000fe20000000034 */
[----:B------:R-:W0:Y:S02]  /*23ff0*/  LDCU UR7, c[0x0][0x3b0] ;  /* 0x00007600ff0777ac */ /* 0x000e240008000800 */
[----:B------:R1:W3:Y:S02]  /*24000*/  @P0 LDG.E.U16 R53, desc[UR20][R4.64] ;  /* 0x0000001404350981 */ /* 0x0002e4000c1e1500 */
[----:B-1----:R-:W-:-:S02]  /*24010*/  LEA R61, P3, R6, R72, 0x1 ;  /* 0x00000048063d7211 */ /* 0x002fc400078608ff */
[----:B------:R1:W-:Y:S02]  /*24020*/  STL [R1+0x384], R62 ;  /* 0x0003843e01007387 */ /* 0x0003e40000100800 */
[----:B------:R-:W-:Y:S01]  /*24030*/  LEA.HI.X.SX32 R63, R6, R69, 0x1, P3 ;  /* 0x00000045063f7211 */ /* 0x000fe200018f0eff */
[----:B------:R-:W-:Y:S02]  /*24040*/  @P0 IMAD.MOV.U32 R4, RZ, RZ, R62 ;  /* 0x000000ffff040224 */ /* 0x000fe400078e003e */
[----:B------:R-:W-:Y:S01]  /*24050*/  @P0 IMAD.MOV.U32 R5, RZ, RZ, R64 ;  /* 0x000000ffff050224 */ /* 0x000fe200078e0040 */
[----:B------:R-:W-:Y:S01]  /*24060*/  STL [R1+0x38c], R61 ;  /* 0x00038c3d01007387 */ /* 0x000fe20000100800 */
[----:B-1----:R-:W-:Y:S01]  /*24070*/  LEA R62, P1, R7, R72, 0x1 ;  /* 0x00000048073e7211 */ /* 0x002fe200078208ff */
[----:B--2---:R-:W-:Y:S01]  /*24080*/  IMAD R6, R50, UR11, RZ ;  /* 0x0000000b32067c24 */ /* 0x004fe2000f8e02ff */
[----:B------:R-:W1:Y:S01]  /*24090*/  LDCU UR11, c[0x0][0x3b0] ;  /* 0x00007600ff0b77ac */ /* 0x000e620008000800 */
[----:B------:R-:W-:Y:S04]  /*240a0*/  STL [R1+0x380], R64 ;  /* 0x0003804001007387 */ /* 0x000fe80000100800 */
[----:B------:R2:W3:Y:S04]  /*240b0*/  @P0 LDG.E.U16 R24, desc[UR20][R4.64] ;  /* 0x0000001404180981 */ /* 0x0004e8000c1e1500 */
[----:B------:R0:W-:Y:S01]  /*240c0*/  STL [R1+0x388], R63 ;  /* 0x0003883f01007387 */ /* 0x0001e20000100800 */
[----:B--2---:R-:W-:-:S02]  /*240d0*/  @P0 IMAD.MOV.U32 R4, RZ, RZ, R61 ;  /* 0x000000ffff040224 */ /* 0x004fc400078e003d */
[----:B------:R-:W-:Y:S01]  /*240e0*/  @P0 IMAD.MOV.U32 R5, RZ, RZ, R63 ;  /* 0x000000ffff050224 */ /* 0x000fe200078e003f */
[-C--:B0-----:R-:W-:Y:S01]  /*240f0*/  LEA.HI.X.SX32 R63, R7, R69.reuse, 0x1, P1 ;  /* 0x00000045073f7211 */ /* 0x081fe200008f0eff */
[----:B------:R-:W-:Y:S01]  /*24100*/  IMAD R7, R49, UR4, RZ ;  /* 0x0000000431077c24 */ /* 0x000fe2000f8e02ff */
[C---:B------:R-:W-:Y:S02]  /*24110*/  LEA R61, P1, R6.reuse, R72, 0x1 ;  /* 0x00000048063d7211 */ /* 0x040fe400078208ff */
[----:B------:R0:W2:Y:S01]  /*24120*/  @P0 LDG.E.U16 R52, desc[UR20][R4.64] ;  /* 0x0000001404340981 */ /* 0x0000a2000c1e1500 */
[----:B------:R-:W1:Y:S01]  /*24130*/  LDCU UR4, c[0x0][0x3b0] ;  /* 0x00007600ff0477ac */ /* 0x000e620008000800 */
[----:B------:R-:W-:Y:S02]  /*24140*/  LEA.HI.X.SX32 R64, R6, R69, 0x1, P1 ;  /* 0x0000004506407211 */ /* 0x000fe400008f0eff */
[----:B------:R0:W-:Y:S01]  /*24150*/  STL [R1+0x394], R62 ;  /* 0x0003943e01007387 */ /* 0x0001e20000100800 */
[----:B------:R-:W-:Y:S01]  /*24160*/  IMAD R6, R48, UR5, RZ ;  /* 0x0000000530067c24 */ /* 0x000fe2000f8e02ff */
[----:B------:R-:W-:Y:S01]  /*24170*/  PRMT R51, RZ, 0x7610, R51 ;  /* 0x00007610ff337816 */ /* 0x000fe20000000033 */
[----:B------:R-:W1:Y:S01]  /*24180*/  LDCU UR5, c[0x0][0x3b0] ;  /* 0x00007600ff0577ac */ /* 0x000e620008000800 */
[----:B0-----:R-:W-:-:S02]  /*24190*/  @P0 IMAD.MOV.U32 R4, RZ, RZ, R62 ;  /* 0x000000ffff040224 */ /* 0x001fc400078e003e */
[----:B------:R-:W-:Y:S01]  /*241a0*/  @P0 IMAD.MOV.U32 R5, RZ, RZ, R63 ;  /* 0x000000ffff050224 */ /* 0x000fe200078e003f */
[C---:B------:R-:W-:Y:S01]  /*241b0*/  LEA R62, P3, R7.reuse, R72, 0x1 ;  /* 0x00000048073e7211 */ /* 0x040fe200078608ff */
[----:B------:R0:W-:Y:S04]  /*241c0*/  STL [R1+0x390], R63 ;  /* 0x0003903f01007387 */ /* 0x0001e80000100800 */
[----:B------:R1:W2:Y:S04]  /*241d0*/  @P0 LDG.E.U16 R23, desc[UR20][R4.64] ;  /* 0x0000001404170981 */ /* 0x0002a8000c1e1500 */
[----:B------:R1:W-:Y:S01]  /*241e0*/  STL [R1+0x39c], R61 ;  /* 0x00039c3d01007387 */ /* 0x0003e20000100800 */
[----:B0-----:R-:W-:Y:S01]  /*241f0*/  LEA.HI.X.SX32 R63, R7, R69, 0x1, P3 ;  /* 0x00000045073f7211 */ /* 0x001fe200018f0eff */
[----:B-1----:R-:W-:-:S02]  /*24200*/  @P0 IMAD.MOV.U32 R4, RZ, RZ, R61 ;  /* 0x000000ffff040224 */ /* 0x002fc400078e003d */
[----:B------:R-:W-:Y:S01]  /*24210*/  @P0 IMAD.MOV.U32 R5, RZ, RZ, R64 ;  /* 0x000000ffff050224 */ /* 0x000fe200078e0040 */
[----:B------:R-:W-:Y:S01]  /*24220*/  STL [R1+0x3a4], R62 ;  /* 0x0003a43e01007387 */ /* 0x000fe20000100800 */
[----:B------:R-:W-:Y:S01]  /*24230*/  LEA R61, P1, R6, R72, 0x1 ;  /* 0x00000048063d7211 */ /* 0x000fe200078208ff */
[----:B------:R-:W-:Y:S01]  /*24240*/  IMAD R7, R47, UR7, RZ ;  /* 0x000000072f077c24 */ /* 0x000fe2000f8e02ff */
[----:B------:R-:W0:Y:S01]  /*24250*/  LDCU UR7, c[0x0][0x3b0] ;  /* 0x00007600ff0777ac */ /* 0x000e220008000800 */
[----:B------:R-:W-:Y:S04]  /*24260*/  STL [R1+0x398], R64 ;  /* 0x0003984001007387 */ /* 0x000fe80000100800 */
[----:B------:R1:W2:Y:S04]  /*24270*/  @P0 LDG.E.U16 R51, desc[UR20][R4.64] ;  /* 0x0000001404330981 */ /* 0x0002a8000c1e1500 */
[----:B------:R0:W-:Y:S01]  /*24280*/  STL [R1+0x3a0], R63 ;  /* 0x0003a03f01007387 */ /* 0x0001e20000100800 */
[----:B------:R-:W-:Y:S01]  /*24290*/  PRMT R50, RZ, 0x7610, R50 ;  /* 0x00007610ff327816 */ /* 0x000fe20000000032 */
[----:B-1----:R-:W-:-:S02]  /*242a0*/  @P0 IMAD.MOV.U32 R4, RZ, RZ, R62 ;  /* 0x000000ffff040224 */ /* 0x002fc400078e003e */
        /* <DEDUP_REMOVED lines=9> */
[----:B------:R-:W1:Y:S01]  /*24340*/  LDCU UR4, c[0x0][0x3b0] ;  /* 0x00007600ff0477ac */ /* 0x000e620008000800 */
[----:B0-----:R-:W-:-:S02]  /*24350*/  @P0 IMAD.MOV.U32 R4, RZ, RZ, R61 ;  /* 0x000000ffff040224 */ /* 0x001fc400078e003d */
[----:B------:R-:W-:Y:S01]  /*24360*/  @P0 IMAD.MOV.U32 R5, RZ, RZ, R63 ;  /* 0x000000ffff050224 */ /* 0x000fe200078e003f */
[----:B----4-:R-:W-:Y:S01]  /*24370*/  LEA R61, P3, R6, R72, 0x1 ;  /* 0x00000048063d7211 */ /* 0x010fe200078608ff */
[----:B------:R0:W-:Y:S04]  /*24380*/  STL [R1+0x3a8], R63 ;  /* 0x0003a83f01007387 */ /* 0x0001e80000100800 */
[----:B------:R4:W2:Y:S01]  /*24390*/  @P0 LDG.E.U16 R50, desc[UR20][R4.64] ;  /* 0x0000001404320981 */ /* 0x0008a2000c1e1500 */
[----:B------:R-:W-:-:S03]  /*243a0*/  PRMT R49, RZ, 0x7610, R49 ;  /* 0x00007610ff317816 */ /* 0x000fc60000000031 */
[----:B------:R1:W-:Y:S01]  /*243b0*/  STL [R1+0x3b4], R62 ;  /* 0x0003b43e01007387 */ /* 0x0003e20000100800 */
[----:B0-----:R-:W-:Y:S01]  /*243c0*/  LEA.HI.X.SX32 R63, R6, R69, 0x1, P3 ;  /* 0x00000045063f7211 */ /* 0x001fe200018f0eff */
[----:B----4-:R-:W-:Y:S02]  /*243d0*/  @P0 IMAD.MOV.U32 R4, RZ, RZ, R62 ;  /* 0x000000ffff040224 */ /* 0x010fe400078e003e */
[----:B------:R-:W-:Y:S01]  /*243e0*/  @P0 IMAD.MOV.U32 R5, RZ, RZ, R64 ;  /* 0x000000ffff050224 */ /* 0x000fe200078e0040 */
[----:B------:R-:W-:Y:S01]  /*243f0*/  STL [R1+0x3bc], R61 ;  /* 0x0003bc3d01007387 */ /* 0x000fe20000100800 */
[----:B-1----:R-:W-:Y:S01]  /*24400*/  LEA R62, P1, R7, R72, 0x1 ;  /* 0x00000048073e7211 */ /* 0x002fe200078208ff */
[----:B------:R-:W-:Y:S01]  /*24410*/  IMAD R6, R43, UR5, RZ ;  /* 0x000000052b067c24 */ /* 0x000fe2000f8e02ff */
[----:B------:R-:W0:Y:S01]  /*24420*/  LDCU UR5, c[0x0][0x3b0] ;  /* 0x00007600ff0577ac */ /* 0x000e220008000800 */
[----:B------:R-:W-:Y:S04]  /*24430*/  STL [R1+0x3b0], R64 ;  /* 0x0003b04001007387 */ /* 0x000fe80000100800 */
[----:B------:R1:W4:Y:S04]  /*24440*/  @P0 LDG.E.U16 R21, desc[UR20][R4.64] ;  /* 0x0000001404150981 */ /* 0x000328000c1e1500 */
[----:B------:R0:W-:Y:S01]  /*24450*/  STL [R1+0x3b8], R63 ;  /* 0x0003b83f01007387 */ /* 0x0001e20000100800 */
        /* <DEDUP_REMOVED lines=52> */
[----:B------:R-:W-:Y:S01]  /*247a0*/  PRMT R17, RZ, 0x7610, R17 ;  /* 0x00007610ff117816 */ /* 0x000fe20000000011 */
[----:B------:R-:W-:Y:S01]  /*247b0*/  STL [R1+0x3e0], R64 ;  /* 0x0003e04001007387 */ /* 0x000fe20000100800 */
[----:B------:R-:W0:Y:S03]  /*247c0*/  LDCU UR11, c[0x0][0x3b0] ;  /* 0x00007600ff0b77ac */ /* 0x000e260008000800 */
[----:B------:R1:W2:Y:S04]  /*247d0*/  @P0 LDG.E.U16 R18, desc[UR20][R4.64] ;  /* 0x0000001404120981 */ /* 0x0002a8000c1e1500 */
[----:B------:R0:W-:Y:S01]  /*247e0*/  STL [R1+0x3e8], R63 ;  /* 0x0003e83f01007387 */ /* 0x0001e20000100800 */
[----:B-1----:R-:W-:-:S02]  /*247f0*/  @P0 IMAD.MOV.U32 R4, RZ, RZ, R61 ;  /* 0x000000ffff040224 */ /* 0x002fc400078e003d */
[----:B------:R-:W-:Y:S01]  /*24800*/  @P0 IMAD.MOV.U32 R5, RZ, RZ, R63 ;  /* 0x000000ffff050224 */ /* 0x000fe200078e003f */
[-C--:B0-----:R-:W-:Y:S01]  /*24810*/  LEA.HI.X.SX32 R63, R7, R69.reuse, 0x1, P1 ;  /* 0x00000045073f7211 */ /* 0x081fe200008f0eff */
[----:B------:R-:W-:Y:S01]  /*24820*/  IMAD R7, R36, UR4, RZ ;  /* 0x0000000424077c24 */ /* 0x000fe2000f8e02ff */
[C---:B------:R-:W-:Y:S02]  /*24830*/  LEA R61, P1, R6.reuse, R72, 0x1 ;  /* 0x00000048063d7211 */ /* 0x040fe400078208ff */
[----:B------:R0:W2:Y:S01]  /*24840*/  @P0 LDG.E.U16 R46, desc[UR20][R4.64] ;  /* 0x00000014042e0981 */ /* 0x0000a2000c1e1500 */
[----:B------:R-:W-:Y:S01]  /*24850*/  PRMT R45, RZ, 0x7610, R45 ;  /* 0x00007610ff2d7816 */ /* 0x000fe2000000002d */
[----:B------:R-:W1:Y:S02]  /*24860*/  LDCU UR4, c[0x0][0x3b0] ;  /* 0x00007600ff0477ac */ /* 0x000e640008000800 */
[----:B------:R0:W-:Y:S01]  /*24870*/  STL [R1+0x3f4], R62 ;  /* 0x0003f43e01007387 */ /* 0x0001e20000100800 */
[----:B------:R-:W-:Y:S01]  /*24880*/  LEA.HI.X.SX32 R64, R6, R69, 0x1, P1 ;  /* 0x0000004506407211 */ /* 0x000fe200008f0eff */
[----:B0-----:R-:W-:-:S02]  /*24890*/  @P0 IMAD.MOV.U32 R4, RZ, RZ, R62 ;  /* 0x000000ffff040224 */ /* 0x001fc400078e003e */
[----:B------:R0:W-:Y:S01]  /*248a0*/  STL [R1+0x3f0], R63 ;  /* 0x0003f03f01007387 */ /* 0x0001e20000100800 */
[----:B------:R-:W-:-:S03]  /*248b0*/  LEA R62, P3, R7, R72, 0x1 ;  /* 0x00000048073e7211 */ /* 0x000fc600078608ff */
[----:B------:R0:W-:Y:S04]  /*248c0*/  STL [R1+0x3fc], R61 ;  /* 0x0003fc3d01007387 */ /* 0x0001e80000100800 */
[----:B------:R0:W-:Y:S04]  /*248d0*/  STL [R1+0x404], R62 ;  /* 0x0004043e01007387 */ /* 0x0001e80000100800 */
[----:B------:R-:W-:Y:S04]  /*248e0*/  STL [R1+0x3f8], R64 ;  /* 0x0003f84001007387 */ /* 0x000fe80000100800 */
[----:B------:R-:W2:Y:S01]  /*248f0*/  LDL.LU R90, [R1+0xcc] ;  /* 0x0000cc00015a7983 */ /* 0x000ea20000300800 */
[----:B------:R-:W-:Y:S01]  /*24900*/  @P0 IMAD.MOV.U32 R5, RZ, RZ, R63 ;  /* 0x000000ffff050224 */ /* 0x000fe200078e003f */
[----:B0-----:R-:W-:Y:S01]  /*24910*/  LEA.HI.X.SX32 R63, R7, R69, 0x1, P3 ;  /* 0x00000045073f7211 */ /* 0x001fe200018f0eff */
[----:B------:R-:W-:Y:S01]  /*24920*/  IMAD R6, R35, UR5, RZ ;  /* 0x0000000523067c24 */ /* 0x000fe2000f8e02ff */
[----:B------:R-:W-:-:S02]  /*24930*/  PRMT R16, RZ, 0x7610, R16 ;  /* 0x00007610ff107816 */ /* 0x000fc40000000010 */
[----:B------:R0:W3:Y:S01]  /*24940*/  @P0 LDG.E.U16 R17, desc[UR20][R4.64] ;  /* 0x0000001404110981 */ /* 0x0000e2000c1e1500 */
[----:B------:R-:W-:Y:S01]  /*24950*/  IMAD R7, R34, UR7, RZ ;  /* 0x0000000722077c24 */ /* 0x000fe2000f8e02ff */
[----:B------:R-:W-:Y:S01]  /*24960*/  PRMT R44, RZ, 0x7610, R44 ;  /* 0x00007610ff2c7816 */ /* 0x000fe2000000002c */
[----:B------:R-:W2:Y:S01]  /*24970*/  LDCU UR5, c[0x0][0x3b0] ;  /* 0x00007600ff0577ac */ /* 0x000ea20008000800 */
[----:B------:R1:W-:Y:S01]  /*24980*/  STL [R1+0x400], R63 ;  /* 0x0004003f01007387 */ /* 0x0003e20000100800 */
[----:B------:R-:W-:Y:S01]  /*24990*/  PRMT R15, RZ, 0x7610, R15 ;  /* 0x00007610ff0f7816 */ /* 0x000fe2000000000f */
[----:B------:R-:W1:Y:S02]  /*249a0*/  LDCU UR7, c[0x0][0x3b0] ;  /* 0x00007600ff0777ac */ /* 0x000e640008000800 */
[----:B------:R-:W3:Y:S01]  /*249b0*/  LDL.LU R88, [R1+0xd0] ;  /* 0x0000d00001587983 */ /* 0x000ee20000300800 */
[----:B0-----:R-:W-:Y:S02]  /*249c0*/  @P0 IMAD.MOV.U32 R4, RZ, RZ, R61 ;  /* 0x000000ffff040224 */ /* 0x001fe400078e003d */
[----:B------:R-:W-:Y:S01]  /*249d0*/  @P0 IMAD.MOV.U32 R5, RZ, RZ, R64 ;  /* 0x000000ffff050224 */ /* 0x000fe200078e0040 */
[----:B------:R-:W-:-:S04]  /*249e0*/  LEA R61, P1, R6, R72, 0x1 ;  /* 0x00000048063d7211 */ /* 0x000fc800078208ff */
[----:B------:R0:W4:Y:S04]  /*249f0*/  @P0 LDG.E.U16 R45, desc[UR20][R4.64] ;  /* 0x00000014042d0981 */ /* 0x000128000c1e1500 */
[----:B------:R-:W-:Y:S01]  /*24a00*/  STL [R1+0x40c], R61 ;  /* 0x00040c3d01007387 */ /* 0x000fe20000100800 */
[----:B0-----:R-:W-:Y:S01]  /*24a10*/  @P0 IMAD.MOV.U32 R4, RZ, RZ, R62 ;  /* 0x000000ffff040224 */ /* 0x001fe200078e003e */
[-C--:B------:R-:W-:Y:S01]  /*24a20*/  LEA.HI.X.SX32 R62, R6, R69.reuse, 0x1, P1 ;  /* 0x00000045063e7211 */ /* 0x080fe200008f0eff */
[----:B------:R-:W-:Y:S02]  /*24a30*/  @P0 IMAD.MOV.U32 R5, RZ, RZ, R63 ;  /* 0x000000ffff050224 */ /* 0x000fe400078e003f */
[----:B------:R-:W-:Y:S02]  /*24a40*/  IMAD R6, R33, UR11, RZ ;  /* 0x0000000b21067c24 */ /* 0x000fe4000f8e02ff */
[----:B------:R0:W-:Y:S01]  /*24a50*/  STL [R1+0x408], R62 ;  /* 0x0004083e01007387 */ /* 0x0001e20000100800 */
[C---:B-1----:R-:W-:Y:S01]  /*24a60*/  LEA R63, P1, R7.reuse, R72, 0x1 ;  /* 0x00000048073f7211 */ /* 0x042fe200078208ff */
[----:B------:R-:W1:Y:S02]  /*24a70*/  LDCU UR11, c[0x0][0x3b0] ;  /* 0x00007600ff0b77ac */ /* 0x000e640008000800 */
[----:B------:R-:W1:Y:S01]  /*24a80*/  LDL.LU R89, [R1+0xe0] ;  /* 0x0000e00001597983 */ /* 0x000e620000300800 */
[----:B------:R-:W-:-:S03]  /*24a90*/  LEA.HI.X.SX32 R64, R7, R69, 0x1, P1 ;  /* 0x0000004507407211 */ /* 0x000fc600008f0eff */
[----:B------:R0:W4:Y:S02]  /*24aa0*/  @P0 LDG.E.U16 R16, desc[UR20][R4.64] ;  /* 0x0000001404100981 */ /* 0x000124000c1e1500 */
[----:B0-----:R-:W-:Y:S01]  /*24ab0*/  @P0 IMAD.MOV.U32 R5, RZ, RZ, R62 ;  /* 0x000000ffff050224 */ /* 0x001fe200078e003e */
[----:B------:R-:W-:Y:S01]  /*24ac0*/  LEA R62, P3, R6, R72, 0x1 ;  /* 0x00000048063e7211 */ /* 0x000fe200078608ff */
[----:B------:R-:W-:Y:S02]  /*24ad0*/  @P0 IMAD.MOV.U32 R4, RZ, RZ, R61 ;  /* 0x000000ffff040224 */ /* 0x000fe400078e003d */
[----:B------:R-:W4:Y:S04]  /*24ae0*/  LDL.LU R61, [R1+0xec] ;  /* 0x0000ec00013d7983 */ /* 0x000f280000300800 */
[----:B------:R0:W-:Y:S04]  /*24af0*/  STL [R1+0x414], R63 ;  /* 0x0004143f01007387 */ /* 0x0001e80000100800 */
[----:B------:R0:W4:Y:S04]  /*24b00*/  @P0 LDG.E.U16 R44, desc[UR20][R4.64] ;  /* 0x00000014042c0981 */ /* 0x000128000c1e1500 */
[----:B------:R-:W-:Y:S01]  /*24b10*/  STL [R1+0x41c], R62 ;  /* 0x00041c3e01007387 */ /* 0x000fe20000100800 */
[----:B------:R-:W-:Y:S01]  /*24b20*/  IMAD R7, R32, UR4, RZ ;  /* 0x0000000420077c24 */ /* 0x000fe2000f8e02ff */
[----:B------:R-:W-:Y:S01]  /*24b30*/  LEA.HI.X.SX32 R66, R6, R69, 0x1, P3 ;  /* 0x0000004506427211 */ /* 0x000fe200018f0eff */
[----:B------:R-:W4:Y:S01]  /*24b40*/  LDCU UR4, c[0x0][0x3b0] ;  /* 0x00007600ff0477ac */ /* 0x000f220008000800 */
[----:B------:R0:W-:Y:S02]  /*24b50*/  STL [R1+0x410], R64 ;  /* 0x0004104001007387 */ /* 0x0001e40000100800 */
[----:B0-----:R-:W-:-:S02]  /*24b60*/  @P0 IMAD.MOV.U32 R4, RZ, RZ, R63 ;  /* 0x000000ffff040224 */ /* 0x001fc400078e003f */
[----:B------:R-:W4:Y:S01]  /*24b70*/  LDL.LU R63, [R1+0xf0] ;  /* 0x0000f000013f7983 */ /* 0x000f220000300800 */
[----:B------:R-:W-:Y:S01]  /*24b80*/  @P0 IMAD.MOV.U32 R5, RZ, RZ, R64 ;  /* 0x000000ffff050224 */ /* 0x000fe200078e0040 */
[----:B------:R-:W-:Y:S02]  /*24b90*/  LEA R64, P1, R7, R72, 0x1 ;  /* 0x0000004807407211 */ /* 0x000fe400078208ff */
[----:B------:R0:W-:Y:S04]  /*24ba0*/  STL [R1+0x418], R66 ;  /* 0x0004184201007387 */ /* 0x0001e80000100800 */
[----:B------:R-:W-:Y:S01]  /*24bb0*/  STL [R1+0x424], R64 ;  /* 0x0004244001007387 */ /* 0x000fe20000100800 */
[----:B------:R-:W-:-:S03]  /*24bc0*/  PRMT R43, RZ, 0x7610, R43 ;  /* 0x00007610ff2b7816 */ /* 0x000fc6000000002b */
[----:B------:R0:W4:Y:S01]  /*24bd0*/  @P0 LDG.E.U16 R15, desc[UR20][R4.64] ;  /* 0x00000014040f0981 */ /* 0x000122000c1e1500 */
[----:B--2---:R-:W-:Y:S01]  /*24be0*/  IMAD R6, R90, UR5, RZ ;  /* 0x000000055a067c24 */ /* 0x004fe2000f8e02ff */
[----:B------:R-:W-:Y:S02]  /*24bf0*/  PRMT R14, RZ, 0x7610, R14 ;  /* 0x00007610ff0e7816 */ /* 0x000fe4000000000e */
[----:B------:R-:W2:Y:S01]  /*24c00*/  LDL.LU R90, [R1+0xf4] ;  /* 0x0000f400015a7983 */ /* 0x000ea20000300800 */
[----:B0-----:R-:W-:Y:S01]  /*24c10*/  @P0 IMAD.MOV.U32 R4, RZ, RZ, R62 ;  /* 0x000000ffff040224 */ /* 0x001fe200078e003e */
[----:B------:R-:W4:Y:S01]  /*24c20*/  LDCU UR5, c[0x0][0x3b0] ;  /* 0x00007600ff0577ac */ /* 0x000f220008000800 */
[----:B------:R-:W-:-:S05]  /*24c30*/  @P0 IMAD.MOV.U32 R5, RZ, RZ, R66 ;  /* 0x000000ffff050224 */ /* 0x000fca00078e0042 */
[----:B------:R0:W2:Y:S02]  /*24c40*/  @P0 LDG.E.U16 R43, desc[UR20][R4.64] ;  /* 0x00000014042b0981 */ /* 0x0000a4000c1e1500 */
[-C--:B0-----:R-:W-:Y:S01]  /*24c50*/  LEA.HI.X.SX32 R4, R7, R69.reuse, 0x1, P1 ;  /* 0x0000004507047211 */ /* 0x081fe200008f0eff */
[----:B---3--:R-:W-:Y:S01]  /*24c60*/  IMAD R7, R88, UR7, RZ ;  /* 0x0000000758077c24 */ /* 0x008fe2000f8e02ff */
[CC--:B------:R-:W-:Y:S01]  /*24c70*/  LEA R62, P1, R6.reuse, R72.reuse, 0x1 ;  /* 0x00000048063e7211 */ /* 0x0c0fe200078208ff */
[----:B------:R-:W2:Y:S02]  /*24c80*/  LDCU UR7, c[0x0][0x3b0] ;  /* 0x00007600ff0777ac */ /* 0x000ea40008000800 */
[----:B------:R0:W-:Y:S01]  /*24c90*/  STL [R1+0x420], R4 ;  /* 0x0004200401007387 */ /* 0x0001e20000100800 */
[----:B------:R-:W-:Y:S01]  /*24ca0*/  @P0 IMAD.MOV.U32 R5, RZ, RZ, R4 ;  /* 0x000000ffff050224 */ /* 0x000fe200078e0004 */
[----:B------:R-:W-:Y:S02]  /*24cb0*/  LEA.HI.X.SX32 R66, R6, R69, 0x1, P1 ;  /* 0x0000004506427211 */ /* 0x000fe400008f0eff */
[----:B------:R-:W-:Y:S01]  /*24cc0*/  PRMT R42, RZ, 0x7610, R42 ;  /* 0x00007610ff2a7816 */ /* 0x000fe2000000002a */
[----:B0-----:R-:W-:Y:S01]  /*24cd0*/  @P0 IMAD.MOV.U32 R4, RZ, RZ, R64 ;  /* 0x000000ffff040224 */ /* 0x001fe200078e0040 */
[----:B------:R-:W-:-:S04]  /*24ce0*/  LEA R64, P3, R7, R72, 0x1 ;  /* 0x0000004807407211 */ /* 0x000fc800078608ff */
[----:B------:R0:W3:Y:S01]  /*24cf0*/  @P0 LDG.E.U16 R14, desc[UR20][R4.64] ;  /* 0x00000014040e0981 */ /* 0x0000e2000c1e1500 */
[----:B------:R-:W-:Y:S01]  /*24d00*/  LEA.HI.X.SX32 R7, R7, R69, 0x1, P3 ;  /* 0x0000004507077211 */ /* 0x000fe200018f0eff */
[----:B-1----:R-:W-:Y:S01]  /*24d10*/  IMAD R6, R89, UR11, RZ ;  /* 0x0000000b59067c24 */ /* 0x002fe2000f8e02ff */
[----:B------:R-:W-:Y:S01]  /*24d20*/  PRMT R13, RZ, 0x7610, R13 ;  /* 0x00007610ff0d7816 */ /* 0x000fe2000000000d */
[----:B------:R1:W-:Y:S01]  /*24d30*/  STL [R1+0x42c], R62 ;  /* 0x00042c3e01007387 */ /* 0x0003e20000100800 */
[----:B------:R-:W4:Y:S01]  /*24d40*/  LDCU UR11, c[0x0][0x3b0] ;  /* 0x00007600ff0b77ac */ /* 0x000f220008000800 */
[----:B0-----:R-:W-:Y:S02]  /*24d50*/  @P0 IMAD.MOV.U32 R4, RZ, RZ, R62 ;  /* 0x000000ffff040224 */ /* 0x001fe400078e003e */
[----:B------:R-:W-:-:S05]  /*24d60*/  @P0 IMAD.MOV.U32 R5, RZ, RZ, R66 ;  /* 0x000000ffff050224 */ /* 0x000fca00078e0042 */
[----:B------:R0:W3:Y:S01]  /*24d70*/  @P0 LDG.E.U16 R42, desc[UR20][R4.64] ;  /* 0x00000014042a0981 */ /* 0x0000e2000c1e1500 */
[----:B-1----:R-:W-:-:S03]  /*24d80*/  LEA R62, P1, R6, R72, 0x1 ;  /* 0x00000048063e7211 */ /* 0x002fc600078208ff */
[----:B------:R-:W-:Y:S01]  /*24d90*/  STL [R1+0x434], R64 ;  /* 0x0004344001007387 */ /* 0x000fe20000100800 */
[----:B0-----:R-:W-:Y:S02]  /*24da0*/  @P0 IMAD.MOV.U32 R4, RZ, RZ, R64 ;  /* 0x000000ffff040224 */ /* 0x001fe400078e0040 */
[----:B------:R-:W-:Y:S01]  /*24db0*/  @P0 IMAD.MOV.U32 R5, RZ, RZ, R7 ;  /* 0x000000ffff050224 */ /* 0x000fe200078e0007 */
[----:B------:R-:W-:Y:S04]  /*24dc0*/  STL [R1+0x428], R66 ;  /* 0x0004284201007387 */ /* 0x000fe80000100800 */
[----:B------:R0:W3:Y:S04]  /*24dd0*/  @P0 LDG.E.U16 R13, desc[UR20][R4.64] ;  /* 0x00000014040d0981 */ /* 0x0000e8000c1e1500 */
[----:B------:R1:W-:Y:S01]  /*24de0*/  STL [R1+0x430], R7 ;  /* 0x0004300701007387 */ /* 0x0003e20000100800 */
[----:B0-----:R-:W-:Y:S01]  /*24df0*/  LEA.HI.X.SX32 R4, R6, R69, 0x1, P1 ;  /* 0x0000004506047211 */ /* 0x001fe200008f0eff */
[----:B----4-:R-:W-:-:S02]  /*24e00*/  IMAD R6, R63, UR5, RZ ;  /* 0x000000053f067c24 */ /* 0x010fc4000f8e02ff */
[----:B-1----:R-:W-:Y:S01]  /*24e10*/  IMAD R7, R61, UR4, RZ ;  /* 0x000000043d077c24 */ /* 0x002fe2000f8e02ff */
[----:B------:R-:W-:Y:S01]  /*24e20*/  STL [R1+0x43c], R62 ;  /* 0x00043c3e01007387 */ /* 0x000fe20000100800 */
[----:B------:R-:W-:Y:S01]  /*24e30*/  @P0 IMAD.MOV.U32 R5, RZ, RZ, R4 ;  /* 0x000000ffff050224 */ /* 0x000fe200078e0004 */
[----:B------:R-:W-:Y:S01]  /*24e40*/  PRMT R41, RZ, 0x7610, R41 ;  /* 0x00007610ff297816 */ /* 0x000fe20000000029 */
[----:B------:R-:W0:Y:S01]  /*24e50*/  LDCU UR4, c[0x0][0x3b0] ;  /* 0x00007600ff0477ac */ /* 0x000e220008000800 */
[----:B------:R1:W-:Y:S01]  /*24e60*/  STL [R1+0x438], R4 ;  /* 0x0004380401007387 */ /* 0x0003e20000100800 */
[CC--:B------:R-:W-:Y:S02]  /*24e70*/  LEA R61, P1, R7.reuse, R72.reuse, 0x1 ;  /* 0x00000048073d7211 */ /* 0x0c0fe400078208ff */
[----:B------:R-:W-:Y:S01]  /*24e80*/  PRMT R12, RZ, 0x7610, R12 ;  /* 0x00007610ff0c7816 */ /* 0x000fe2000000000c */
[----:B------:R-:W4:Y:S01]  /*24e90*/  LDCU UR5, c[0x0][0x3b0] ;  /* 0x00007600ff0577ac */ /* 0x000f220008000800 */
[-C--:B------:R-:W-:Y:S01]  /*24ea0*/  LEA.HI.X.SX32 R63, R7, R69.reuse, 0x1, P1 ;  /* 0x00000045073f7211 */ /* 0x080fe200008f0eff */
[----:B-1----:R-:W-:Y:S01]  /*24eb0*/  @P0 IMAD.MOV.U32 R4, RZ, RZ, R62 ;  /* 0x000000ffff040224 */ /* 0x002fe200078e003e */
[C---:B------:R-:W-:Y:S01]  /*24ec0*/  LEA R62, P3, R6.reuse, R72, 0x1 ;  /* 0x00000048063e7211 */ /* 0x040fe200078608ff */
[----:B------:R-:W-:Y:S03]  /*24ed0*/  STL [R1+0x444], R61 ;  /* 0x0004443d01007387 */ /* 0x000fe60000100800 */
[----:B------:R-:W-:Y:S01]  /*24ee0*/  LEA.HI.X.SX32 R6, R6, R69, 0x1, P3 ;  /* 0x0000004506067211 */ /* 0x000fe200018f0eff */
[----:B------:R-:W-:Y:S04]  /*24ef0*/  STL [R1+0x44c], R62 ;  /* 0x00044c3e01007387 */ /* 0x000fe80000100800 */
[----:B------:R-:W-:Y:S04]  /*24f00*/  STL [R1+0x440], R63 ;  /* 0x0004403f01007387 */ /* 0x000fe80000100800 */
[----:B------:R1:W3:Y:S04]  /*24f10*/  @P0 LDG.E.U16 R41, desc[UR20][R4.64] ;  /* 0x0000001404290981 */ /* 0x0002e8000c1e1500 */
[----:B------:R0:W-:Y:S01]  /*24f20*/  STL [R1+0x448], R6 ;  /* 0x0004480601007387 */ /* 0x0001e20000100800 */
[----:B------:R-:W-:Y:S01]  /*24f30*/  PRMT R40, RZ, 0x7610, R40 ;  /* 0x00007610ff287816 */ /* 0x000fe20000000028 */
[----:B-1----:R-:W-:-:S02]  /*24f40*/  @P0 IMAD.MOV.U32 R4, RZ, RZ, R61 ;  /* 0x000000ffff040224 */ /* 0x002fc400078e003d */
[----:B------:R-:W-:Y:S01]  /*24f50*/  @P0 IMAD.MOV.U32 R5, RZ, RZ, R63 ;  /* 0x000000ffff050224 */ /* 0x000fe200078e003f */
[----:B------:R-:W-:-:S04]  /*24f60*/  PRMT R8, RZ, 0x7610, R8 ;  /* 0x00007610ff087816 */ /* 0x000fc80000000008 */
[----:B------:R1:W3:Y:S04]  /*24f70*/  @P0 LDG.E.U16 R12, desc[UR20][R4.64] ;  /* 0x00000014040c0981 */ /* 0x0002e8000c1e1500 */
[----:B------:R0:W3:Y:S01]  /*24f80*/  @P0 LDG.E.U16 R8, desc[UR20][R10.64] ;  /* 0x000000140a080981 */ /* 0x0000e2000c1e1500 */
[----:B-1----:R-:W-:Y:S02]  /*24f90*/  @P0 IMAD.MOV.U32 R4, RZ, RZ, R62 ;  /* 0x000000ffff040224 */ /* 0x002fe400078e003e */
[----:B------:R-:W-:Y:S02]  /*24fa0*/  @P0 IMAD.MOV.U32 R5, RZ, RZ, R6 ;  /* 0x000000ffff050224 */ /* 0x000fe400078e0006 */
[----:B0-----:R-:W-:Y:S01]  /*24fb0*/  IMAD R6, R29, UR11, RZ ;  /* 0x0000000b1d067c24 */ /* 0x001fe2000f8e02ff */
[----:B------:R-:W-:Y:S01]  /*24fc0*/  PRMT R11, RZ, 0x7610, R11 ;  /* 0x00007610ff0b7816 */ /* 0x000fe2000000000b */
[----:B------:R-:W0:Y:S01]  /*24fd0*/  LDCU UR11, c[0x0][0x3b0] ;  /* 0x00007600ff0b77ac */ /* 0x000e220008000800 */
[----:B------:R1:W3:Y:S01]  /*24fe0*/  @P0 LDG.E.U16 R40, desc[UR20][R4.64] ;  /* 0x0000001404280981 */ /* 0x0002e2000c1e1500 */
[----:B--2---:R-:W-:Y:S01]  /*24ff0*/  IMAD R7, R90, UR7, RZ ;  /* 0x000000075a077c24 */ /* 0x004fe2000f8e02ff */
[----:B------:R-:W2:Y:S02]  /*25000*/  LDCU UR7, c[0x0][0x3b0] ;  /* 0x00007600ff0777ac */ /* 0x000ea40008000800 */
[----:B------:R-:W0:Y:S02]  /*25010*/  LDL.LU R90, [R1+0x110] ;  /* 0x00011000015a7983 */ /* 0x000e240000300800 */
[----:B------:R-:W-:-:S04]  /*25020*/  LEA R61, P1, R7, R72, 0x1 ;  /* 0x00000048073d7211 */ /* 0x000fc800078208ff */
[-C--:B------:R-:W-:Y:S01]  /*25030*/  LEA.HI.X.SX32 R63, R7, R69.reuse, 0x1, P1 ;  /* 0x00000045073f7211 */ /* 0x080fe200008f0eff */
[----:B------:R2:W-:Y:S01]  /*25040*/  STL [R1+0x454], R61 ;  /* 0x0004543d01007387 */ /* 0x0005e20000100800 */
[----:B------:R-:W-:Y:S01]  /*25050*/  IMAD R7, R28, UR4, RZ ;  /* 0x000000041c077c24 */ /* 0x000fe2000f8e02ff */
[CC--:B------:R-:W-:Y:S01]  /*25060*/  LEA R62, P1, R6.reuse, R72.reuse, 0x1 ;  /* 0x00000048063e7211 */ /* 0x0c0fe200078208ff */
[----:B-1----:R-:W-:Y:S01]  /*25070*/  @P0 IMAD.MOV.U32 R4, RZ, RZ, R61 ;  /* 0x000000ffff040224 */ /* 0x002fe200078e003d */
[----:B------:R1:W-:Y:S01]  /*25080*/  STL [R1+0x450], R63 ;  /* 0x0004503f01007387 */ /* 0x0003e20000100800 */
[----:B------:R-:W-:Y:S01]  /*25090*/  @P0 IMAD.MOV.U32 R5, RZ, RZ, R63 ;  /* 0x000000ffff050224 */ /* 0x000fe200078e003f */
[----:B------:R-:W-:Y:S01]  /*250a0*/  LEA R28, P3, R7, R72, 0x1 ;  /* 0x00000048071c7211 */ /* 0x000fe200078608ff */
[----:B------:R-:W0:Y:S01]  /*250b0*/  LDCU UR4, c[0x0][0x3b0] ;  /* 0x00007600ff0477ac */ /* 0x000e220008000800 */
[----:B--2---:R-:W2:Y:S01]  /*250c0*/  LDL.LU R61, [R1+0x120] ;  /* 0x00012000013d7983 */ /* 0x004ea20000300800 */
[----:B-1----:R-:W-:-:S03]  /*250d0*/  LEA.HI.X.SX32 R63, R6, R69, 0x1, P1 ;  /* 0x00000045063f7211 */ /* 0x002fc600008f0eff */
[----:B------:R-:W-:Y:S04]  /*250e0*/  STL [R1+0x45c], R62 ;  /* 0x00045c3e01007387 */ /* 0x000fe80000100800 */
[----:B------:R1:W3:Y:S04]  /*250f0*/  @P0 LDG.E.U16 R11, desc[UR20][R4.64] ;  /* 0x00000014040b0981 */ /* 0x0002e8000c1e1500 */
[----:B------:R-:W-:Y:S04]  /*25100*/  STL [R1+0x464], R28 ;  /* 0x0004641c01007387 */ /* 0x000fe80000100800 */
[----:B------:R4:W-:Y:S01]  /*25110*/  STL [R1+0x458], R63 ;  /* 0x0004583f01007387 */ /* 0x0009e20000100800 */
[----:B-1----:R-:W-:-:S03]  /*25120*/  @P0 IMAD.MOV.U32 R5, RZ, RZ, R63 ;  /* 0x000000ffff050224 */ /* 0x002fc600078e003f */
[----:B----4-:R-:W4:Y:S01]  /*25130*/  LDL.LU R63, [R1+0x130] ;  /* 0x00013000013f7983 */ /* 0x010f220000300800 */
[----:B------:R-:W-:Y:S01]  /*25140*/  LEA.HI.X.SX32 R29, R7, R69, 0x1, P3 ;  /* 0x00000045071d7211 */ /* 0x000fe200018f0eff */
[----:B------:R-:W-:Y:S01]  /*25150*/  IMAD R6, R27, UR5, RZ ;  /* 0x000000051b067c24 */ /* 0x000fe2000f8e02ff */
[----:B------:R-:W-:Y:S01]  /*25160*/  PRMT R39, RZ, 0x7610, R39 ;  /* 0x00007610ff277816 */ /* 0x000fe20000000027 */
[----:B------:R-:W-:Y:S01]  /*25170*/  @P0 IMAD.MOV.U32 R4, RZ, RZ, R62 ;  /* 0x000000ffff040224 */ /* 0x000fe200078e003e */
[----:B------:R-:W-:Y:S01]  /*25180*/  PRMT R10, RZ, 0x7610, R10 ;  /* 0x00007610ff0a7816 */ /* 0x000fe2000000000a */
[----:B------:R-:W-:Y:S01]  /*25190*/  STL [R1+0x460], R29 ;  /* 0x0004601d01007387 */ /* 0x000fe20000100800 */
[----:B------:R-:W-:Y:S01]  /*251a0*/  LEA R27, P1, R6, R72, 0x1 ;  /* 0x00000048061b7211 */ /* 0x000fe200078208ff */
[----:B------:R-:W-:Y:S01]  /*251b0*/  IMAD R7, R26, UR7, RZ ;  /* 0x000000071a077c24 */ /* 0x000fe2000f8e02ff */
[----:B------:R-:W4:Y:S01]  /*251c0*/  LDCU UR5, c[0x0][0x3b0] ;  /* 0x00007600ff0577ac */ /* 0x000f220008000800 */
[----:B------:R-:W3:Y:S01]  /*251d0*/  LDL.LU R88, [R1+0x138] ;  /* 0x0001380001587983 */ /* 0x000ee20000300800 */
[----:B------:R-:W-:-:S02]  /*251e0*/  PRMT R38, RZ, 0x7610, R38 ;  /* 0x00007610ff267816 */ /* 0x000fc40000000026 */
[----:B------:R-:W-:Y:S01]  /*251f0*/  PRMT R9, RZ, 0x7610, R9 ;  /* 0x00007610ff097816 */ /* 0x000fe20000000009 */
[----:B------:R1:W3:Y:S01]  /*25200*/  @P0 LDG.E.U16 R39, desc[UR20][R4.64] ;  /* 0x0000001404270981 */ /* 0x0002e2000c1e1500 */
[----:B------:R-:W0:Y:S03]  /*25210*/  LDCU UR7, c[0x0][0x3b0] ;  /* 0x00007600ff0777ac */ /* 0x000e260008000800 */
[----:B------:R-:W-:Y:S01]  /*25220*/  STL [R1+0x46c], R27 ;  /* 0x00046c1b01007387 */ /* 0x000fe20000100800 */
[----:B-1----:R-:W-:Y:S01]  /*25230*/  @P0 IMAD.MOV.U32 R4, RZ, RZ, R28 ;  /* 0x000000ffff040224 */ /* 0x002fe200078e001c */
[----:B------:R-:W-:Y:S01]  /*25240*/  LEA.HI.X.SX32 R28, R6, R69, 0x1, P1 ;  /* 0x00000045061c7211 */ /* 0x000fe200008f0eff */
[----:B------:R-:W-:Y:S01]  /*25250*/  @P0 IMAD.MOV.U32 R5, RZ, RZ, R29 ;  /* 0x000000ffff050224 */ /* 0x000fe200078e001d */
[----:B------:R-:W-:-:S03]  /*25260*/  LEA R26, P1, R7, R72, 0x1 ;  /* 0x00000048071a7211 */ /* 0x000fc600078208ff */
[----:B------:R1:W-:Y:S04]  /*25270*/  STL [R1+0x468], R28 ;  /* 0x0004681c01007387 */ /* 0x0003e80000100800 */
[----:B------:R1:W3:Y:S04]  /*25280*/  @P0 LDG.E.U16 R10, desc[UR20][R4.64] ;  /* 0x00000014040a0981 */ /* 0x0002e8000c1e1500 */
[----:B------:R-:W3:Y:S01]  /*25290*/  LDL.LU R89, [R1+0x144] ;  /* 0x0001440001597983 */ /* 0x000ee20000300800 */
[----:B-1----:R-:W-:Y:S02]  /*252a0*/  @P0 IMAD.MOV.U32 R4, RZ, RZ, R27 ;  /* 0x000000ffff040224 */ /* 0x002fe400078e001b */
[----:B------:R-:W-:Y:S01]  /*252b0*/  @P0 IMAD.MOV.U32 R5, RZ, RZ, R28 ;  /* 0x000000ffff050224 */ /* 0x000fe200078e001c */
[----:B------:R-:W-:Y:S01]  /*252c0*/  LEA.HI.X.SX32 R28, R7, R69, 0x1, P1 ;  /* 0x00000045071c7211 */ /* 0x000fe200008f0eff */
[----:B------:R1:W-:Y:S04]  /*252d0*/  STL [R1+0x474], R26 ;  /* 0x0004741a01007387 */ /* 0x0003e80000100800 */
[----:B------:R1:W3:Y:S02]  /*252e0*/  @P0 LDG.E.U16 R38, desc[UR20][R4.64] ;  /* 0x0000001404260981 */ /* 0x0002e4000c1e1500 */
[----:B-1----:R-:W-:-:S02]  /*252f0*/  @P0 IMAD.MOV.U32 R4, RZ, RZ, R26 ;  /* 0x000000ffff040224 */ /* 0x002fc400078e001a */
[----:B------:R-:W-:-:S05]  /*25300*/  @P0 IMAD.MOV.U32 R5, RZ, RZ, R28 ;  /* 0x000000ffff050224 */ /* 0x000fca00078e001c */
[----:B------:R1:W3:Y:S01]  /*25310*/  @P0 LDG.E.U16 R9, desc[UR20][R4.64] ;  /* 0x0000001404090981 */ /* 0x0002e2000c1e1500 */
[----:B0-----:R-:W-:Y:S01]  /*25320*/  IMAD R6, R90, UR11, RZ ;  /* 0x0000000b5a067c24 */ /* 0x001fe2000f8e02ff */
[----:B------:R-:W-:Y:S01]  /*25330*/  PRMT R37, RZ, 0x7610, R37 ;  /* 0x00007610ff257816 */ /* 0x000fe20000000025 */
[----:B------:R-:W0:Y:S03]  /*25340*/  LDCU UR11, c[0x0][0x3b0] ;  /* 0x00007600ff0b77ac */ /* 0x000e260008000800 */
[----:B------:R-:W-:-:S05]  /*25350*/  LEA R27, P3, R6, R72, 0x1 ;  /* 0x00000048061b7211 */ /* 0x000fca00078608ff */
[----:B------:R-:W-:Y:S04]  /*25360*/  STL [R1+0x47c], R27 ;  /* 0x00047c1b01007387 */ /* 0x000fe80000100800 */
[----:B------:R-:W-:Y:S04]  /*25370*/  STL [R1+0x470], R28 ;  /* 0x0004701c01007387 */ /* 0x000fe80000100800 */
[----:B------:R-:W3:Y:S01]  /*25380*/  LDL.LU R90, [R1+0x154] ;  /* 0x00015400015a7983 */ /* 0x000ee20000300800 */
[----:B--2---:R-:W-:Y:S01]  /*25390*/  IMAD R7, R61, UR4, RZ ;  /* 0x000000043d077c24 */ /* 0x004fe2000f8e02ff */
[-C--:B------:R-:W-:Y:S01]  /*253a0*/  LEA.HI.X.SX32 R6, R6, R69.reuse, 0x1, P3 ;  /* 0x0000004506067211 */ /* 0x080fe200018f0eff */
[----:B-1----:R-:W-:Y:S01]  /*253b0*/  @P0 IMAD.MOV.U32 R4, RZ, RZ, R27 ;  /* 0x000000ffff040224 */ /* 0x002fe200078e001b */
[----:B------:R-:W2:Y:S01]  /*253c0*/  LDL.LU R61, [R1+0x158] ;  /* 0x00015800013d7983 */ /* 0x000ea20000300800 */
[----:B------:R-:W1:Y:S01]  /*253d0*/  LDCU UR4, c[0x0][0x3b0] ;  /* 0x00007600ff0477ac */ /* 0x000e620008000800 */
[----:B------:R-:W-:Y:S01]  /*253e0*/  LEA R26, P1, R7, R72, 0x1 ;  /* 0x00000048071a7211 */ /* 0x000fe200078208ff */
[----:B------:R-:W-:Y:S01]  /*253f0*/  @P0 IMAD.MOV.U32 R5, RZ, RZ, R6 ;  /* 0x000000ffff050224 */ /* 0x000fe200078e0006 */
[----:B------:R4:W-:Y:S04]  /*25400*/  STL [R1+0x478], R6 ;  /* 0x0004780601007387 */ /* 0x0009e80000100800 */
[----:B------:R-:W-:Y:S04]  /*25410*/  STL [R1+0x484], R26 ;  /* 0x0004841a01007387 */ /* 0x000fe80000100800 */
[----:B------:R0:W2:Y:S01]  /*25420*/  @P0 LDG.E.U16 R37, desc[UR20][R4.64] ;  /* 0x0000001404250981 */ /* 0x0000a2000c1e1500 */
[----:B----4-:R-:W-:Y:S01]  /*25430*/  IMAD R6, R63, UR5, RZ ;  /* 0x000000053f067c24 */ /* 0x010fe2000f8e02ff */
[----:B0-----:R-:W-:-:S02]  /*25440*/  LEA.HI.X.SX32 R4, R7, R69, 0x1, P1 ;  /* 0x0000004507047211 */ /* 0x001fc400008f0eff */
[----:B------:R-:W4:Y:S01]  /*25450*/  LDL.LU R63, [R1+0x15c] ;  /* 0x00015c00013f7983 */ /* 0x000f220000300800 */
[----:B------:R-:W2:Y:S01]  /*25460*/  LDCU UR5, c[0x0][0x3b0] ;  /* 0x00007600ff0577ac */ /* 0x000ea20008000800 */
[-C--:B------:R-:W-:Y:S02]  /*25470*/  LEA R28, P1, R6, R72.reuse, 0x1 ;  /* 0x00000048061c7211 */ /* 0x080fe400078208ff */
[----:B---3--:R0:W-:Y:S01]  /*25480*/  STS.U16 [R91+UR9+0x1b00], R8 ;  /* 0x001b00085b007988 */ /* 0x0081e20008000409 */
[----:B------:R-:W-:Y:S02]  /*25490*/  @P0 IMAD.MOV.U32 R5, RZ, RZ, R4 ;  /* 0x000000ffff050224 */ /* 0x000fe400078e0004 */
[----:B------:R-:W-:Y:S01]  /*254a0*/  IMAD R7, R88, UR7, RZ ;  /* 0x0000000758077c24 */ /* 0x000fe2000f8e02ff */
[----:B------:R3:W-:Y:S01]  /*254b0*/  STL [R1+0x480], R4 ;  /* 0x0004800401007387 */ /* 0x0007e20000100800 */
[----:B------:R-:W-:Y:S01]  /*254c0*/  LEA.HI.X.SX32 R29, R6, R69, 0x1, P1 ;  /* 0x00000045061d7211 */ /* 0x000fe200008f0eff */
[----:B------:R-:W4:Y:S01]  /*254d0*/  LDCU UR7, c[0x0][0x3b0] ;  /* 0x00007600ff0777ac */ /* 0x000f220008000800 */
[----:B0-----:R-:W-:Y:S01]  /*254e0*/  PRMT R8, RZ, 0x7610, R8 ;  /* 0x00007610ff087816 */ /* 0x001fe20000000008 */
[----:B---3--:R-:W-:Y:S01]  /*254f0*/  @P0 IMAD.MOV.U32 R4, RZ, RZ, R26 ;  /* 0x000000ffff040224 */ /* 0x008fe200078e001a */
[----:B------:R-:W-:-:S02]  /*25500*/  LEA R26, P3, R7, R72, 0x1 ;  /* 0x00000048071a7211 */ /* 0x000fc400078608ff */
[----:B------:R-:W-:Y:S02]  /*25510*/  PRMT R36, RZ, 0x7610, R36 ;  /* 0x00007610ff247816 */ /* 0x000fe40000000024 */
[----:B------:R0:W3:Y:S01]  /*25520*/  @P0 LDG.E.U16 R8, desc[UR20][R4.64] ;  /* 0x0000001404080981 */ /* 0x0000e2000c1e1500 */
[----:B------:R-:W-:Y:S02]  /*25530*/  LEA.HI.X.SX32 R27, R7, R69, 0x1, P3 ;  /* 0x00000045071b7211 */ /* 0x000fe400018f0eff */
[----:B------:R-:W-:Y:S01]  /*25540*/  PRMT R7, RZ, 0x7610, R7 ;  /* 0x00007610ff077816 */ /* 0x000fe20000000007 */
[----:B0-----:R-:W-:Y:S02]  /*25550*/  @P0 IMAD.MOV.U32 R4, RZ, RZ, R28 ;  /* 0x000000ffff040224 */ /* 0x001fe400078e001c */
[----:B------:R-:W-:Y:S02]  /*25560*/  @P0 IMAD.MOV.U32 R5, RZ, RZ, R29 ;  /* 0x000000ffff050224 */ /* 0x000fe400078e001d */
[----:B------:R-:W-:Y:S01]  /*25570*/  IMAD R6, R89, UR11, RZ ;  /* 0x0000000b59067c24 */ /* 0x000fe2000f8e02ff */
[----:B------:R0:W-:Y:S01]  /*25580*/  STL [R1+0x48c], R28 ;  /* 0x00048c1c01007387 */ /* 0x0001e20000100800 */
[----:B------:R-:W1:Y:S03]  /*25590*/  LDCU UR11, c[0x0][0x3b0] ;  /* 0x00007600ff0b77ac */ /* 0x000e660008000800 */
[----:B------:R0:W3:Y:S02]  /*255a0*/  @P0 LDG.E.U16 R36, desc[UR20][R4.64] ;  /* 0x0000001404240981 */ /* 0x0000e4000c1e1500 */
[----:B0-----:R-:W-:Y:S01]  /*255b0*/  LEA R28, P1, R6, R72, 0x1 ;  /* 0x00000048061c7211 */ /* 0x001fe200078208ff */
[----:B------:R-:W-:-:S02]  /*255c0*/  @P0 IMAD.MOV.U32 R4, RZ, RZ, R26 ;  /* 0x000000ffff040224 */ /* 0x000fc400078e001a */
[----:B------:R-:W-:Y:S01]  /*255d0*/  @P0 IMAD.MOV.U32 R5, RZ, RZ, R27 ;  /* 0x000000ffff050224 */ /* 0x000fe200078e001b */
[----:B------:R-:W-:Y:S04]  /*255e0*/  STL [R1+0x494], R26 ;  /* 0x0004941a01007387 */ /* 0x000fe80000100800 */
[----:B------:R0:W3:Y:S04]  /*255f0*/  @P0 LDG.E.U16 R7, desc[UR20][R4.64] ;  /* 0x0000001404070981 */ /* 0x0000e8000c1e1500 */
[----:B------:R-:W-:Y:S01]  /*25600*/  STL [R1+0x488], R29 ;  /* 0x0004881d01007387 */ /* 0x000fe20000100800 */
[----:B------:R-:W-:-:S03]  /*25610*/  PRMT R35, RZ, 0x7610, R35 ;  /* 0x00007610ff237816 */ /* 0x000fc60000000023 */
[----:B------:R-:W-:Y:S01]  /*25620*/  STL [R1+0x490], R27 ;  /* 0x0004901b01007387 */ /* 0x000fe20000100800 */
[----:B0-----:R-:W-:-:S03]  /*25630*/  LEA.HI.X.SX32 R4, R6, R69, 0x1, P1 ;  /* 0x0000004506047211 */ /* 0x001fc600008f0eff */
[----:B------:R-:W-:Y:S02]  /*25640*/  STL [R1+0x49c], R28 ;  /* 0x00049c1c01007387 */ /* 0x000fe40000100800 */
[----:B------:R-:W-:Y:S02]  /*25650*/  @P0 IMAD.MOV.U32 R5, RZ, RZ, R4 ;  /* 0x000000ffff050224 */ /* 0x000fe400078e0004 */
[----:B------:R0:W-:Y:S01]  /*25660*/  STL [R1+0x498], R4 ;  /* 0x0004980401007387 */ /* 0x0001e20000100800 */
[----:B------:R-:W-:Y:S01]  /*25670*/  PRMT R6, RZ, 0x7610, R6 ;  /* 0x00007610ff067816 */ /* 0x000fe20000000006 */
[----:B0-----:R-:W-:-:S05]  /*25680*/  @P0 IMAD.MOV.U32 R4, RZ, RZ, R28 ;  /* 0x000000ffff040224 */ /* 0x001fca00078e001c */
[----:B------:R4:W3:Y:S01]  /*25690*/  @P0 LDG.E.U16 R35, desc[UR20][R4.64] ;  /* 0x0000001404230981 */ /* 0x0008e2000c1e1500 */
[----:B-1----:R-:W-:Y:S02]  /*256a0*/  IMAD R26, R90, UR4, RZ ;  /* 0x000000045a1a7c24 */ /* 0x002fe4000f8e02ff */
[----:B--2---:R-:W-:-:S03]  /*256b0*/  IMAD R27, R61, UR5, RZ ;  /* 0x000000053d1b7c24 */ /* 0x004fc6000f8e02ff */
[CC--:B------:R-:W-:Y:S01]  /*256c0*/  LEA R29, P1, R26.reuse, R72.reuse, 0x1 ;  /* 0x000000481a1d7211 */ /* 0x0c0fe200078208ff */
[----:B------:R-:W0:Y:S01]  /*256d0*/  LDCU UR4, c[0x0][0x3b0] ;  /* 0x00007600ff0477ac */ /* 0x000e220008000800 */
[C---:B------:R-:W-:Y:S01]  /*256e0*/  LEA R28, P3, R27.reuse, R72, 0x1 ;  /* 0x000000481b1c7211 */ /* 0x040fe200078608ff */
[----:B------:R-:W1:Y:S01]  /*256f0*/  LDCU UR5, c[0x0][0x3b0] ;  /* 0x00007600ff0577ac */ /* 0x000e620008000800 */
[-C--:B------:R-:W-:Y:S01]  /*25700*/  LEA.HI.X.SX32 R26, R26, R69.reuse, 0x1, P1 ;  /* 0x000000451a1a7211 */ /* 0x080fe200008f0eff */
[----:B------:R-:W-:Y:S01]  /*25710*/  STL [R1+0x4a4], R29 ;  /* 0x0004a41d01007387 */ /* 0x000fe20000100800 */
[----:B------:R-:W-:-:S03]  /*25720*/  LEA.HI.X.SX32 R61, R27, R69, 0x1, P3 ;  /* 0x000000451b3d7211 */ /* 0x000fc600018f0eff */
[----:B------:R-:W-:Y:S01]  /*25730*/  STL [R1+0x4b4], R28 ;  /* 0x0004b41c01007387 */ /* 0x000fe20000100800 */
[----:B------:R-:W-:-:S03]  /*25740*/  @P0 IMAD.MOV.U32 R27, RZ, RZ, R26 ;  /* 0x000000ffff1b0224 */ /* 0x000fc600078e001a */
[----:B------:R2:W-:Y:S01]  /*25750*/  STL [R1+0x4a0], R26 ;  /* 0x0004a01a01007387 */ /* 0x0005e20000100800 */
[----:B----4-:R-:W-:Y:S02]  /*25760*/  IMAD R4, R63, UR7, RZ ;  /* 0x000000073f047c24 */ /* 0x010fe4000f8e02ff */
[----:B--2---:R-:W-:Y:S01]  /*25770*/  @P0 IMAD.MOV.U32 R26, RZ, RZ, R29 ;  /* 0x000000ffff1a0224 */ /* 0x004fe200078e001d */
[----:B------:R2:W-:Y:S01]  /*25780*/  STL [R1+0x4b0], R61 ;  /* 0x0004b03d01007387 */ /* 0x0005e20000100800 */
[----:B------:R-:W-:Y:S01]  /*25790*/  PRMT R5, RZ, 0x7610, R5 ;  /* 0x00007610ff057816 */ /* 0x000fe20000000005 */
[----:B------:R-:W4:Y:S01]  /*257a0*/  LDCU UR7, c[0x0][0x3b0] ;  /* 0x00007600ff0777ac */ /* 0x000f220008000800 */
[----:B------:R-:W-:Y:S01]  /*257b0*/  LEA R29, P1, R4, R72, 0x1 ;  /* 0x00000048041d7211 */ /* 0x000fe200078208ff */
[----:B------:R0:W3:Y:S04]  /*257c0*/  @P0 LDG.E.U16 R6, desc[UR20][R26.64] ;  /* 0x000000141a060981 */ /* 0x0000e8000c1e1500 */
[----:B------:R-:W-:Y:S01]  /*257d0*/  STL [R1+0x4c4], R29 ;  /* 0x0004c41d01007387 */ /* 0x000fe20000100800 */
[----:B0-----:R-:W-:-:S02]  /*257e0*/  @P0 IMAD.MOV.U32 R26, RZ, RZ, R28 ;  /* 0x000000ffff1a0224 */ /* 0x001fc400078e001c */
[----:B------:R-:W-:Y:S01]  /*257f0*/  IMAD R28, R2, UR11, RZ ;  /* 0x0000000b021c7c24 */ /* 0x000fe2000f8e02ff */
[----:B------:R-:W-:Y:S01]  /*25800*/  PRMT R32, RZ, 0x7610, R32 ;  /* 0x00007610ff207816 */ /* 0x000fe20000000020 */
[----:B------:R-:W3:Y:S01]  /*25810*/  LDL.LU R2, [R1+0x12e8] ;  /* 0x0012e80001027983 */ /* 0x000ee20000300800 */
[----:B------:R-:W-:Y:S01]  /*25820*/  @P0 IMAD.MOV.U32 R27, RZ, RZ, R61 ;  /* 0x000000ffff1b0224 */ /* 0x000fe200078e003d */
[----:B------:R-:W-:Y:S01]  /*25830*/  PRMT R30, RZ, 0x7610, R30 ;  /* 0x00007610ff1e7816 */ /* 0x000fe2000000001e */
[----:B------:R-:W0:Y:S03]  /*25840*/  LDCU UR11, c[0x0][0x3b0] ;  /* 0x00007600ff0b77ac */ /* 0x000e260008000800 */
[----:B------:R1:W4:Y:S02]  /*25850*/  @P0 LDG.E.U16 R5, desc[UR20][R26.64] ;  /* 0x000000141a050981 */ /* 0x000324000c1e1500 */
[----:B-1----:R-:W-:Y:S01]  /*25860*/  LEA.HI.X.SX32 R26, R4, R69, 0x1, P1 ;  /* 0x00000045041a7211 */ /* 0x002fe200008f0eff */
[----:B------:R-:W-:Y:S01]  /*25870*/  IMAD R4, R65, UR12, RZ ;  /* 0x0000000c41047c24 */ /* 0x000fe2000f8e02ff */
[----:B--2---:R-:W-:-:S03]  /*25880*/  LEA R61, P1, R28, R72, 0x1 ;  /* 0x000000481c3d7211 */ /* 0x004fc600078208ff */
[----:B------:R1:W-:Y:S01]  /*25890*/  STL [R1+0x4c0], R26 ;  /* 0x0004c01a01007387 */ /* 0x0003e20000100800 */
[----:B------:R-:W-:Y:S01]  /*258a0*/  @P0 IMAD.MOV.U32 R27, RZ, RZ, R26 ;  /* 0x000000ffff1b0224 */ /* 0x000fe200078e001a */
[----:B------:R-:W-:Y:S02]  /*258b0*/  LEA R62, P3, R4, R72, 0x1 ;  /* 0x00000048043e7211 */ /* 0x000fe400078608ff */
[-C--:B------:R-:W-:Y:S01]  /*258c0*/  LEA.HI.X.SX32 R64, R28, R69.reuse, 0x1, P1 ;  /* 0x000000451c407211 */ /* 0x080fe200008f0eff */
[----:B-1----:R-:W-:Y:S02]  /*258d0*/  @P0 IMAD.MOV.U32 R26, RZ, RZ, R29 ;  /* 0x000000ffff1a0224 */ /* 0x002fe400078e001d */
[----:B------:R-:W-:Y:S01]  /*258e0*/  IMAD R29, R73, UR13, RZ ;  /* 0x0000000d491d7c24 */ /* 0x000fe2000f8e02ff */
[----:B------:R1:W-:Y:S01]  /*258f0*/  STL [R1+0x4d4], R61 ;  /* 0x0004d43d01007387 */ /* 0x0003e20000100800 */
[----:B------:R-:W-:-:S03]  /*25900*/  LEA.HI.X.SX32 R63, R4, R69, 0x1, P3 ;  /* 0x00000045043f7211 */ /* 0x000fc600018f0eff */
[----:B------:R2:W4:Y:S04]  /*25910*/  @P0 LDG.E.U16 R32, desc[UR20][R26.64] ;  /* 0x000000141a200981 */ /* 0x000528000c1e1500 */
[----:B------:R0:W-:Y:S01]  /*25920*/  STL [R1+0x4e4], R62 ;  /* 0x0004e43e01007387 */ /* 0x0001e20000100800 */
[----:B--2---:R-:W-:Y:S01]  /*25930*/  @P0 IMAD.MOV.U32 R26, RZ, RZ, R61 ;  /* 0x000000ffff1a0224 */ /* 0x004fe200078e003d */
[----:B-1----:R-:W-:Y:S02]  /*25940*/  LEA R61, P1, R29, R72, 0x1 ;  /* 0x000000481d3d7211 */ /* 0x002fe400078208ff */
[----:B------:R-:W-:Y:S04]  /*25950*/  STL [R1+0x4d0], R64 ;  /* 0x0004d04001007387 */ /* 0x000fe80000100800 */
[----:B------:R1:W-:Y:S04]  /*25960*/  STL [R1+0x4e0], R63 ;  /* 0x0004e03f01007387 */ /* 0x0003e80000100800 */
[----:B------:R-:W-:Y:S01]  /*25970*/  STL [R1+0x4f4], R61 ;  /* 0x0004f43d01007387 */ /* 0x000fe20000100800 */
[----:B---3--:R-:W-:Y:S01]  /*25980*/  IMAD R4, R2, UR4, RZ ;  /* 0x0000000402047c24 */ /* 0x008fe2000f8e02ff */
[----:B------:R-:W-:-:S02]  /*25990*/  PRMT R28, RZ, 0x7610, R28 ;  /* 0x00007610ff1c7816 */ /* 0x000fc4000000001c */
[----:B------:R-:W2:Y:S01]  /*259a0*/  LDL.LU R2, [R1+0x12e4] ;  /* 0x0012e40001027983 */ /* 0x000ea20000300800 */
[----:B------:R-:W-:Y:S01]  /*259b0*/  @P0 IMAD.MOV.U32 R27, RZ, RZ, R64 ;  /* 0x000000ffff1b0224 */ /* 0x000fe200078e0040 */
[----:B------:R-:W3:Y:S04]  /*259c0*/  LDCU UR4, c[0x0][0x3b0] ;  /* 0x00007600ff0477ac */ /* 0x000ee80008000800 */
[----:B------:R0:W2:Y:S02]  /*259d0*/  @P0 LDG.E.U16 R30, desc[UR20][R26.64] ;  /* 0x000000141a1e0981 */ /* 0x0000a4000c1e1500 */
[----:B0-----:R-:W-:Y:S01]  /*259e0*/  @P0 IMAD.MOV.U32 R26, RZ, RZ, R62 ;  /* 0x000000ffff1a0224 */ /* 0x001fe200078e003e */
[----:B------:R-:W-:Y:S01]  /*259f0*/  LEA.HI.X.SX32 R62, R29, R69, 0x1, P1 ;  /* 0x000000451d3e7211 */ /* 0x000fe200008f0eff */
[----:B------:R-:W-:-:S04]  /*25a00*/  @P0 IMAD.MOV.U32 R27, RZ, RZ, R63 ;  /* 0x000000ffff1b0224 */ /* 0x000fc800078e003f */
[----:B------:R0:W-:Y:S01]  /*25a10*/  STL [R1+0x4f0], R62 ;  /* 0x0004f03e01007387 */ /* 0x0001e20000100800 */
[----:B-1----:R-:W-:-:S03]  /*25a20*/  @P0 IMAD.MOV.U32 R63, RZ, RZ, R62 ;  /* 0x000000ffff3f0224 */ /* 0x002fc600078e003e */
[----:B------:R1:W2:Y:S01]  /*25a30*/  @P0 LDG.E.U16 R28, desc[UR20][R26.64] ;  /* 0x000000141a1c0981 */ /* 0x0002a2000c1e1500 */
[----:B0-----:R-:W-:Y:S01]  /*25a40*/  @P0 IMAD.MOV.U32 R62, RZ, RZ, R61 ;  /* 0x000000ffff3e0224 */ /* 0x001fe200078e003d */
[----:B-1----:R-:W-:Y:S01]  /*25a50*/  PRMT R26, RZ, 0x7610, R26 ;  /* 0x00007610ff1a7816 */ /* 0x002fe2000000001a */
[----:B------:R-:W-:Y:S01]  /*25a60*/  IMAD R27, R0, UR5, RZ ;  /* 0x00000005001b7c24 */ /* 0x000fe2000f8e02ff */
[CC--:B------:R-:W-:Y:S01]  /*25a70*/  LEA R61, P1, R4.reuse, R72.reuse, 0x1 ;  /* 0x00000048043d7211 */ /* 0x0c0fe200078208ff */
[----:B------:R-:W2:Y:S01]  /*25a80*/  LDCU UR5, c[0x0][0x3b0] ;  /* 0x00007600ff0577ac */ /* 0x000ea20008000800 */
[----:B------:R-:W-:Y:S01]  /*25a90*/  PRMT R34, RZ, 0x7610, R34 ;  /* 0x00007610ff227816 */ /* 0x000fe20000000022 */
[----:B------:R-:W5:Y:S04]  /*25aa0*/  LDL.LU R0, [R1+0x12e0] ;  /* 0x0012e00001007983 */ /* 0x000f680000300800 */
[----:B------:R0:W2:Y:S01]  /*25ab0*/  @P0 LDG.E.U16 R26, desc[UR20][R62.64] ;  /* 0x000000143e1a0981 */ /* 0x0000a2000c1e1500 */
[-C--:B------:R-:W-:Y:S01]  /*25ac0*/  LEA.HI.X.SX32 R66, R4, R69.reuse, 0x1, P1 ;  /* 0x0000004504427211 */ /* 0x080fe200008f0eff */
[----:B----4-:R-:W-:Y:S01]  /*25ad0*/  IMAD R4, R71, UR7, RZ ;  /* 0x0000000747047c24 */ /* 0x010fe2000f8e02ff */
[C---:B------:R-:W-:Y:S01]  /*25ae0*/  LEA R64, P3, R27.reuse, R72, 0x1 ;  /* 0x000000481b407211 */ /* 0x040fe200078608ff */
[----:B------:R1:W-:Y:S03]  /*25af0*/  STL [R1+0x4ac], R61 ;  /* 0x0004ac3d01007387 */ /* 0x0003e60000100800 */
[----:B------:R-:W-:Y:S01]  /*25b00*/  LEA.HI.X.SX32 R65, R27, R69, 0x1, P3 ;  /* 0x000000451b417211 */ /* 0x000fe200018f0eff */
[----:B------:R-:W4:Y:S01]  /*25b10*/  LDL.LU R71, [R1+0x12dc] ;  /* 0x0012dc0001477983 */ /* 0x000f220000300800 */
[----:B0-----:R-:W-:-:S02]  /*25b20*/  @P0 IMAD.MOV.U32 R62, RZ, RZ, R61 ;  /* 0x000000ffff3e0224 */ /* 0x001fc400078e003d */
[----:B------:R-:W-:Y:S01]  /*25b30*/  @P0 IMAD.MOV.U32 R63, RZ, RZ, R66 ;  /* 0x000000ffff3f0224 */ /* 0x000fe200078e0042 */
[----:B------:R0:W-:Y:S01]  /*25b40*/  STL [R1+0x4bc], R64 ;  /* 0x0004bc4001007387 */ /* 0x0001e20000100800 */
[----:B------:R-:W-:Y:S01]  /*25b50*/  IMAD R27, R70, UR11, RZ ;  /* 0x0000000b461b7c24 */ /* 0x000fe2000f8e02ff */
[----:B-1----:R-:W-:Y:S02]  /*25b60*/  LEA R61, P1, R4, R72, 0x1 ;  /* 0x00000048043d7211 */ /* 0x002fe400078208ff */
[----:B------:R-:W-:Y:S01]  /*25b70*/  STL [R1+0x4a8], R66 ;  /* 0x0004a84201007387 */ /* 0x000fe20000100800 */
[----:B------:R-:W-:-:S03]  /*25b80*/  PRMT R33, RZ, 0x7610, R33 ;  /* 0x00007610ff217816 */ /* 0x000fc60000000021 */
[----:B------:R-:W5:Y:S04]  /*25b90*/  LDL.LU R70, [R1+0x12d8] ;  /* 0x0012d80001467983 */ /* 0x000f680000300800 */
[----:B------:R1:W4:Y:S04]  /*25ba0*/  @P0 LDG.E.U16 R34, desc[UR20][R62.64] ;  /* 0x000000143e220981 */ /* 0x000328000c1e1500 */
[----:B------:R3:W-:Y:S01]  /*25bb0*/  STL [R1+0x4b8], R65 ;  /* 0x0004b84101007387 */ /* 0x0007e20000100800 */
[----:B------:R-:W-:Y:S01]  /*25bc0*/  PRMT R31, RZ, 0x7610, R31 ;  /* 0x00007610ff1f7816 */ /* 0x000fe2000000001f */
[----:B-1----:R-:W-:-:S02]  /*25bd0*/  @P0 IMAD.MOV.U32 R62, RZ, RZ, R64 ;  /* 0x000000ffff3e0224 */ /* 0x002fc400078e0040 */
[----:B------:R-:W-:Y:S01]  /*25be0*/  @P0 IMAD.MOV.U32 R63, RZ, RZ, R65 ;  /* 0x000000ffff3f0224 */ /* 0x000fe200078e0041 */
[----:B0-----:R-:W-:Y:S02]  /*25bf0*/  LEA R64, P3, R27, R72, 0x1 ;  /* 0x000000481b407211 */ /* 0x001fe400078608ff */
[-C--:B---3--:R-:W-:Y:S01]  /*25c00*/  LEA.HI.X.SX32 R65, R4, R69.reuse, 0x1, P1 ;  /* 0x0000004504417211 */ /* 0x088fe200008f0eff */
[----:B------:R-:W-:Y:S01]  /*25c10*/  IMAD R4, R3, UR4, RZ ;  /* 0x0000000403047c24 */ /* 0x000fe2000f8e02ff */
[----:B------:R0:W3:Y:S01]  /*25c20*/  @P0 LDG.E.U16 R33, desc[UR20][R62.64] ;  /* 0x000000143e210981 */ /* 0x0000e2000c1e1500 */
[----:B------:R-:W-:-:S03]  /*25c30*/  LEA.HI.X.SX32 R66, R27, R69, 0x1, P3 ;  /* 0x000000451b427211 */ /* 0x000fc600018f0eff */
[----:B------:R-:W-:Y:S04]  /*25c40*/  STL [R1+0x4cc], R61 ;  /* 0x0004cc3d01007387 */ /* 0x000fe80000100800 */
[----:B------:R-:W5:Y:S01]  /*25c50*/  LDL.LU R3, [R1+0x12d4] ;  /* 0x0012d40001037983 */ /* 0x000f620000300800 */
[----:B0-----:R-:W-:Y:S02]  /*25c60*/  @P0 IMAD.MOV.U32 R62, RZ, RZ, R61 ;  /* 0x000000ffff3e0224 */ /* 0x001fe400078e003d */
[----:B------:R-:W-:Y:S01]  /*25c70*/  @P0 IMAD.MOV.U32 R63, RZ, RZ, R65 ;  /* 0x000000ffff3f0224 */ /* 0x000fe200078e0041 */
[----:B------:R-:W-:Y:S01]  /*25c80*/  STL [R1+0x4dc], R64 ;  /* 0x0004dc4001007387 */ /* 0x000fe20000100800 */
[----:B------:R-:W-:-:S03]  /*25c90*/  PRMT R29, RZ, 0x7610, R29 ;  /* 0x00007610ff1d7816 */ /* 0x000fc6000000001d */
[----:B------:R0:W-:Y:S04]  /*25ca0*/  STL [R1+0x4c8], R65 ;  /* 0x0004c84101007387 */ /* 0x0001e80000100800 */
[----:B------:R1:W3:Y:S01]  /*25cb0*/  @P0 LDG.E.U16 R31, desc[UR20][R62.64] ;  /* 0x000000143e1f0981 */ /* 0x0002e2000c1e1500 */
[----:B0-----:R-:W-:-:S03]  /*25cc0*/  LEA R65, P1, R4, R72, 0x1 ;  /* 0x0000004804417211 */ /* 0x001fc600078208ff */
[----:B------:R0:W-:Y:S01]  /*25cd0*/  STL [R1+0x4d8], R66 ;  /* 0x0004d84201007387 */ /* 0x0001e20000100800 */
[----:B-1----:R-:W-:Y:S02]  /*25ce0*/  @P0 IMAD.MOV.U32 R62, RZ, RZ, R64 ;  /* 0x000000ffff3e0224 */ /* 0x002fe400078e0040 */
[----:B------:R-:W-:Y:S01]  /*25cf0*/  @P0 IMAD.MOV.U32 R63, RZ, RZ, R66 ;  /* 0x000000ffff3f0224 */ /* 0x000fe200078e0042 */
[----:B------:R-:W-:Y:S02]  /*25d00*/  PRMT R27, RZ, 0x7610, R27 ;  /* 0x00007610ff1b7816 */ /* 0x000fe4000000001b */
[----:B0-----:R-:W-:Y:S02]  /*25d10*/  LEA.HI.X.SX32 R66, R4, R69, 0x1, P1 ;  /* 0x0000004504427211 */ /* 0x001fe400008f0eff */
[----:B------:R0:W3:Y:S01]  /*25d20*/  @P0 LDG.E.U16 R29, desc[UR20][R62.64] ;  /* 0x000000143e1d0981 */ /* 0x0000e2000c1e1500 */
[----:B------:R-:W-:Y:S01]  /*25d30*/  PRMT R4, RZ, 0x7610, R4 ;  /* 0x00007610ff047816 */ /* 0x000fe20000000004 */
[----:B0-----:R-:W-:-:S02]  /*25d40*/  @P0 IMAD.MOV.U32 R62, RZ, RZ, R65 ;  /* 0x000000ffff3e0224 */ /* 0x001fc400078e0041 */
[----:B------:R-:W-:-:S05]  /*25d50*/  @P0 IMAD.MOV.U32 R63, RZ, RZ, R66 ;  /* 0x000000ffff3f0224 */ /* 0x000fca00078e0042 */
[----:B------:R0:W3:Y:S01]  /*25d60*/  @P0 LDG.E.U16 R27, desc[UR20][R62.64] ;  /* 0x000000143e1b0981 */ /* 0x0000e2000c1e1500 */
[----:B--2---:R-:W-:-:S03]  /*25d70*/  IMAD R61, R2, UR5, RZ ;  /* 0x00000005023d7c24 */ /* 0x004fc6000f8e02ff */
[----:B------:R-:W-:Y:S02]  /*25d80*/  STS.U16 [R91+UR9+0x1f00], R25 ;  /* 0x001f00195b007988 */ /* 0x000fe40008000409 */
[C---:B------:R-:W-:Y:S02]  /*25d90*/  LEA R64, P1, R61.reuse, R72, 0x1 ;  /* 0x000000483d407211 */ /* 0x040fe400078208ff */
[----:B------:R1:W5:Y:S02]  /*25da0*/  LDL.LU R2, [R1+0x12d0] ;  /* 0x0012d00001027983 */ /* 0x0003640000300800 */
[----:B------:R-:W-:Y:S01]  /*25db0*/  LEA.HI.X.SX32 R61, R61, R69, 0x1, P1 ;  /* 0x000000453d3d7211 */ /* 0x000fe200008f0eff */
[----:B0-----:R-:W-:-:S04]  /*25dc0*/  @P0 IMAD.MOV.U32 R62, RZ, RZ, R64 ;  /* 0x000000ffff3e0224 */ /* 0x001fc800078e0040 */
[----:B------:R-:W-:-:S05]  /*25dd0*/  @P0 IMAD.MOV.U32 R63, RZ, RZ, R61 ;  /* 0x000000ffff3f0224 */ /* 0x000fca00078e003d */
[----:B------:R-:W2:Y:S04]  /*25de0*/  @P0 LDG.E.U16 R4, desc[UR20][R62.64] ;  /* 0x000000143e040981 */ /* 0x000ea8000c1e1500 */
        /* <DEDUP_REMOVED lines=24> */
[----:B------:R-:W-:Y:S01]  /*25f70*/  STL [R1+0x4ec], R65 ;  /* 0x0004ec4101007387 */ /* 0x000fe20000100800 */
[----:B0-----:R-:W0:Y:S03]  /*25f80*/  LDC R91, c[0x0][0x3a0] ;  /* 0x0000e800ff5b7b82 */ /* 0x001e260000000800 */
[----:B------:R-:W-:Y:S04]  /*25f90*/  STL [R1+0x4e8], R66 ;  /* 0x0004e84201007387 */ /* 0x000fe80000100800 */
[----:B------:R-:W-:Y:S04]  /*25fa0*/  STL [R1+0x310], R64 ;  /* 0x0003104001007387 */ /* 0x000fe80000100800 */
[----:B------:R1:W-:Y:S02]  /*25fb0*/  STL [R1+0x30c], R61 ;  /* 0x00030c3d01007387 */ /* 0x0003e40000100800 */
[----:B-1----:R-:W-:Y:S01]  /*25fc0*/  LOP3.LUT R61, R68, 0x70, RZ, 0x3c, !PT ;  /* 0x00000070443d7812 */ /* 0x002fe200078e3cff */
[----:B------:R-:W1:Y:S04]  /*25fd0*/  S2R R65, SR_TID.X ;  /* 0x0000000000417919 */ /* 0x000e680000002100 */
[----:B------:R0:W-:Y:S04]  /*25fe0*/  STS.U16 [R61+UR9+0x380], R60 ;  /* 0x0003803c3d007988 */ /* 0x0001e80008000409 */
[----:B------:R0:W-:Y:S04]  /*25ff0*/  STS.U16 [R61+UR9+0x780], R59 ;  /* 0x0007803b3d007988 */ /* 0x0001e80008000409 */
[----:B------:R0:W-:Y:S04]  /*26000*/  STS.U16 [R61+UR9+0xb80], R58 ;  /* 0x000b803a3d007988 */ /* 0x0001e80008000409 */
[----:B------:R0:W-:Y:S04]  /*26010*/  STS.U16 [R61+UR9+0xf80], R57 ;  /* 0x000f80393d007988 */ /* 0x0001e80008000409 */
[----:B------:R0:W-:Y:S04]  /*26020*/  STS.U16 [R61+UR9+0x1380], R56 ;  /* 0x001380383d007988 */ /* 0x0001e80008000409 */
[----:B------:R0:W-:Y:S04]  /*26030*/  STS.U16 [R61+UR9+0x1780], R55 ;  /* 0x001780373d007988 */ /* 0x0001e80008000409 */
[----:B------:R1:W-:Y:S04]  /*26040*/  STS.U16 [R61+UR9+0x1b80], R54 ;  /* 0x001b80363d007988 */ /* 0x0003e80008000409 */
[----:B------:R1:W-:Y:S04]  /*26050*/  STS.U16 [R61+UR9+0x1f80], R53 ;  /* 0x001f80353d007988 */ /* 0x0003e80008000409 */
[----:B------:R1:W-:Y:S01]  /*26060*/  STS.U16 [R61+UR9+0x2380], R52 ;  /* 0x002380343d007988 */ /* 0x0003e20008000409 */
[----:B0-----:R-:W-:-:S03]  /*26070*/  VIADD R91, R91, 0x7f ;  /* 0x0000007f5b5b7836 */ /* 0x001fc60000000000 */
[----:B------:R0:W-:Y:S04]  /*26080*/  STS.U16 [R61+UR9+0x2780], R51 ;  /* 0x002780333d007988 */ /* 0x0001e80008000409 */
[----:B------:R0:W-:Y:S04]  /*26090*/  STS.U16 [R61+UR9+0x2b80], R50 ;  /* 0x002b80323d007988 */ /* 0x0001e80008000409 */
[----:B------:R0:W-:Y:S04]  /*260a0*/  STS.U16 [R61+UR9+0x2f80], R49 ;  /* 0x002f80313d007988 */ /* 0x0001e80008000409 */
[----:B------:R0:W-:Y:S04]  /*260b0*/  STS.U16 [R61+UR9+0x3380], R48 ;  /* 0x003380303d007988 */ /* 0x0001e80008000409 */
[----:B------:R0:W-:Y:S01]  /*260c0*/  STS.U16 [R61+UR9+0x3780], R47 ;  /* 0x0037802f3d007988 */ /* 0x0001e20008000409 */
[----:B------:R-:W-:-:S03]  /*260d0*/  SHF.R.S32.HI R5, RZ, 0x1f, R91 ;  /* 0x0000001fff057819 */ /* 0x000fc6000001145b */
[----:B------:R0:W-:Y:S04]  /*260e0*/  STS.U16 [R61+UR9+0x3b80], R46 ;  /* 0x003b802e3d007988 */ /* 0x0001e80008000409 */
[----:B------:R0:W-:Y:S04]  /*260f0*/  STS.U16 [R61+UR9+0x3f80], R45 ;  /* 0x003f802d3d007988 */ /* 0x0001e80008000409 */
[----:B------:R0:W-:Y:S04]  /*26100*/  STS.U16 [R61+UR9+0x4380], R44 ;  /* 0x0043802c3d007988 */ /* 0x0001e80008000409 */
[----:B------:R0:W-:Y:S01]  /*26110*/  STS.U16 [R61+UR9+0x4780], R43 ;  /* 0x0047802b3d007988 */ /* 0x0001e20008000409 */
[----:B------:R-:W-:-:S03]  /*26120*/  LEA.HI R5, R5, R91, RZ, 0x7 ;  /* 0x0000005b05057211 */ /* 0x000fc600078f38ff */
        /* <DEDUP_REMOVED lines=9> */
[----:B------:R-:W-:-:S03]  /*261c0*/  VIMNMX R5, PT, PT, R5, 0x1, !PT ;  /* 0x0000000105057848 */ /* 0x000fc60007fe0100 */
[----:B----4-:R0:W-:Y:S04]  /*261d0*/  STS.U16 [R61+UR9+0x6b80], R34 ;  /* 0x006b80223d007988 */ /* 0x0101e80008000409 */
[----:B---3--:R0:W-:Y:S04]  /*261e0*/  STS.U16 [R61+UR9+0x6f80], R33 ;  /* 0x006f80213d007988 */ /* 0x0081e80008000409 */
[----:B------:R0:W-:Y:S04]  /*261f0*/  STS.U16 [R61+UR9+0x7380], R31 ;  /* 0x0073801f3d007988 */ /* 0x0001e80008000409 */
[----:B------:R0:W-:Y:S04]  /*26200*/  STS.U16 [R61+UR9+0x7780], R29 ;  /* 0x0077801d3d007988 */ /* 0x0001e80008000409 */
[----:B------:R0:W-:Y:S01]  /*26210*/  STS.U16 [R61+UR9+0x7b80], R27 ;  /* 0x007b801b3d007988 */ /* 0x0001e20008000409 */
[----:B------:R-:W-:Y:S01]  /*26220*/  VIADD R5, R5, 0xffffffff ;  /* 0xffffffff05057836 */ /* 0x000fe20000000000 */
[----:B-1----:R-:W-:Y:S01]  /*26230*/  SHF.R.U32.HI R90, RZ, 0x5, R65 ;  /* 0x00000005ff5a7819 */ /* 0x002fe20000011641 */
[----:B------:R-:W-:-:S03]  /*26240*/  UIADD3 UR4, UPT, UPT, UR9, 0x10000, URZ ;  /* 0x0001000009047890 */ /* 0x000fc6000fffe0ff */
[----:B------:R0:W-:Y:S01]  /*26250*/  STL [R1+0xecc], R5 ;  /* 0x000ecc0501007387 */ /* 0x0001e20000100800 */
[----:B------:R-:W-:Y:S01]  /*26260*/  ISETP.NE.U32.AND P0, PT, R90, RZ, PT ;  /* 0x000000ff5a00720c */ /* 0x000fe20003f05070 */
[----:B------:R-:W-:-:S03]  /*26270*/  USHF.R.U32.HI UR4, URZ, 0x4, UR4 ;  /* 0x00000004ff047899 */ /* 0x000fc60008011604 */
[----:B------:R-:W-:Y:S01]  /*26280*/  ISETP.LT.OR P1, PT, R91, 0x80, P0 ;  /* 0x000000805b00780c */ /* 0x000fe20000721670 */
[----:B------:R-:W-:-:S04]  /*26290*/  USGXT.U32 UR12, UR4, 0xe ;  /* 0x0000000e040c789a */ /* 0x000fc80008000000 */
[----:B------:R-:W-:Y:S01]  /*262a0*/  UIADD3 UR7, UP1, UPT, UR12, 0x2, URZ ;  /* 0x000000020c077890 */ /* 0x000fe2000ff3e0ff */
[----:B------:R-:W-:Y:S01]  /*262b0*/  UMOV UR4, URZ ;  /* 0x000000ff00047c82 */ /* 0x000fe20008000000 */
[----:B------:R-:W-:Y:S02]  /*262c0*/  UIADD3 UR11, UPT, UPT, UR8, 0x100, URZ ;  /* 0x00000100080b7890 */ /* 0x000fe4000fffe0ff */
[----:B------:R-:W-:Y:S01]  /*262d0*/  UIADD3.X UR13, UPT, UPT, UR4, 0x40004040, URZ, UP1, !UPT ;  /* 0x40004040040d7890 */ /* 0x000fe20008ffe4ff */
[----:B------:R-:W-:Y:S01]  /*262e0*/  ISETP.NE.U32.AND P3, PT, R5, RZ, PT ;  /* 0x000000ff0500720c */ /* 0x000fe20003f65070 */
[----:B--2---:R0:W-:Y:S01]  /*262f0*/  STS.U16 [R61+UR9+0x7f80], R4 ;  /* 0x007f80043d007988 */ /* 0x0041e20008000409 */
[----:B------:R1:W-:Y:S06]  /*26300*/  MEMBAR.ALL.CTA ;  /* 0x0000000000007992 */ /* 0x0003ec0000008000 */
[----:B-1----:R-:W1:Y:S01]  /*26310*/  FENCE.VIEW.ASYNC.S ;  /* 0x00000000000073c6 */ /* 0x002e620000000000 */
[----:B------:R-:W-:Y:S01]  /*26320*/  IMAD.SHL.U32 R71, R71, 0x80, RZ ;  /* 0x0000008047477824 */ /* 0x000fe200078e00ff */
[----:B-1----:R-:W-:Y:S06]  /*26330*/  BAR.SYNC.DEFER_BLOCKING 0x0 ;  /* 0x0000000000007b1d */ /* 0x002fec0000010000 */
[----:B------:R-:W-:Y:S05]  /*26340*/  @P1 BRA `(.L_x_7) ;  /* 0x0000000000c01947 */ /* 0x000fea0003800000 */
[----:B------:R-:W-:Y:S01]  /*26350*/  USHF.R.U32.HI UR14, URZ, 0x4, UR9 ;  /* 0x00000004ff0e7899 */ /* 0x000fe20008011609 */
[----:B------:R-:W-:Y:S01]  /*26360*/  UMOV UR4, URZ ;  /* 0x000000ff00047c82 */ /* 0x000fe20008000000 */
[----:B------:R-:W-:Y:S02]  /*26370*/  UIADD3 UR16, UPT, UPT, UR8, 0x108, URZ ;  /* 0x0000010808107890 */ /* 0x000fe4000fffe0ff */
[----:B------:R-:W-:Y:S02]  /*26380*/  USGXT.U32 UR14, UR14, 0xe ;  /* 0x0000000e0e0e789a */ /* 0x000fe40008000000 */
[----:B------:R-:W-:Y:S02]  /*26390*/  UIADD3 UR17, UPT, UPT, UR8, 0x110, URZ ;  /* 0x0000011008117890 */ /* 0x000fe4000fffe0ff */
[----:B------:R-:W-:Y:S02]  /*263a0*/  UIADD3 UR38, UP1, UPT, UR14, 0x2, URZ ;  /* 0x000000020e267890 */ /* 0x000fe4000ff3e0ff */
[----:B------:R-:W-:-:S02]  /*263b0*/  UIADD3 UR24, UPT, UPT, UR8, 0x118, URZ ;  /* 0x0000011808187890 */ /* 0x000fc4000fffe0ff */
[----:B------:R-:W-:Y:S02]  /*263c0*/  UIADD3.X UR39, UPT, UPT, UR4, 0x40004040, URZ, UP1, !UPT ;  /* 0x4000404004277890 */ /* 0x000fe40008ffe4ff */
[----:B------:R-:W-:Y:S02]  /*263d0*/  UIADD3 UR25, UPT, UPT, UR8, 0x120, URZ ;  /* 0x0000012008197890 */ /* 0x000fe4000fffe0ff */
[----:B------:R-:W-:Y:S02]  /*263e0*/  UIADD3.64 UR18, UPT, UPT, UR38, 0x2, URZ ;  /* 0x0000000226127897 */ /* 0x000fe4000fffe0ff */
[----:B------:R-:W-:Y:S02]  /*263f0*/  UIADD3.64 UR22, UPT, UPT, UR38, 0x4, URZ ;  /* 0x0000000426167897 */ /* 0x000fe4000fffe0ff */
[----:B------:R-:W-:Y:S02]  /*26400*/  UIADD3.64 UR26, UPT, UPT, UR38, 0x7fe, URZ ;  /* 0x000007fe261a7897 */ /* 0x000fe4000fffe0ff */
[----:B------:R-:W-:-:S02]  /*26410*/  UIADD3 UR30, UPT, UPT, UR8, 0x128, URZ ;  /* 0x00000128081e7890 */ /* 0x000fc4000fffe0ff */
[----:B------:R-:W-:Y:S02]  /*26420*/  UIADD3.64 UR28, UPT, UPT, UR38, 0x800, URZ ;  /* 0x00000800261c7897 */ /* 0x000fe4000fffe0ff */
[----:B------:R-:W-:Y:S02]  /*26430*/  UIADD3 UR31, UPT, UPT, UR8, 0x130, URZ ;  /* 0x00000130081f7890 */ /* 0x000fe4000fffe0ff */
[----:B------:R-:W-:Y:S01]  /*26440*/  UIADD3.64 UR32, UPT, UPT, UR38, 0x802, URZ ;  /* 0x0000080226207897 */ /* 0x000fe2000fffe0ff */
[----:B------:R-:W-:Y:S01]  /*26450*/  UMOV UR40, 0x0 ;  /* 0x0000000000287882 */ /* 0x000fe20000000000 */
[----:B------:R-:W-:Y:S01]  /*26460*/  UMOV UR41, 0x8400010 ;  /* 0x0840001000297882 */ /* 0x000fe20000000000 */
[----:B------:R-:W-:Y:S02]  /*26470*/  UIADD3 UR36, UPT, UPT, UR8, 0x138, URZ ;  /* 0x0000013808247890 */ /* 0x000fe4000fffe0ff */
[----:B------:R-:W-:Y:S01]  /*26480*/  UIADD3.64 UR34, UPT, UPT, UR38, 0x804, URZ ;  /* 0x0000080426227897 */ /* 0x000fe2000fffe0ff */
[----:B------:R-:W-:Y:S01]  /*26490*/  UMOV UR15, 0x40004040 ;  /* 0x40004040000f7882 */ /* 0x000fe20000000000 */
[----:B------:R-:W-:Y:S01]  /*264a0*/  UMOV UR42, 0x0 ;  /* 0x00000000002a7882 */ /* 0x000fe20000000000 */
[----:B------:R-:W-:Y:S01]  /*264b0*/  UMOV UR43, 0x8400010 ;  /* 0x08400010002b7882 */ /* 0x000fe20000000000 */
[----:B------:R-:W-:Y:S01]  /*264c0*/  UMOV UR44, 0x0 ;  /* 0x00000000002c7882 */ /* 0x000fe20000000000 */
[----:B------:R-:W-:Y:S01]  /*264d0*/  UMOV UR45, 0x8400010 ;  /* 0x08400010002d7882 */ /* 0x000fe20000000000 */
[----:B------:R1:W-:Y:S01]  /*264e0*/  UTCHMMA tmem[UR11], gdesc[UR14], tmem[UR8], tmem[UR40], idesc[UR41], !UPT ;  /* 0x00ff280e0b0079ea */ /* 0x0003e2000f800008 */
[----:B------:R-:W-:Y:S01]  /*264f0*/  UMOV UR46, 0x0 ;  /* 0x00000000002e7882 */ /* 0x000fe20000000000 */
[----:B------:R-:W-:Y:S01]  /*26500*/  UMOV UR47, 0x8400010 ;  /* 0x08400010002f7882 */ /* 0x000fe20000000000 */
[----:B------:R1:W-:Y:S01]  /*26510*/  UTCHMMA tmem[UR16], gdesc[UR38], tmem[UR8], tmem[UR42], idesc[UR43], UPT ;  /* 0x00ff2a26100079ea */ /* 0x0003e2000b800008 */
        /* <DEDUP_REMOVED lines=8> */
[----:B------:R-:W-:Y:S01]  /*265a0*/  UMOV UR4, UR6 ;  /* 0x0000000600047c82 */ /* 0x000fe20008000000 */
[----:B------:R-:W-:Y:S01]  /*265b0*/  UMOV UR5, URZ ;  /* 0x000000ff00057c82 */ /* 0x000fe20008000000 */
[----:B------:R1:W-:Y:S01]  /*265c0*/  UTCHMMA tmem[UR25], gdesc[UR26], tmem[UR8], tmem[UR48], idesc[UR49], UPT ;  /* 0x00ff301a190079ea */ /* 0x0003e2000b800008 */
[----:B------:R-:W-:Y:S01]  /*265d0*/  UMOV UR54, 0x0 ;  /* 0x0000000000367882 */ /* 0x000fe20000000000 */
[----:B------:R-:W-:Y:S01]  /*265e0*/  UMOV UR55, 0x8400010 ;  /* 0x0840001000377882 */ /* 0x000fe20000000000 */
[----:B------:R1:W-:Y:S01]  /*265f0*/  UTCHMMA tmem[UR30], gdesc[UR28], tmem[UR8], tmem[UR50], idesc[UR51], UPT ;  /* 0x00ff321c1e0079ea */ /* 0x0003e2000b800008 */
[----:B------:R-:W-:Y:S01]  /*26600*/  UMOV UR4, UR4 ;  /* 0x0000000400047c82 */ /* 0x000fe20008000000 */
[----:B------:R1:W-:Y:S01]  /*26610*/  UTCHMMA tmem[UR31], gdesc[UR32], tmem[UR8], tmem[UR52], idesc[UR53], UPT ;  /* 0x00ff34201f0079ea */ /* 0x0003e2000b800008 */
[----:B------:R1:W-:Y:S01]  /*26620*/  UTCHMMA tmem[UR36], gdesc[UR34], tmem[UR8], tmem[UR54], idesc[UR55], UPT ;  /* 0x00ff3622240079ea */ /* 0x0003e2000b800008 */
[----:B------:R1:W-:Y:S01]  /*26630*/  UTCBAR [UR4], URZ ;  /* 0x000000ff040073e9 */ /* 0x0003e200080000ff */
[----:B------:R-:W-:Y:S01]  /*26640*/  NOP ;  /* 0x0000000000007918 */ /* 0x000fe20000000000 */
.L_x_7:
[----:B------:R2:W-:Y:S01]  /*26650*/  STL [R1+0x2b4], RZ ;  /* 0x0002b4ff01007387 */ /* 0x0005e20000100800 */
[----:B-1----:R-:W-:Y:S01]  /*26660*/  UMOV UR4, URZ ;  /* 0x000000ff00047c82 */ /* 0x002fe20008000000 */
[----:B------:R-:W-:Y:S01]  /*26670*/  UMOV UR14, UR7 ;  /* 0x00000007000e7c82 */ /* 0x000fe20008000000 */
[----:B------:R-:W-:Y:S01]  /*26680*/  UMOV UR15, UR13 ;  /* 0x0000000d000f7c82 */ /* 0x000fe20008000000 */
[----:B-----5:R-:W-:Y:S01]  /*26690*/  IMAD.SHL.U32 R72, R70, 0x80, RZ ;  /* 0x0000008046487824 */ /* 0x020fe200078e00ff */
[----:B------:R-:W-:Y:S06]  /*266a0*/  @!P3 BRA `(.L_x_8) ;  /* 0x000001580084b947 */ /* 0x000fec0003800000 */
[----:B------:R-:W-:Y:S01]  /*266b0*/  SHF.R.S32.HI R69, RZ, 0x1f, R71 ;  /* 0x0000001fff457819 */ /* 0x000fe20000011447 */
[C---:B------:R-:W-:Y:S01]  /*266c0*/  IMAD.SHL.U32 R70, R71.reuse, 0x2, RZ ;  /* 0x0000000247467824 */ /* 0x040fe200078e00ff */
[----:B0-----:R-:W-:Y:S01]  /*266d0*/  SHF.R.S32.HI R4, RZ, 0x1f, R72 ;  /* 0x0000001fff047819 */ /* 0x001fe20000011448 */
[----:B------:R-:W-:Y:S01]  /*266e0*/  UIADD3.64 UR22, UPT, UPT, UR14, 0x2, URZ ;  /* 0x000000020e167897 */ /* 0x000fe2000fffe0ff */
[----:B------:R-:W-:Y:S01]  /*266f0*/  SHF.L.U64.HI R69, R71, 0x1, R69 ;  /* 0x0000000147457819 */ /* 0x000fe20000010245 */
[----:B------:R-:W-:Y:S01]  /*26700*/  UIADD3.64 UR24, UPT, UPT, UR14, 0x4, URZ ;  /* 0x000000040e187897 */ /* 0x000fe2000fffe0ff */
[C---:B------:R-:W-:Y:S01]  /*26710*/  SHF.L.U64.HI R71, R72.reuse, 0x1, R4 ;  /* 0x0000000148477819 */ /* 0x040fe20000010204 */
[----:B------:R-:W-:Y:S01]  /*26720*/  IMAD.SHL.U32 R72, R72, 0x2, RZ ;  /* 0x0000000248487824 */ /* 0x000fe200078e00ff */
[----:B------:R-:W-:Y:S02]  /*26730*/  UIADD3.64 UR26, UPT, UPT, UR14, 0x7fe, URZ ;  /* 0x000007fe0e1a7897 */ /* 0x000fe4000fffe0ff */
[----:B------:R-:W-:-:S02]  /*26740*/  UIADD3.64 UR28, UPT, UPT, UR14, 0x800, URZ ;  /* 0x000008000e1c7897 */ /* 0x000fc4000fffe0ff */
[----:B------:R-:W-:Y:S02]  /*26750*/  UIADD3.64 UR30, UPT, UPT, UR14, 0x802, URZ ;  /* 0x000008020e1e7897 */ /* 0x000fe4000fffe0ff */
[----:B------:R-:W-:Y:S01]  /*26760*/  UIADD3.64 UR32, UPT, UPT, UR14, 0x804, URZ ;  /* 0x000008040e207897 */ /* 0x000fe2000fffe0ff */
[----:B------:R-:W-:Y:S01]  /*26770*/  UMOV UR18, 0x1 ;  /* 0x0000000100127882 */ /* 0x000fe20000000000 */
[----:B------:R-:W-:-:S10]  /*26780*/  UMOV UR5, URZ ;  /* 0x000000ff00057c82 */ /* 0x000fd40008000000 */
.L_x_11:
[----:B------:R-:W3:Y:S01]  /*26790*/  LDL.LU R4, [R1+0x2b4] ;  /* 0x0002b40001047983 */ /* 0x000ee20000300800 */
[----:B------:R-:W0:Y:S03]  /*267a0*/  LDC R40, c[0x0][0x3a0] ;  /* 0x0000e800ff287b82 */ /* 0x000e260000000800 */
[----:B------:R1:W-:Y:S04]  /*267b0*/  STL [R1+0x1394], R43 ;  /* 0x0013942b01007387 */ /* 0x0003e80000100800 */
[----:B-1----:R-:W4:Y:S04]  /*267c0*/  LDL.LU R43, [R1+0xac0] ;  /* 0x000ac000012b7983 */ /* 0x002f280000300800 */
        /* <DEDUP_REMOVED lines=32> */
[----:B-12---:R-:W2:Y:S04]  /*269d0*/  LDL.LU R60, [R1+0xabc] ;  /* 0x000abc00013c7983 */ /* 0x006ea80000300800 */
[----:B------:R-:W-:Y:S04]  /*269e0*/  STL [R1+0x1318], R80 ;  /* 0x0013185001007387 */ /* 0x000fe80000100800 */
[----:B------:R-:W-:Y:S04]  /*269f0*/  STL [R1+0x1314], R61 ;  /* 0x0013143d01007387 */ /* 0x000fe80000100800 */
[----:B------:R-:W-:Y:S04]  /*26a00*/  STL [R1+0x1310], R79 ;  /* 0x0013104f01007387 */ /* 0x000fe80000100800 */
[----:B------:R1:W-:Y:S04]  /*26a10*/  STL [R1+0x130c], R62 ;  /* 0x00130c3e01007387 */ /* 0x0003e80000100800 */
[----:B-1----:R-:W2:Y:S04]  /*26a20*/  LDL.LU R62, [R1+0xac8] ;  /* 0x000ac800013e7983 */ /* 0x002ea80000300800 */
[----:B------:R-:W-:Y:S04]  /*26a30*/  STL [R1+0x1308], R78 ;  /* 0x0013084e01007387 */ /* 0x000fe80000100800 */
[----:B------:R-:W-:Y:S04]  /*26a40*/  STL [R1+0x1304], R63 ;  /* 0x0013043f01007387 */ /* 0x000fe80000100800 */
[----:B------:R-:W-:Y:S04]  /*26a50*/  STL [R1+0x1300], R77 ;  /* 0x0013004d01007387 */ /* 0x000fe80000100800 */
[----:B------:R-:W-:Y:S01]  /*26a60*/  STL [R1+0x12fc], R64 ;  /* 0x0012fc4001007387 */ /* 0x000fe20000100800 */
[----:B-----5:R-:W-:-:S03]  /*26a70*/  IADD3 R3, P5, PT, R3, R72, RZ ;  /* 0x0000004803037210 */ /* 0x020fc60007fbe0ff */
[----:B------:R-:W-:Y:S04]  /*26a80*/  STL [R1+0x12f8], R76 ;  /* 0x0012f84c01007387 */ /* 0x000fe80000100800 */
[----:B------:R-:W-:Y:S04]  /*26a90*/  STL [R1+0x12f4], R65 ;  /* 0x0012f44101007387 */ /* 0x000fe80000100800 */
[----:B------:R-:W-:Y:S04]  /*26aa0*/  STL [R1+0x12f0], R75 ;  /* 0x0012f04b01007387 */ /* 0x000fe80000100800 */
[----:B------:R-:W-:Y:S04]  /*26ab0*/  STL [R1+0x12ec], R66 ;  /* 0x0012ec4201007387 */ /* 0x000fe80000100800 */
[----:B------:R-:W-:Y:S01]  /*26ac0*/  STL [R1+0x12e8], R74 ;  /* 0x0012e84a01007387 */ /* 0x000fe20000100800 */
[----:B------:R-:W-:-:S03]  /*26ad0*/  IMAD.X R2, R2, 0x1, R71, P5 ;  /* 0x0000000102027824 */ /* 0x000fc600028e0647 */
[----:B------:R-:W-:Y:S04]  /*26ae0*/  STL [R1+0x12e4], R67 ;  /* 0x0012e44301007387 */ /* 0x000fe80000100800 */
[----:B------:R-:W-:Y:S04]  /*26af0*/  STL [R1+0x12e0], R73 ;  /* 0x0012e04901007387 */ /* 0x000fe80000100800 */
[----:B------:R-:W-:Y:S01]  /*26b00*/  STL [R1+0x12dc], R70 ;  /* 0x0012dc4601007387 */ /* 0x000fe20000100800 */
[----:B------:R-:W-:-:S03]  /*26b10*/  PRMT R41, RZ, 0x7610, R41 ;  /* 0x00007610ff297816 */ /* 0x000fc60000000029 */
[----:B------:R-:W-:Y:S04]  /*26b20*/  STL [R1+0x12d8], R69 ;  /* 0x0012d84501007387 */ /* 0x000fe80000100800 */
[----:B------:R-:W-:Y:S04]  /*26b30*/  STL [R1+0x12d4], R68 ;  /* 0x0012d44401007387 */ /* 0x000fe80000100800 */
[----:B------:R1:W-:Y:S01]  /*26b40*/  STL [R1+0x12d0], R0 ;  /* 0x0012d00001007387 */ /* 0x0003e20000100800 */
[----:B------:R-:W-:Y:S01]  /*26b50*/  PRMT R42, RZ, 0x7610, R42 ;  /* 0x00007610ff2a7816 */ /* 0x000fe2000000002a */
[----:B---3--:R-:W-:-:S04]  /*26b60*/  VIADD R4, R4, 0x1 ;  /* 0x0000000104047836 */ /* 0x008fc80000000000 */
[----:B0-----:R-:W-:Y:S01]  /*26b70*/  IMAD R40, R4, -0x80, R40 ;  /* 0xffffff8004287824 */ /* 0x001fe200078e0228 */
[----:B------:R0:W-:Y:S04]  /*26b80*/  STL [R1+0x2b4], R4 ;  /* 0x0002b40401007387 */ /* 0x0001e80000100800 */
[C---:B------:R-:W-:Y:S01]  /*26b90*/  ISETP.GT.AND P3, PT, R40.reuse, RZ, PT ;  /* 0x000000ff2800720c */ /* 0x040fe20003f64270 */
[----:B------:R-:W3:Y:S01]  /*26ba0*/  LDL.LU R45, [R1+0xacc] ;  /* 0x000acc00012d7983 */ /* 0x000ee20000300800 */
[----:B------:R-:W-:Y:S02]  /*26bb0*/  ISETP.GT.AND P4, PT, R40, 0x1, PT ;  /* 0x000000012800780c */ /* 0x000fe40003f84270 */
[----:B----4-:R-:W-:Y:S01]  /*26bc0*/  IADD3 R43, P1, PT, R43, R72, RZ ;  /* 0x000000482b2b7210 */ /* 0x010fe20007f3e0ff */
[----:B-1----:R-:W4:Y:S04]  /*26bd0*/  LDL.LU R0, [R1+0xad0] ;  /* 0x000ad00001007983 */ /* 0x002f280000300800 */
[----:B------:R-:W3:Y:S04]  /*26be0*/  LDL.LU R46, [R1+0xad8] ;  /* 0x000ad800012e7983 */ /* 0x000ee80000300800 */
[----:B0-----:R-:W-:Y:S01]  /*26bf0*/  @P3 IMAD.MOV.U32 R4, RZ, RZ, R3 ;  /* 0x000000ffff043224 */ /* 0x001fe200078e0003 */
[----:B------:R-:W-:Y:S01]  /*26c00*/  STL [R1+0xac0], R43 ;  /* 0x000ac02b01007387 */ /* 0x000fe20000100800 */
[----:B------:R-:W-:-:S05]  /*26c10*/  @P3 IMAD.MOV.U32 R5, RZ, RZ, R2 ;  /* 0x000000ffff053224 */ /* 0x000fca00078e0002 */
[----:B------:R0:W3:Y:S02]  /*26c20*/  @P3 LDG.E.U16 R41, desc[UR20][R4.64] ;  /* 0x0000001404293981 */ /* 0x0000e4000c1e1500 */
[----:B0-----:R-:W-:Y:S02]  /*26c30*/  @P4 IMAD.MOV.U32 R4, RZ, RZ, R43 ;  /* 0x000000ffff044224 */ /* 0x001fe400078e002b */
[----:B--2---:R-:W-:Y:S01]  /*26c40*/  IMAD.X R60, R60, 0x1, R71, P1 ;  /* 0x000000013c3c7824 */ /* 0x004fe200008e0647 */
[----:B------:R-:W-:-:S03]  /*26c50*/  ISETP.GT.AND P1, PT, R40, 0x2, PT ;  /* 0x000000022800780c */ /* 0x000fc60003f24270 */
[----:B------:R-:W-:Y:S01]  /*26c60*/  @P4 IMAD.MOV.U32 R5, RZ, RZ, R60 ;  /* 0x000000ffff054224 */ /* 0x000fe200078e003c */
[----:B------:R0:W-:Y:S04]  /*26c70*/  STL [R1+0xabc], R60 ;  /* 0x000abc3c01007387 */ /* 0x0001e80000100800 */
[----:B------:R1:W2:Y:S04]  /*26c80*/  @P4 LDG.E.U16 R42, desc[UR20][R4.64] ;  /* 0x00000014042a4981 */ /* 0x0002a8000c1e1500 */
[----:B0-----:R-:W2:Y:S01]  /*26c90*/  LDL.LU R60, [R1+0xadc] ;  /* 0x000adc00013c7983 */ /* 0x001ea20000300800 */
[----:B------:R-:W-:-:S05]  /*26ca0*/  IADD3 R62, P5, PT, R62, R72, RZ ;  /* 0x000000483e3e7210 */ /* 0x000fca0007fbe0ff */
[----:B------:R0:W-:Y:S04]  /*26cb0*/  STL [R1+0xac8], R62 ;  /* 0x000ac83e01007387 */ /* 0x0001e80000100800 */
[----:B------:R-:W2:Y:S04]  /*26cc0*/  LDL.LU R43, [R1+0xae0] ;  /* 0x000ae000012b7983 */ /* 0x000ea80000300800 */
[----:B------:R-:W2:Y:S01]  /*26cd0*/  LDL.LU R5, [R1+0xac4] ;  /* 0x000ac40001057983 */ /* 0x000ea20000300800 */
[----:B------:R-:W-:Y:S01]  /*26ce0*/  ISETP.GT.AND P3, PT, R40, 0x3, PT ;  /* 0x000000032800780c */ /* 0x000fe20003f64270 */
[----:B-1----:R-:W-:Y:S01]  /*26cf0*/  @P1 IMAD.MOV.U32 R4, RZ, RZ, R62 ;  /* 0x000000ffff041224 */ /* 0x002fe200078e003e */
[----:B------:R-:W-:-:S02]  /*26d00*/  PRMT R39, RZ, 0x7610, R39 ;  /* 0x00007610ff277816 */ /* 0x000fc40000000027 */
[----:B------:R-:W-:Y:S02]  /*26d10*/  PRMT R38, RZ, 0x7610, R38 ;  /* 0x00007610ff267816 */ /* 0x000fe40000000026 */
[----:B----4-:R-:W-:-:S05]  /*26d20*/  IADD3 R0, P4, PT, R0, R72, RZ ;  /* 0x0000004800007210 */ /* 0x010fca0007f9e0ff */
[--C-:B---3--:R-:W-:Y:S01]  /*26d30*/  IMAD.X R45, R45, 0x1, R71.reuse, P4 ;  /* 0x000000012d2d7824 */ /* 0x108fe200020e0647 */
[----:B------:R-:W-:Y:S01]  /*26d40*/  STL [R1+0xad0], R0 ;  /* 0x000ad00001007387 */ /* 0x000fe20000100800 */
[----:B--2---:R-:W-:Y:S01]  /*26d50*/  IMAD.X R5, R5, 0x1, R71, P5 ;  /* 0x0000000105057824 */ /* 0x004fe200028e0647 */
[----:B------:R-:W-:-:S04]  /*26d60*/  IADD3 R46, P5, PT, R46, R72, RZ ;  /* 0x000000482e2e7210 */ /* 0x000fc80007fbe0ff */
[----:B------:R1:W-:Y:S04]  /*26d70*/  STL [R1+0xac4], R5 ;  /* 0x000ac40501007387 */ /* 0x0003e80000100800 */
[----:B------:R2:W5:Y:S04]  /*26d80*/  @P1 LDG.E.U16 R39, desc[UR20][R4.64] ;  /* 0x0000001404271981 */ /* 0x000568000c1e1500 */
[----:B0-----:R-:W3:Y:S04]  /*26d90*/  LDL.LU R62, [R1+0xae8] ;  /* 0x000ae800013e7983 */ /* 0x001ee80000300800 */
[----:B------:R0:W-:Y:S01]  /*26da0*/  STL [R1+0xacc], R45 ;  /* 0x000acc2d01007387 */ /* 0x0001e20000100800 */
[----:B--2---:R-:W-:-:S02]  /*26db0*/  @P3 IMAD.MOV.U32 R4, RZ, RZ, R0 ;  /* 0x000000ffff043224 */ /* 0x004fc400078e0000 */
[----:B-1----:R-:W-:-:S05]  /*26dc0*/  @P3 IMAD.MOV.U32 R5, RZ, RZ, R45 ;  /* 0x000000ffff053224 */ /* 0x002fca00078e002d */
[----:B------:R1:W5:Y:S04]  /*26dd0*/  @P3 LDG.E.U16 R38, desc[UR20][R4.64] ;  /* 0x0000001404263981 */ /* 0x000368000c1e1500 */
[----:B0-----:R-:W2:Y:S04]  /*26de0*/  LDL.LU R45, [R1+0xaec] ;  /* 0x000aec00012d7983 */ /* 0x001ea80000300800 */
[----:B------:R0:W-:Y:S04]  /*26df0*/  STL [R1+0xad8], R46 ;  /* 0x000ad82e01007387 */ /* 0x0001e80000100800 */
[----:B------:R-:W4:Y:S04]  /*26e00*/  LDL.LU R0, [R1+0xaf0] ;  /* 0x000af00001007983 */ /* 0x000f280000300800 */
[----:B------:R-:W2:Y:S01]  /*26e10*/  LDL.LU R5, [R1+0xad4] ;  /* 0x000ad40001057983 */ /* 0x000ea20000300800 */
[----:B------:R-:W-:-:S02]  /*26e20*/  ISETP.GT.AND P4, PT, R40, 0x4, PT ;  /* 0x000000042800780c */ /* 0x000fc40003f84270 */
[----:B------:R-:W-:Y:S02]  /*26e30*/  ISETP.GT.AND P1, PT, R40, 0x5, PT ;  /* 0x000000052800780c */ /* 0x000fe40003f24270 */
[----:B------:R-:W-:Y:S02]  /*26e40*/  IADD3 R43, P3, PT, R43, R72, RZ ;  /* 0x000000482b2b7210 */ /* 0x000fe40007f7e0ff */
[----:B------:R-:W-:-:S03]  /*26e50*/  PRMT R37, RZ, 0x7610, R37 ;  /* 0x00007610ff257816 */ /* 0x000fc60000000025 */
[----:B------:R-:W-:-:S04]  /*26e60*/  IMAD.X R60, R60, 0x1, R71, P3 ;  /* 0x000000013c3c7824 */ /* 0x000fc800018e0647 */
[----:B-1----:R-:W-:Y:S01]  /*26e70*/  @P4 IMAD.MOV.U32 R4, RZ, RZ, R46 ;  /* 0x000000ffff044224 */ /* 0x002fe200078e002e */
[----:B------:R-:W-:Y:S01]  /*26e80*/  STL [R1+0xae0], R43 ;  /* 0x000ae02b01007387 */ /* 0x000fe20000100800 */
[----:B------:R-:W-:Y:S01]  /*26e90*/  PRMT R6, RZ, 0x7610, R6 ;  /* 0x00007610ff067816 */ /* 0x000fe20000000006 */
[----:B--2---:R-:W-:Y:S01]  /*26ea0*/  IMAD.X R5, R5, 0x1, R71, P5 ;  /* 0x0000000105057824 */ /* 0x004fe200028e0647 */
[----:B---3--:R-:W-:-:S04]  /*26eb0*/  IADD3 R62, P5, PT, R62, R72, RZ ;  /* 0x000000483e3e7210 */ /* 0x008fc80007fbe0ff */
        /* <DEDUP_REMOVED lines=9> */
[----:B------:R-:W2:Y:S04]  /*26f50*/  LDL.LU R43, [R1+0xb00] ;  /* 0x000b0000012b7983 */ /* 0x000ea80000300800 */
[----:B------:R-:W2:Y:S01]  /*26f60*/  LDL.LU R5, [R1+0xae4] ;  /* 0x000ae40001057983 */ /* 0x000ea20000300800 */
[----:B------:R-:W-:-:S02]  /*26f70*/  ISETP.GT.AND P3, PT, R40, 0x6, PT ;  /* 0x000000062800780c */ /* 0x000fc40003f64270 */
[----:B------:R-:W-:Y:S02]  /*26f80*/  ISETP.GT.AND P4, PT, R40, 0x7, PT ;  /* 0x000000072800780c */ /* 0x000fe40003f84270 */
[----:B----4-:R-:W-:Y:S02]  /*26f90*/  IADD3 R0, P1, PT, R0, R72, RZ ;  /* 0x0000004800007210 */ /* 0x010fe40007f3e0ff */
        /* <DEDUP_REMOVED lines=285> */
[----:B-1----:R-:W-:Y:S01]  /*28170*/  @P3 IMAD.MOV.U32 R5, RZ, RZ, R60 ;  /* 0x000000ffff053224 */ /* 0x002fe200078e003c */
[----:B------:R-:W2:Y:S04]  /*28180*/  LDL.LU R43, [R1+0xb60] ;  /* 0x000b6000012b7983 */ /* 0x000ea80000300800 */
[----:B------:R1:W-:Y:S04]  /*28190*/  STL [R1+0xb4c], R62 ;  /* 0x000b4c3e01007387 */ /* 0x0003e80000100800 */
[----:B0-----:R-:W2:Y:S04]  /*281a0*/  LDL.LU R60, [R1+0xb64] ;  /* 0x000b6400013c7983 */ /* 0x001ea80000300800 */
[----:B------:R0:W5:Y:S04]  /*281b0*/  @P3 LDG.E.U16 R23, desc[UR20][R4.64] ;  /* 0x0000001404173981 */ /* 0x000168000c1e1500 */
[----:B------:R-:W2:Y:S01]  /*281c0*/  LDL.LU R5, [R1+0xb48] ;  /* 0x000b480001057983 */ /* 0x000ea20000300800 */
[----:B------:R-:W-:-:S02]  /*281d0*/  ISETP.GT.AND P4, PT, R40, 0x22, PT ;  /* 0x000000222800780c */ /* 0x000fc40003f84270 */
[----:B------:R-:W-:Y:S02]  /*281e0*/  ISETP.GT.AND P1, PT, R40, 0x23, PT ;  /* 0x000000232800780c */ /* 0x000fe40003f24270 */
[----:B----4-:R-:W-:Y:S02]  /*281f0*/  IADD3 R0, P3, PT, R0, R72, RZ ;  /* 0x0000004800007210 */ /* 0x010fe40007f7e0ff */
[----:B------:R-:W-:-:S03]  /*28200*/  PRMT R21, RZ, 0x7610, R21 ;  /* 0x00007610ff157816 */ /* 0x000fc60000000015 */
[----:B------:R-:W-:-:S04]  /*28210*/  IMAD.X R45, R45, 0x1, R71, P3 ;  /* 0x000000012d2d7824 */ /* 0x000fc800018e0647 */
[----:B0-----:R-:W-:Y:S01]  /*28220*/  @P4 IMAD.MOV.U32 R4, RZ, RZ, R62 ;  /* 0x000000ffff044224 */ /* 0x001fe200078e003e */
[----:B------:R-:W-:Y:S01]  /*28230*/  STL [R1+0xb54], R0 ;  /* 0x000b540001007387 */ /* 0x000fe20000100800 */
[----:B------:R-:W-:Y:S01]  /*28240*/  PRMT R22, RZ, 0x7610, R22 ;  /* 0x00007610ff167816 */ /* 0x000fe20000000016 */
[----:B--2---:R-:W-:Y:S01]  /*28250*/  IMAD.X R5, R5, 0x1, R71, P5 ;  /* 0x0000000105057824 */ /* 0x004fe200028e0647 */
[----:B---3--:R-:W-:-:S04]  /*28260*/  IADD3 R46, P5, PT, R46, R72, RZ ;  /* 0x000000482e2e7210 */ /* 0x008fc80007fbe0ff */
[----:B------:R0:W-:Y:S04]  /*28270*/  STL [R1+0xb48], R5 ;  /* 0x000b480501007387 */ /* 0x0001e80000100800 */
[----:B------:R2:W5:Y:S04]  /*28280*/  @P4 LDG.E.U16 R21, desc[UR20][R4.64] ;  /* 0x0000001404154981 */ /* 0x000568000c1e1500 */
[----:B-1----:R-:W3:Y:S01]  /*28290*/  LDL.LU R62, [R1+0xb6c] ;  /* 0x000b6c00013e7983 */ /* 0x002ee20000300800 */
[----:B--2---:R-:W-:Y:S02]  /*282a0*/  @P1 IMAD.MOV.U32 R4, RZ, RZ, R0 ;  /* 0x000000ffff041224 */ /* 0x004fe400078e0000 */
[----:B0-----:R-:W-:Y:S01]  /*282b0*/  @P1 IMAD.MOV.U32 R5, RZ, RZ, R45 ;  /* 0x000000ffff051224 */ /* 0x001fe200078e002d */
[----:B------:R0:W-:Y:S04]  /*282c0*/  STL [R1+0xb50], R45 ;  /* 0x000b502d01007387 */ /* 0x0001e80000100800 */
[----:B------:R1:W5:Y:S04]  /*282d0*/  @P1 LDG.E.U16 R22, desc[UR20][R4.64] ;  /* 0x0000001404161981 */ /* 0x000368000c1e1500 */
[----:B0-----:R-:W2:Y:S04]  /*282e0*/  LDL.LU R45, [R1+0xb70] ;  /* 0x000b7000012d7983 */ /* 0x001ea80000300800 */
[----:B------:R0:W-:Y:S01]  /*282f0*/  STL [R1+0xb5c], R46 ;  /* 0x000b5c2e01007387 */ /* 0x0001e20000100800 */
[----:B-1----:R-:W-:-:S03]  /*28300*/  IMAD.MOV.U32 R5, RZ, RZ, R46 ;  /* 0x000000ffff057224 */ /* 0x002fc600078e002e */
[----:B------:R-:W4:Y:S04]  /*28310*/  LDL.LU R0, [R1+0xb74] ;  /* 0x000b740001007983 */ /* 0x000f280000300800 */
[----:B0-----:R-:W2:Y:S04]  /*28320*/  LDL.LU R46, [R1+0x139c] ;  /* 0x00139c00012e7983 */ /* 0x001ea80000300800 */
[----:B------:R-:W2:Y:S01]  /*28330*/  LDL.LU R4, [R1+0xb58] ;  /* 0x000b580001047983 */ /* 0x000ea20000300800 */
[----:B------:R-:W-:Y:S02]  /*28340*/  ISETP.GT.AND P3, PT, R40, 0x24, PT ;  /* 0x000000242800780c */ /* 0x000fe40003f64270 */
[----:B------:R-:W-:-:S05]  /*28350*/  IADD3 R60, P1, PT, R60, R72, RZ ;  /* 0x000000483c3c7210 */ /* 0x000fca0007f3e0ff */
[----:B------:R-:W-:Y:S01]  /*28360*/  STL [R1+0xb64], R60 ;  /* 0x000b643c01007387 */ /* 0x000fe20000100800 */
[----:B------:R-:W-:Y:S01]  /*28370*/  PRMT R44, RZ, 0x7610, R44 ;  /* 0x00007610ff2c7816 */ /* 0x000fe2000000002c */
[----:B--2---:R-:W-:-:S05]  /*28380*/  IMAD.X R4, R4, 0x1, R71, P5 ;  /* 0x0000000104047824 */ /* 0x004fca00028e0647 */
[-C--:B------:R-:W-:Y:S01]  /*28390*/  @P3 LOP3.LUT R5, R5, R4.reuse, RZ, 0x3c, !PT ;  /* 0x0000000405053212 */ /* 0x080fe200078e3cff */
[----:B------:R0:W-:Y:S03]  /*283a0*/  STL [R1+0xb58], R4 ;  /* 0x000b580401007387 */ /* 0x0001e60000100800 */
[----:B0-----:R-:W-:-:S04]  /*283b0*/  @P3 LOP3.LUT R4, R5, R4, RZ, 0x3c, !PT ;  /* 0x0000000405043212 */ /* 0x001fc800078e3cff */
[----:B------:R-:W-:-:S05]  /*283c0*/  @P3 LOP3.LUT R5, R5, R4, RZ, 0x3c, !PT ;  /* 0x0000000405053212 */ /* 0x000fca00078e3cff */
[----:B------:R0:W2:Y:S01]  /*283d0*/  @P3 LDG.E.U16 R44, desc[UR20][R4.64] ;  /* 0x00000014042c3981 */ /* 0x0000a2000c1e1500 */
[----:B------:R-:W-:Y:S01]  /*283e0*/  ISETP.GT.AND P4, PT, R40, 0x25, PT ;  /* 0x000000252800780c */ /* 0x000fe20003f84270 */
[----:B------:R-:W-:-:S04]  /*283f0*/  IMAD.X R43, R43, 0x1, R71, P1 ;  /* 0x000000012b2b7824 */ /* 0x000fc800008e0647 */
[----:B0-----:R-:W-:Y:S02]  /*28400*/  IMAD.MOV.U32 R4, RZ, RZ, R43 ;  /* 0x000000ffff047224 */ /* 0x001fe400078e002b */
[----:B------:R-:W-:-:S06]  /*28410*/  IMAD.MOV.U32 R5, RZ, RZ, R60 ;  /* 0x000000ffff057224 */ /* 0x000fcc00078e003c */
[----:B------:R-:W-:-:S04]  /*28420*/  @P4 LOP3.LUT R5, R5, R4, RZ, 0x3c, !PT ;  /* 0x0000000405054212 */ /* 0x000fc800078e3cff */
[C---:B------:R-:W-:Y:S02]  /*28430*/  @P4 LOP3.LUT R4, R5.reuse, R4, RZ, 0x3c, !PT ;  /* 0x0000000405044212 */ /* 0x040fe400078e3cff */
[----:B------:R-:W-:Y:S02]  /*28440*/  PRMT R93, RZ, 0x7610, R93 ;  /* 0x00007610ff5d7816 */ /* 0x000fe4000000005d */
[----:B---3--:R-:W-:Y:S02]  /*28450*/  IADD3 R62, P5, PT, R62, R72, RZ ;  /* 0x000000483e3e7210 */ /* 0x008fe40007fbe0ff */
[----:B------:R-:W-:-:S05]  /*28460*/  @P4 LOP3.LUT R5, R5, R4, RZ, 0x3c, !PT ;  /* 0x0000000405054212 */ /* 0x000fca00078e3cff */
[----:B------:R0:W3:Y:S04]  /*28470*/  @P4 LDG.E.U16 R93, desc[UR20][R4.64] ;  /* 0x00000014045d4981 */ /* 0x0000e8000c1e1500 */
[----:B--2---:R1:W-:Y:S04]  /*28480*/  STL [R1+0xb4], R44 ;  /* 0x0000b42c01007387 */ /* 0x0043e80000100800 */
[----:B-1----:R-:W2:Y:S04]  /*28490*/  LDL.LU R44, [R1+0x1398] ;  /* 0x00139800012c7983 */ /* 0x002ea80000300800 */
[----:B------:R1:W-:Y:S04]  /*284a0*/  STL [R1+0xb60], R43 ;  /* 0x000b602b01007387 */ /* 0x0003e80000100800 */
[----:B-1----:R-:W2:Y:S04]  /*284b0*/  LDL.LU R43, [R1+0x1394] ;  /* 0x00139400012b7983 */ /* 0x002ea80000300800 */
[----:B------:R-:W2:Y:S04]  /*284c0*/  LDL.LU R60, [R1+0xb7c] ;  /* 0x000b7c00013c7983 */ /* 0x000ea80000300800 */
[----:B------:R-:W-:Y:S04]  /*284d0*/  STL [R1+0xb6c], R62 ;  /* 0x000b6c3e01007387 */ /* 0x000fe80000100800 */
[----:B------:R-:W2:Y:S01]  /*284e0*/  LDL.LU R4, [R1+0xb68] ;  /* 0x000b680001047983 */ /* 0x000ea20000300800 */
[----:B------:R-:W-:Y:S01]  /*284f0*/  ISETP.GT.AND P1, PT, R40, 0x26, PT ;  /* 0x000000262800780c */ /* 0x000fe20003f24270 */
[----:B0-----:R-:W-:Y:S01]  /*28500*/  IMAD.MOV.U32 R5, RZ, RZ, R62 ;  /* 0x000000ffff057224 */ /* 0x001fe200078e003e */
[----:B----4-:R-:W-:Y:S01]  /*28510*/  IADD3 R0, P4, PT, R0, R72, RZ ;  /* 0x0000004800007210 */ /* 0x010fe20007f9e0ff */
[----:B---3--:R0:W-:Y:S04]  /*28520*/  STL [R1+0xb0], R93 ;  /* 0x0000b05d01007387 */ /* 0x0081e80000100800 */
[----:B0-----:R-:W3:Y:S04]  /*28530*/  LDL.LU R93, [R1+0xb80] ;  /* 0x000b8000015d7983 */ /* 0x001ee80000300800 */
[----:B------:R-:W4:Y:S04]  /*28540*/  LDL.LU R62, [R1+0xb84] ;  /* 0x000b8400013e7983 */ /* 0x000f280000300800 */
[----:B------:R-:W-:Y:S01]  /*28550*/  STL [R1+0xb74], R0 ;  /* 0x000b740001007387 */ /* 0x000fe20000100800 */
[----:B--2---:R-:W-:Y:S01]  /*28560*/  PRMT R44, RZ, 0x7610, R44 ;  /* 0x00007610ff2c7816 */ /* 0x004fe2000000002c */
[----:B------:R-:W-:-:S05]  /*28570*/  IMAD.X R4, R4, 0x1, R71, P5 ;  /* 0x0000000104047824 */ /* 0x000fca00028e0647 */
        /* <DEDUP_REMOVED lines=12> */
[----:B------:R-:W-:Y:S02]  /*28640*/  IADD3 R60, P5, PT, R60, R72, RZ ;  /* 0x000000483c3c7210 */ /* 0x000fe40007fbe0ff */
        /* <DEDUP_REMOVED lines=12> */
[----:B---3--:R0:W-:Y:S01]  /*28710*/  STL [R1+0xa8], R92 ;  /* 0x0000a85c01007387 */ /* 0x0081e20000100800 */
[----:B------:R-:W-:-:S03]  /*28720*/  PRMT R46, RZ, 0x7610, R46 ;  /* 0x00007610ff2e7816 */ /* 0x000fc6000000002e */
[----:B0-----:R-:W3:Y:S04]  /*28730*/  LDL.LU R92, [R1+0xb90] ;  /* 0x000b9000015c7983 */ /* 0x001ee80000300800 */
[----:B------:R-:W4:Y:S04]  /*28740*/  LDL.LU R60, [R1+0xb94] ;  /* 0x000b9400013c7983 */ /* 0x000f280000300800 */
[----:B------:R-:W-:Y:S01]  /*28750*/  STL [R1+0xb84], R62 ;  /* 0x000b843e01007387 */ /* 0x000fe20000100800 */
        /* <DEDUP_REMOVED lines=362> */
[----:B------:R1:W-:Y:S04]  /*29e00*/  STL [R1+0xc3c], R60 ;  /* 0x000c3c3c01007387 */ /* 0x0003e80000100800 */
[----:B------:R-:W2:Y:S01]  /*29e10*/  LDL.LU R4, [R1+0xc38] ;  /* 0x000c380001047983 */ /* 0x000ea20000300800 */
[----:B------:R-:W-:Y:S01]  /*29e20*/  ISETP.GT.AND P4, PT, R40, 0x40, PT ;  /* 0x000000402800780c */ /* 0x000fe20003f84270 */
[----:B0-----:R-:W-:Y:S01]  /*29e30*/  IMAD.MOV.U32 R5, RZ, RZ, R60 ;  /* 0x000000ffff057224 */ /* 0x001fe200078e003c */
[----:B----4-:R-:W-:Y:S01]  /*29e40*/  IADD3 R62, P3, PT, R62, R72, RZ ;  /* 0x000000483e3e7210 */ /* 0x010fe20007f7e0ff */
[----:B-1----:R-:W4:Y:S04]  /*29e50*/  LDL.LU R60, [R1+0xc50] ;  /* 0x000c5000013c7983 */ /* 0x002f280000300800 */
[----:B---3--:R0:W-:Y:S01]  /*29e60*/  STL [R1+0x48], R63 ;  /* 0x0000483f01007387 */ /* 0x0081e20000100800 */
[----:B------:R-:W-:-:S03]  /*29e70*/  PRMT R58, RZ, 0x7610, R58 ;  /* 0x00007610ff3a7816 */ /* 0x000fc6000000003a */
[----:B0-----:R-:W3:Y:S04]  /*29e80*/  LDL.LU R63, [R1+0xc54] ;  /* 0x000c5400013f7983 */ /* 0x001ee80000300800 */
        /* <DEDUP_REMOVED lines=26> */
[----:B---3--:R-:W-:Y:S01]  /*2a030*/  IADD3 R63, P1, PT, R63, R72, RZ ;  /* 0x000000483f3f7210 */ /* 0x008fe20007f3e0ff */
[----:B------:R0:W-:Y:S01]  /*2a040*/  STL [R1+0x40], R61 ;  /* 0x0000403d01007387 */ /* 0x0001e20000100800 */
[----:B------:R-:W-:-:S03]  /*2a050*/  PRMT R59, RZ, 0x7610, R59 ;  /* 0x00007610ff3b7816 */ /* 0x000fc6000000003b */
[----:B0-----:R-:W3:Y:S04]  /*2a060*/  LDL.LU R61, [R1+0xc60] ;  /* 0x000c6000013d7983 */ /* 0x001ee80000300800 */
[----:B------:R-:W3:Y:S04]  /*2a070*/  LDL.LU R0, [R1+0xc64] ;  /* 0x000c640001007983 */ /* 0x000ee80000300800 */
        /* <DEDUP_REMOVED lines=8> */
[----:B----4-:R-:W-:-:S04]  /*2a100*/  IMAD.X R60, R60, 0x1, R71, P1 ;  /* 0x000000013c3c7824 */ /* 0x010fc800008e0647 */
[----:B0-----:R-:W-:Y:S02]  /*2a110*/  IMAD.MOV.U32 R4, RZ, RZ, R60 ;  /* 0x000000ffff047224 */ /* 0x001fe400078e003c */
[----:B------:R-:W-:-:S06]  /*2a120*/  IMAD.MOV.U32 R5, RZ, RZ, R63 ;  /* 0x000000ffff057224 */ /* 0x000fcc00078e003f */
[----:B------:R-:W-:-:S04]  /*2a130*/  @P4 LOP3.LUT R5, R5, R4, RZ, 0x3c, !PT ;  /* 0x0000000405054212 */ /* 0x000fc800078e3cff */
[C---:B------:R-:W-:Y:S02]  /*2a140*/  @P4 LOP3.LUT R4, R5.reuse, R4, RZ, 0x3c, !PT ;  /* 0x0000000405044212 */ /* 0x040fe400078e3cff */
[----:B------:R-:W-:Y:S02]  /*2a150*/  PRMT R65, RZ, 0x7610, R65 ;  /* 0x00007610ff417816 */ /* 0x000fe40000000041 */
[----:B------:R-:W-:Y:S02]  /*2a160*/  IADD3 R62, P5, PT, R62, R72, RZ ;  /* 0x000000483e3e7210 */ /* 0x000fe40007fbe0ff */
[----:B------:R-:W-:-:S05]  /*2a170*/  @P4 LOP3.LUT R5, R5, R4, RZ, 0x3c, !PT ;  /* 0x0000000405054212 */ /* 0x000fca00078e3cff */
[----:B------:R0:W4:Y:S04]  /*2a180*/  @P4 LDG.E.U16 R65, desc[UR20][R4.64] ;  /* 0x0000001404414981 */ /* 0x000128000c1e1500 */
        /* <DEDUP_REMOVED lines=9> */
[----:B---3--:R-:W-:Y:S01]  /*2a220*/  IADD3 R0, P4, PT, R0, R72, RZ ;  /* 0x0000004800007210 */ /* 0x008fe20007f9e0ff */
[----:B-1----:R-:W3:Y:S04]  /*2a230*/  LDL.LU R62, [R1+0xc70] ;  /* 0x000c7000013e7983 */ /* 0x002ee80000300800 */
[----:B----4-:R0:W-:Y:S01]  /*2a240*/  STL [R1+0x38], R65 ;  /* 0x0000384101007387 */ /* 0x0101e20000100800 */
[----:B------:R-:W-:-:S03]  /*2a250*/  PRMT R80, RZ, 0x7610, R80 ;  /* 0x00007610ff507816 */ /* 0x000fc60000000050 */
[----:B0-----:R-:W4:Y:S04]  /*2a260*/  LDL.LU R65, [R1+0xc74] ;  /* 0x000c740001417983 */ /* 0x001f280000300800 */
        /* <DEDUP_REMOVED lines=12> */
[----:B------:R-:W-:Y:S02]  /*2a330*/  @P3 LOP3.LUT R4, R5, R4, RZ, 0x3c, !PT ;  /* 0x0000000405043212 */ /* 0x000fe400078e3cff */
        /* <DEDUP_REMOVED lines=61> */
[----:B------:R-:W-:Y:S02]  /*2a710*/  @P4 LOP3.LUT R4, R5, R4, RZ, 0x3c, !PT ;  /* 0x0000000405044212 */ /* 0x000fe400078e3cff */
        /* <DEDUP_REMOVED lines=88> */
[----:B------:R-:W-:Y:S01]  /*2aca0*/  IMAD.X R68, R68, 0x1, R71, P1 ;  /* 0x0000000144447824 */ /* 0x000fe200008e0647 */
[----:B------:R-:W-:Y:S02]  /*2acb0*/  PRMT R43, RZ, 0x7610, R43 ;  /* 0x00007610ff2b7816 */ /* 0x000fe4000000002b */
[----:B------:R-:W-:Y:S02]  /*2acc0*/  IADD3 R75, P5, PT, R75, R72, RZ ;  /* 0x000000484b4b7210 */ /* 0x000fe40007fbe0ff */
[----:B------:R-:W-:Y:S07]  /*2acd0*/  STL [R1+0xcb0], R68 ;  /* 0x000cb04401007387 */ /* 0x000fee0000100800 */
[----:B0-----:R-:W-:-:S02]  /*2ace0*/  @P4 IMAD.MOV.U32 R4, RZ, RZ, R67 ;  /* 0x000000ffff044224 */ /* 0x001fc400078e0043 */
[----:B------:R-:W-:-:S05]  /*2acf0*/  @P4 IMAD.MOV.U32 R5, RZ, RZ, R68 ;  /* 0x000000ffff054224 */ /* 0x000fca00078e0044 */
[----:B------:R0:W5:Y:S02]  /*2ad00*/  @P4 LDG.E.U16 R43, desc[UR20][R4.64] ;  /* 0x00000014042b4981 */ /* 0x000164000c1e1500 */
[----:B0-----:R-:W-:Y:S02]  /*2ad10*/  IMAD.MOV.U32 R5, RZ, RZ, R75 ;  /* 0x000000ffff057224 */ /* 0x001fe400078e004b */
[----:B--2---:R0:W-:Y:S04]  /*2ad20*/  STL [R1+0xc], R74 ;  /* 0x00000c4a01007387 */ /* 0x0041e80000100800 */
[----:B0-----:R-:W2:Y:S04]  /*2ad30*/  LDL.LU R74, [R1+0xccc] ;  /* 0x000ccc00014a7983 */ /* 0x001ea80000300800 */
[----:B------:R-:W2:Y:S04]  /*2ad40*/  LDL.LU R68, [R1+0xcd0] ;  /* 0x000cd00001447983 */ /* 0x000ea80000300800 */
[----:B------:R0:W-:Y:S04]  /*2ad50*/  STL [R1+0xcbc], R75 ;  /* 0x000cbc4b01007387 */ /* 0x0001e80000100800 */
[----:B------:R-:W2:Y:S04]  /*2ad60*/  LDL.LU R67, [R1+0xcd4] ;  /* 0x000cd40001437983 */ /* 0x000ea80000300800 */
[----:B0-----:R-:W2:Y:S04]  /*2ad70*/  LDL.LU R75, [R1+0x12f0] ;  /* 0x0012f000014b7983 */ /* 0x001ea80000300800 */
[----:B------:R-:W2:Y:S01]  /*2ad80*/  LDL.LU R4, [R1+0xcb8] ;  /* 0x000cb80001047983 */ /* 0x000ea20000300800 */
[----:B------:R-:W-:-:S02]  /*2ad90*/  ISETP.GT.AND P1, PT, R40, 0x50, PT ;  /* 0x000000502800780c */ /* 0x000fc40003f24270 */
[----:B----4-:R-:W-:-:S05]  /*2ada0*/  IADD3 R0, P4, PT, R0, R72, RZ ;  /* 0x0000004800007210 */ /* 0x010fca0007f9e0ff */
        /* <DEDUP_REMOVED lines=9> */
[----:B---3--:R-:W-:Y:S01]  /*2ae40*/  IMAD.X R69, R69, 0x1, R71, P4 ;  /* 0x0000000145457824 */ /* 0x008fe200020e0647 */
[----:B------:R-:W-:Y:S02]  /*2ae50*/  PRMT R44, RZ, 0x7610, R44 ;  /* 0x00007610ff2c7816 */ /* 0x000fe4000000002c */
[----:B------:R-:W-:Y:S02]  /*2ae60*/  IADD3 R74, P5, PT, R74, R72, RZ ;  /* 0x000000484a4a7210 */ /* 0x000fe40007fbe0ff */
[----:B------:R-:W-:Y:S07]  /*2ae70*/  STL [R1+0xcc0], R69 ;  /* 0x000cc04501007387 */ /* 0x000fee0000100800 */
[----:B0-----:R-:W-:-:S02]  /*2ae80*/  @P3 IMAD.MOV.U32 R4, RZ, RZ, R0 ;  /* 0x000000ffff043224 */ /* 0x001fc400078e0000 */
[----:B------:R-:W-:-:S05]  /*2ae90*/  @P3 IMAD.MOV.U32 R5, RZ, RZ, R69 ;  /* 0x000000ffff053224 */ /* 0x000fca00078e0045 */
[----:B------:R0:W5:Y:S04]  /*2aea0*/  @P3 LDG.E.U16 R44, desc[UR20][R4.64] ;  /* 0x00000014042c3981 */ /* 0x000168000c1e1500 */
[----:B--2---:R1:W-:Y:S04]  /*2aeb0*/  STL [R1+0x8], R66 ;  /* 0x0000084201007387 */ /* 0x0043e80000100800 */
[----:B-1----:R-:W2:Y:S04]  /*2aec0*/  LDL.LU R66, [R1+0xcdc] ;  /* 0x000cdc0001427983 */ /* 0x002ea80000300800 */
[----:B------:R-:W3:Y:S04]  /*2aed0*/  LDL.LU R69, [R1+0xce0] ;  /* 0x000ce00001457983 */ /* 0x000ee80000300800 */
[----:B------:R-:W-:Y:S04]  /*2aee0*/  STL [R1+0xccc], R74 ;  /* 0x000ccc4a01007387 */ /* 0x000fe80000100800 */
[----:B------:R-:W4:Y:S04]  /*2aef0*/  LDL.LU R0, [R1+0xce4] ;  /* 0x000ce40001007983 */ /* 0x000f280000300800 */
[----:B------:R-:W2:Y:S01]  /*2af00*/  LDL.LU R5, [R1+0xcc8] ;  /* 0x000cc80001057983 */ /* 0x000ea20000300800 */
[----:B------:R-:W-:-:S02]  /*2af10*/  ISETP.GT.AND P4, PT, R40, 0x52, PT ;  /* 0x000000522800780c */ /* 0x000fc40003f84270 */
[----:B------:R-:W-:-:S11]  /*2af20*/  PRMT R70, RZ, 0x7610, R70 ;  /* 0x00007610ff467816 */ /* 0x000fd60000000046 */
[----:B0-----:R-:W-:Y:S02]  /*2af30*/  @P4 IMAD.MOV.U32 R4, RZ, RZ, R74 ;  /* 0x000000ffff044224 */ /* 0x001fe400078e004a */
[----:B--2---:R-:W-:-:S05]  /*2af40*/  IMAD.X R5, R5, 0x1, R71, P5 ;  /* 0x0000000105057824 */ /* 0x004fca00028e0647 */
[----:B------:R0:W2:Y:S01]  /*2af50*/  @P4 LDG.E.U16 R70, desc[UR20][R4.64] ;  /* 0x0000001404464981 */ /* 0x0000a2000c1e1500 */
[----:B------:R-:W-:Y:S02]  /*2af60*/  ISETP.GT.AND P1, PT, R40, 0x53, PT ;  /* 0x000000532800780c */ /* 0x000fe40003f24270 */
[----:B------:R-:W-:-:S05]  /*2af70*/  IADD3 R67, P3, PT, R67, R72, RZ ;  /* 0x0000004843437210 */ /* 0x000fca0007f7e0ff */
[----:B------:R-:W-:Y:S01]  /*2af80*/  IMAD.X R68, R68, 0x1, R71, P3 ;  /* 0x0000000144447824 */ /* 0x000fe200018e0647 */
[----:B------:R-:W-:Y:S01]  /*2af90*/  STL [R1+0xcd4], R67 ;  /* 0x000cd44301007387 */ /* 0x000fe20000100800 */
[----:B------:R-:W-:Y:S02]  /*2afa0*/  PRMT R45, RZ, 0x7610, R45 ;  /* 0x00007610ff2d7816 */ /* 0x000fe4000000002d */
[----:B------:R-:W-:Y:S01]  /*2afb0*/  IADD3 R66, P5, PT, R66, R72, RZ ;  /* 0x0000004842427210 */ /* 0x000fe20007fbe0ff */
[----:B------:R1:W-:Y:S01]  /*2afc0*/  STL [R1+0xcc8], R5 ;  /* 0x000cc80501007387 */ /* 0x0003e20000100800 */
[----:B0-----:R-:W-:-:S03]  /*2afd0*/  @P1 IMAD.MOV.U32 R4, RZ, RZ, R67 ;  /* 0x000000ffff041224 */ /* 0x001fc600078e0043 */
[----:B------:R-:W-:Y:S01]  /*2afe0*/  STL [R1+0xcd0], R68 ;  /* 0x000cd04401007387 */ /* 0x000fe20000100800 */
[----:B-1----:R-:W-:-:S05]  /*2aff0*/  @P1 IMAD.MOV.U32 R5, RZ, RZ, R68 ;  /* 0x000000ffff051224 */ /* 0x002fca00078e0044 */
[----:B------:R0:W5:Y:S02]  /*2b000*/  @P1 LDG.E.U16 R45, desc[UR20][R4.64] ;  /* 0x00000014042d1981 */ /* 0x000164000c1e1500 */
[----:B0-----:R-:W-:Y:S02]  /*2b010*/  IMAD.MOV.U32 R5, RZ, RZ, R66 ;  /* 0x000000ffff057224 */ /* 0x001fe400078e0042 */
[----:B--2---:R0:W-:Y:S04]  /*2b020*/  STL [R1+0x4], R70 ;  /* 0x0000044601007387 */ /* 0x0041e80000100800 */
[----:B0-----:R-:W2:Y:S04]  /*2b030*/  LDL.LU R70, [R1+0xcec] ;  /* 0x000cec0001467983 */ /* 0x001ea80000300800 */
[----:B------:R-:W2:Y:S04]  /*2b040*/  LDL.LU R74, [R1+0xce8] ;  /* 0x000ce800014a7983 */ /* 0x000ea80000300800 */
[----:B------:R0:W-:Y:S04]  /*2b050*/  STL [R1+0xcdc], R66 ;  /* 0x000cdc4201007387 */ /* 0x0001e80000100800 */
[----:B------:R-:W2:Y:S04]  /*2b060*/  LDL.LU R68, [R1+0xcf0] ;  /* 0x000cf00001447983 */ /* 0x000ea80000300800 */
        /* <DEDUP_REMOVED lines=12> */
[----:B------:R-:W2:Y:S01]  /*2b130*/  @P3 LDG.E.U16 R73, desc[UR20][R4.64] ;  /* 0x0000001404493981 */ /* 0x000ea2000c1e1500 */
[----:B---3--:R-:W-:-:S05]  /*2b140*/  IMAD.X R69, R69, 0x1, R71, P1 ;  /* 0x0000000145457824 */ /* 0x008fca00008e0647 */
[----:B------:R-:W-:Y:S01]  /*2b150*/  STL [R1+0xce0], R69 ;  /* 0x000ce04501007387 */ /* 0x000fe20000100800 */
[C---:B------:R-:W-:Y:S02]  /*2b160*/  ISETP.GT.AND P4, PT, R40.reuse, 0x55, PT ;  /* 0x000000552800780c */ /* 0x040fe40003f84270 */
[----:B------:R-:W-:Y:S02]  /*2b170*/  ISETP.GT.AND P1, PT, R40, 0x56, PT ;  /* 0x000000562800780c */ /* 0x000fe40003f24270 */
[----:B------:R-:W-:Y:S01]  /*2b180*/  PRMT R46, RZ, 0x7610, R46 ;  /* 0x00007610ff2e7816 */ /* 0x000fe2000000002e */
[----:B--2---:R0:W-:Y:S04]  /*2b190*/  STL [R1], R73 ;  /* 0x0000004901007387 */ /* 0x0041e80000100800 */
[----:B0-----:R-:W2:Y:S01]  /*2b1a0*/  LDL.LU R73, [R1+0xcfc] ;  /* 0x000cfc0001497983 */ /* 0x001ea20000300800 */
[----:B------:R-:W-:-:S03]  /*2b1b0*/  IADD3 R70, P5, PT, R70, R72, RZ ;  /* 0x0000004846467210 */ /* 0x000fc60007fbe0ff */
[----:B------:R-:W-:Y:S02]  /*2b1c0*/  @P4 IMAD.MOV.U32 R4, RZ, RZ, R0 ;  /* 0x000000ffff044224 */ /* 0x000fe400078e0000 */
[----:B------:R-:W-:Y:S01]  /*2b1d0*/  @P4 IMAD.MOV.U32 R5, RZ, RZ, R69 ;  /* 0x000000ffff054224 */ /* 0x000fe200078e0045 */
[----:B------:R-:W-:Y:S01]  /*2b1e0*/  ISETP.GT.AND P3, PT, R40, 0x57, PT ;  /* 0x000000572800780c */ /* 0x000fe20003f64270 */
[----:B------:R-:W-:Y:S01]  /*2b1f0*/  IMAD.X R74, R74, 0x1, R71, P5 ;  /* 0x000000014a4a7824 */ /* 0x000fe200028e0647 */
[----:B------:R-:W-:Y:S01]  /*2b200*/  PRMT R93, RZ, 0x7610, R93 ;  /* 0x00007610ff5d7816 */ /* 0x000fe2000000005d */
[----:B------:R-:W3:Y:S04]  /*2b210*/  LDL.LU R69, [R1+0xd00] ;  /* 0x000d000001457983 */ /* 0x000ee80000300800 */
[----:B------:R0:W5:Y:S01]  /*2b220*/  @P4 LDG.E.U16 R46, desc[UR20][R4.64] ;  /* 0x00000014042e4981 */ /* 0x000162000c1e1500 */
[----:B------:R-:W-:-:S03]  /*2b230*/  IADD3 R67, P4, PT, R67, R72, RZ ;  /* 0x0000004843437210 */ /* 0x000fc60007f9e0ff */
[----:B------:R1:W-:Y:S02]  /*2b240*/  STL [R1+0xcec], R70 ;  /* 0x000cec4601007387 */ /* 0x0003e40000100800 */
[----:B------:R-:W-:Y:S02]  /*2b250*/  IMAD.X R68, R68, 0x1, R71, P4 ;  /* 0x0000000144447824 */ /* 0x000fe400020e0647 */
[----:B------:R-:W4:Y:S01]  /*2b260*/  LDL.LU R0, [R1+0xd04] ;  /* 0x000d040001007983 */ /* 0x000f220000300800 */
[----:B0-----:R-:W-:Y:S02]  /*2b270*/  @P1 IMAD.MOV.U32 R4, RZ, RZ, R70 ;  /* 0x000000ffff041224 */ /* 0x001fe400078e0046 */
[----:B------:R-:W-:Y:S01]  /*2b280*/  @P1 IMAD.MOV.U32 R5, RZ, RZ, R74 ;  /* 0x000000ffff051224 */ /* 0x000fe200078e004a */
[----:B------:R-:W-:Y:S01]  /*2b290*/  STL [R1+0xcf4], R67 ;  /* 0x000cf44301007387 */ /* 0x000fe20000100800 */
[----:B------:R-:W-:-:S03]  /*2b2a0*/  PRMT R47, RZ, 0x7610, R47 ;  /* 0x00007610ff2f7816 */ /* 0x000fc6000000002f */
[----:B------:R0:W-:Y:S04]  /*2b2b0*/  STL [R1+0xce8], R74 ;  /* 0x000ce84a01007387 */ /* 0x0001e80000100800 */
[----:B------:R0:W5:Y:S04]  /*2b2c0*/  @P1 LDG.E.U16 R93, desc[UR20][R4.64] ;  /* 0x00000014045d1981 */ /* 0x000168000c1e1500 */
[----:B-1----:R-:W3:Y:S04]  /*2b2d0*/  LDL.LU R70, [R1+0xd0c] ;  /* 0x000d0c0001467983 */ /* 0x002ee80000300800 */
[----:B------:R1:W-:Y:S01]  /*2b2e0*/  STL [R1+0xcf0], R68 ;  /* 0x000cf04401007387 */ /* 0x0003e20000100800 */
[----:B0-----:R-:W-:-:S02]  /*2b2f0*/  @P3 IMAD.MOV.U32 R4, RZ, RZ, R67 ;  /* 0x000000ffff043224 */ /* 0x001fc400078e0043 */
[----:B------:R-:W-:Y:S01]  /*2b300*/  @P3 IMAD.MOV.U32 R5, RZ, RZ, R68 ;  /* 0x000000ffff053224 */ /* 0x000fe200078e0044 */
[----:B------:R-:W3:Y:S04]  /*2b310*/  LDL.LU R74, [R1+0xd08] ;  /* 0x000d0800014a7983 */ /* 0x000ee80000300800 */
[----:B------:R0:W5:Y:S01]  /*2b320*/  @P3 LDG.E.U16 R47, desc[UR20][R4.64] ;  /* 0x00000014042f3981 */ /* 0x000162000c1e1500 */
[----:B--2---:R-:W-:-:S05]  /*2b330*/  IADD3 R73, P5, PT, R73, R72, RZ ;  /* 0x0000004849497210 */ /* 0x004fca0007fbe0ff */
[----:B------:R2:W-:Y:S04]  /*2b340*/  STL [R1+0xcfc], R73 ;  /* 0x000cfc4901007387 */ /* 0x0005e80000100800 */
[----:B-1----:R-:W2:Y:S04]  /*2b350*/  LDL.LU R68, [R1+0xd10] ;  /* 0x000d100001447983 */ /* 0x002ea80000300800 */
[----:B------:R-:W2:Y:S04]  /*2b360*/  LDL.LU R67, [R1+0xd14] ;  /* 0x000d140001437983 */ /* 0x000ea80000300800 */
[----:B------:R-:W2:Y:S01]  /*2b370*/  LDL.LU R5, [R1+0xcf8] ;  /* 0x000cf80001057983 */ /* 0x000ea20000300800 */
[----:B------:R-:W-:-:S02]  /*2b380*/  ISETP.GT.AND P4, PT, R40, 0x58, PT ;  /* 0x000000582800780c */ /* 0x000fc40003f84270 */
[----:B----4-:R-:W-:-:S05]  /*2b390*/  IADD3 R0, P3, PT, R0, R72, RZ ;  /* 0x0000004800007210 */ /* 0x010fca0007f7e0ff */
[----:B------:R-:W-:Y:S06]  /*2b3a0*/  STL [R1+0xd04], R0 ;  /* 0x000d040001007387 */ /* 0x000fec0000100800 */
[----:B0-----:R-:W-:Y:S01]  /*2b3b0*/  @P4 IMAD.MOV.U32 R4, RZ, RZ, R73 ;  /* 0x000000ffff044224 */ /* 0x001fe200078e0049 */
[----:B------:R-:W-:Y:S01]  /*2b3c0*/  ISETP.GT.AND P1, PT, R40, 0x59, PT ;  /* 0x000000592800780c */ /* 0x000fe20003f24270 */
[----:B--2---:R-:W-:-:S05]  /*2b3d0*/  IMAD.X R5, R5, 0x1, R71, P5 ;  /* 0x0000000105057824 */ /* 0x004fca00028e0647 */
[----:B------:R0:W-:Y:S04]  /*2b3e0*/  STL [R1+0xcf8], R5 ;  /* 0x000cf80501007387 */ /* 0x0001e80000100800 */
[----:B------:R-:W2:Y:S01]  /*2b3f0*/  LDL.LU R73, [R1+0xd1c] ;  /* 0x000d1c0001497983 */ /* 0x000ea20000300800 */
[----:B------:R-:W-:Y:S01]  /*2b400*/  PRMT R92, RZ, 0x7610, R92 ;  /* 0x00007610ff5c7816 */ /* 0x000fe2000000005c */
[----:B---3--:R-:W-:Y:S01]  /*2b410*/  IMAD.X R69, R69, 0x1, R71, P3 ;  /* 0x0000000145457824 */ /* 0x008fe200018e0647 */
[----:B------:R-:W-:Y:S02]  /*2b420*/  ISETP.GT.AND P3, PT, R40, 0x5a, PT ;  /* 0x0000005a2800780c */ /* 0x000fe40003f64270 */
[----:B------:R-:W-:Y:S02]  /*2b430*/  PRMT R48, RZ, 0x7610, R48 ;  /* 0x00007610ff307816 */ /* 0x000fe40000000030 */
[----:B------:R1:W5:Y:S01]  /*2b440*/  @P4 LDG.E.U16 R92, desc[UR20][R4.64] ;  /* 0x00000014045c4981 */ /* 0x000362000c1e1500 */
[----:B------:R-:W-:-:S02]  /*2b450*/  IADD3 R70, P5, PT, R70, R72, RZ ;  /* 0x0000004846467210 */ /* 0x000fc40007fbe0ff */
[----:B------:R-:W-:Y:S01]  /*2b460*/  ISETP.GT.AND P4, PT, R40, 0x5b, PT ;  /* 0x0000005b2800780c */ /* 0x000fe20003f84270 */
[----:B-1----:R-:W-:Y:S02]  /*2b470*/  @P1 IMAD.MOV.U32 R4, RZ, RZ, R0 ;  /* 0x000000ffff041224 */ /* 0x002fe400078e0000 */
[----:B0-----:R-:W-:Y:S02]  /*2b480*/  @P1 IMAD.MOV.U32 R5, RZ, RZ, R69 ;  /* 0x000000ffff051224 */ /* 0x001fe400078e0045 */
[----:B------:R-:W-:-:S03]  /*2b490*/  IMAD.X R74, R74, 0x1, R71, P5 ;  /* 0x000000014a4a7824 */ /* 0x000fc600028e0647 */
[----:B------:R0:W5:Y:S01]  /*2b4a0*/  @P1 LDG.E.U16 R48, desc[UR20][R4.64] ;  /* 0x0000001404301981 */ /* 0x000162000c1e1500 */
[----:B------:R-:W-:Y:S02]  /*2b4b0*/  IADD3 R67, P1, PT, R67, R72, RZ ;  /* 0x0000004843437210 */ /* 0x000fe40007f3e0ff */
[----:B------:R-:W-:Y:S01]  /*2b4c0*/  PRMT R91, RZ, 0x7610, R91 ;  /* 0x00007610ff5b7816 */ /* 0x000fe2000000005b */
[----:B------:R1:W-:Y:S02]  /*2b4d0*/  STL [R1+0xd00], R69 ;  /* 0x000d004501007387 */ /* 0x0003e40000100800 */
[----:B------:R-:W-:Y:S02]  /*2b4e0*/  IMAD.X R68, R68, 0x1, R71, P1 ;  /* 0x0000000144447824 */ /* 0x000fe400008e0647 */
[----:B0-----:R-:W-:Y:S02]  /*2b4f0*/  @P3 IMAD.MOV.U32 R4, RZ, RZ, R70 ;  /* 0x000000ffff043224 */ /* 0x001fe400078e0046 */
[----:B------:R-:W-:Y:S01]  /*2b500*/  @P3 IMAD.MOV.U32 R5, RZ, RZ, R74 ;  /* 0x000000ffff053224 */ /* 0x000fe200078e004a */
[----:B-1----:R-:W3:Y:S01]  /*2b510*/  LDL.LU R69, [R1+0xd20] ;  /* 0x000d200001457983 */ /* 0x002ee20000300800 */
[----:B------:R-:W-:-:S03]  /*2b520*/  PRMT R49, RZ, 0x7610, R49 ;  /* 0x00007610ff317816 */ /* 0x000fc60000000031 */
[----:B------:R0:W-:Y:S04]  /*2b530*/  STL [R1+0xd0c], R70 ;  /* 0x000d0c4601007387 */ /* 0x0001e80000100800 */
[----:B------:R-:W4:Y:S04]  /*2b540*/  LDL.LU R0, [R1+0xd24] ;  /* 0x000d240001007983 */ /* 0x000f280000300800 */
[----:B------:R-:W-:Y:S04]  /*2b550*/  STL [R1+0xd14], R67 ;  /* 0x000d144301007387 */ /* 0x000fe80000100800 */
[----:B------:R1:W-:Y:S04]  /*2b560*/  STL [R1+0xd08], R74 ;  /* 0x000d084a01007387 */ /* 0x0003e80000100800 */
[----:B------:R1:W5:Y:S04]  /*2b570*/  @P3 LDG.E.U16 R91, desc[UR20][R4.64] ;  /* 0x00000014045b3981 */ /* 0x000368000c1e1500 */
[----:B0-----:R-:W3:Y:S04]  /*2b580*/  LDL.LU R70, [R1+0xd2c] ;  /* 0x000d2c0001467983 */ /* 0x001ee80000300800 */
[----:B------:R0:W-:Y:S01]  /*2b590*/  STL [R1+0xd10], R68 ;  /* 0x000d104401007387 */ /* 0x0001e20000100800 */
[----:B-1----:R-:W-:-:S02]  /*2b5a0*/  @P4 IMAD.MOV.U32 R4, RZ, RZ, R67 ;  /* 0x000000ffff044224 */ /* 0x002fc400078e0043 */
[----:B------:R-:W-:Y:S01]  /*2b5b0*/  @P4 IMAD.MOV.U32 R5, RZ, RZ, R68 ;  /* 0x000000ffff054224 */ /* 0x000fe200078e0044 */
[----:B------:R-:W3:Y:S04]  /*2b5c0*/  LDL.LU R74, [R1+0xd28] ;  /* 0x000d2800014a7983 */ /* 0x000ee80000300800 */
[----:B------:R1:W5:Y:S01]  /*2b5d0*/  @P4 LDG.E.U16 R49, desc[UR20][R4.64] ;  /* 0x0000001404314981 */ /* 0x000362000c1e1500 */
[----:B--2---:R-:W-:-:S05]  /*2b5e0*/  IADD3 R73, P5, PT, R73, R72, RZ ;  /* 0x0000004849497210 */ /* 0x004fca0007fbe0ff */
[----:B------:R2:W-:Y:S04]  /*2b5f0*/  STL [R1+0xd1c], R73 ;  /* 0x000d1c4901007387 */ /* 0x0005e80000100800 */
[----:B0-----:R-:W2:Y:S04]  /*2b600*/  LDL.LU R68, [R1+0xd30] ;  /* 0x000d300001447983 */ /* 0x001ea80000300800 */
[----:B------:R-:W2:Y:S04]  /*2b610*/  LDL.LU R67, [R1+0xd34] ;  /* 0x000d340001437983 */ /* 0x000ea80000300800 */
[----:B------:R-:W2:Y:S01]  /*2b620*/  LDL.LU R5, [R1+0xd18] ;  /* 0x000d180001057983 */ /* 0x000ea20000300800 */
[----:B------:R-:W-:-:S13]  /*2b630*/  ISETP.GT.AND P1, PT, R40, 0x5c, PT ;  /* 0x0000005c2800780c */ /* 0x000fda0003f24270 */
[----:B-1----:R-:W-:Y:S01]  /*2b640*/  @P1 IMAD.MOV.U32 R4, RZ, RZ, R73 ;  /* 0x000000ffff041224 */ /* 0x002fe200078e0049 */
[----:B----4-:R-:W-:-:S05]  /*2b650*/  IADD3 R0, P4, PT, R0, R72, RZ ;  /* 0x0000004800007210 */ /* 0x010fca0007f9e0ff */
[----:B------:R-:W-:Y:S01]  /*2b660*/  STL [R1+0xd24], R0 ;  /* 0x000d240001007387 */ /* 0x000fe20000100800 */
[----:B--2---:R-:W-:-:S05]  /*2b670*/  IMAD.X R5, R5, 0x1, R71, P5 ;  /* 0x0000000105057824 */ /* 0x004fca00028e0647 */
[----:B------:R0:W-:Y:S04]  /*2b680*/  STL [R1+0xd18], R5 ;  /* 0x000d180501007387 */ /* 0x0001e80000100800 */
[----:B------:R-:W2:Y:S01]  /*2b690*/  LDL.LU R73, [R1+0xd3c] ;  /* 0x000d3c0001497983 */ /* 0x000ea20000300800 */
[C---:B------:R-:W-:Y:S02]  /*2b6a0*/  ISETP.GT.AND P3, PT, R40.reuse, 0x5d, PT ;  /* 0x0000005d2800780c */ /* 0x040fe40003f64270 */
[----:B------:R-:W-:Y:S01]  /*2b6b0*/  PRMT R90, RZ, 0x7610, R90 ;  /* 0x00007610ff5a7816 */ /* 0x000fe2000000005a */
[----:B---3--:R-:W-:Y:S01]  /*2b6c0*/  IMAD.X R69, R69, 0x1, R71, P4 ;  /* 0x0000000145457824 */ /* 0x008fe200020e0647 */
[----:B------:R-:W-:Y:S02]  /*2b6d0*/  ISETP.GT.AND P4, PT, R40, 0x5e, PT ;  /* 0x0000005e2800780c */ /* 0x000fe40003f84270 */
[----:B------:R-:W-:-:S02]  /*2b6e0*/  PRMT R50, RZ, 0x7610, R50 ;  /* 0x00007610ff327816 */ /* 0x000fc40000000032 */
[----:B------:R1:W5:Y:S01]  /*2b6f0*/  @P1 LDG.E.U16 R90, desc[UR20][R4.64] ;  /* 0x00000014045a1981 */ /* 0x000362000c1e1500 */
[----:B------:R-:W-:Y:S02]  /*2b700*/  IADD3 R70, P5, PT, R70, R72, RZ ;  /* 0x0000004846467210 */ /* 0x000fe40007fbe0ff */
[----:B------:R-:W-:Y:S02]  /*2b710*/  ISETP.GT.AND P1, PT, R40, 0x5f, PT ;  /* 0x0000005f2800780c */ /* 0x000fe40003f24270 */
        /* <DEDUP_REMOVED lines=270> */
[----:B------:R-:W-:Y:S04]  /*2c800*/  STL [R1+0xdec], R70 ;  /* 0x000dec4601007387 */ /* 0x000fe80000100800 */
[----:B------:R-:W4:Y:S04]  /*2c810*/  LDL.LU R0, [R1+0xe04] ;  /* 0x000e040001007983 */ /* 0x000f280000300800 */
[----:B------:R-:W-:Y:S04]  /*2c820*/  STL [R1+0xdf4], R67 ;  /* 0x000df44301007387 */ /* 0x000fe80000100800 */
[----:B------:R0:W-:Y:S04]  /*2c830*/  STL [R1+0xde8], R74 ;  /* 0x000de84a01007387 */ /* 0x0001e80000100800 */
[----:B------:R1:W5:Y:S04]  /*2c840*/  @P4 LDG.E.U16 R63, desc[UR20][R4.64] ;  /* 0x00000014043f4981 */ /* 0x000368000c1e1500 */
[----:B0-----:R-:W3:Y:S01]  /*2c850*/  LDL.LU R74, [R1+0xe0c] ;  /* 0x000e0c00014a7983 */ /* 0x001ee20000300800 */
[----:B-1----:R-:W-:-:S03]  /*2c860*/  @P1 IMAD.MOV.U32 R4, RZ, RZ, R67 ;  /* 0x000000ffff041224 */ /* 0x002fc600078e0043 */
[----:B------:R0:W-:Y:S01]  /*2c870*/  STL [R1+0xdf0], R68 ;  /* 0x000df04401007387 */ /* 0x0001e20000100800 */
[----:B------:R-:W-:-:S03]  /*2c880*/  @P1 IMAD.MOV.U32 R5, RZ, RZ, R68 ;  /* 0x000000ffff051224 */ /* 0x000fc600078e0044 */
[----:B------:R-:W3:Y:S04]  /*2c890*/  LDL.LU R70, [R1+0xe10] ;  /* 0x000e100001467983 */ /* 0x000ee80000300800 */
[----:B------:R1:W5:Y:S01]  /*2c8a0*/  @P1 LDG.E.U16 R77, desc[UR20][R4.64] ;  /* 0x00000014044d1981 */ /* 0x000362000c1e1500 */
[----:B--2---:R-:W-:-:S05]  /*2c8b0*/  IADD3 R73, P5, PT, R73, R72, RZ ;  /* 0x0000004849497210 */ /* 0x004fca0007fbe0ff */
[----:B------:R2:W-:Y:S04]  /*2c8c0*/  STL [R1+0xdfc], R73 ;  /* 0x000dfc4901007387 */ /* 0x0005e80000100800 */
[----:B0-----:R-:W2:Y:S04]  /*2c8d0*/  LDL.LU R68, [R1+0xe14] ;  /* 0x000e140001447983 */ /* 0x001ea80000300800 */
[----:B------:R-:W2:Y:S04]  /*2c8e0*/  LDL.LU R67, [R1+0xe1c] ;  /* 0x000e1c0001437983 */ /* 0x000ea80000300800 */
[----:B------:R-:W2:Y:S01]  /*2c8f0*/  LDL.LU R5, [R1+0xdf8] ;  /* 0x000df80001057983 */ /* 0x000ea20000300800 */
[----:B------:R-:W-:-:S02]  /*2c900*/  ISETP.GT.AND P3, PT, R40, 0x78, PT ;  /* 0x000000782800780c */ /* 0x000fc40003f64270 */
[----:B------:R-:W-:Y:S02]  /*2c910*/  ISETP.GT.AND P4, PT, R40, 0x79, PT ;  /* 0x000000792800780c */ /* 0x000fe40003f84270 */
[----:B------:R-:W-:Y:S02]  /*2c920*/  PRMT R64, RZ, 0x7610, R64 ;  /* 0x00007610ff407816 */ /* 0x000fe40000000040 */
[----:B------:R-:W-:-:S07]  /*2c930*/  PRMT R76, RZ, 0x7610, R76 ;  /* 0x00007610ff4c7816 */ /* 0x000fce000000004c */
[----:B-1----:R-:W-:Y:S01]  /*2c940*/  @P3 IMAD.MOV.U32 R4, RZ, RZ, R73 ;  /* 0x000000ffff043224 */ /* 0x002fe200078e0049 */
[----:B----4-:R-:W-:-:S05]  /*2c950*/  IADD3 R0, P1, PT, R0, R72, RZ ;  /* 0x0000004800007210 */ /* 0x010fca0007f3e0ff */
[--C-:B---3--:R-:W-:Y:S01]  /*2c960*/  IMAD.X R69, R69, 0x1, R71.reuse, P1 ;  /* 0x0000000145457824 */ /* 0x108fe200008e0647 */
[----:B------:R-:W-:Y:S01]  /*2c970*/  STL [R1+0xe04], R0 ;  /* 0x000e040001007387 */ /* 0x000fe20000100800 */
[----:B--2---:R-:W-:Y:S01]  /*2c980*/  IMAD.X R5, R5, 0x1, R71, P5 ;  /* 0x0000000105057824 */ /* 0x004fe200028e0647 */
[----:B------:R-:W-:-:S04]  /*2c990*/  IADD3 R74, P5, PT, R74, R72, RZ ;  /* 0x000000484a4a7210 */ /* 0x000fc80007fbe0ff */
[----:B------:R0:W-:Y:S04]  /*2c9a0*/  STL [R1+0xdf8], R5 ;  /* 0x000df80501007387 */ /* 0x0001e80000100800 */
[----:B------:R1:W5:Y:S04]  /*2c9b0*/  @P3 LDG.E.U16 R64, desc[UR20][R4.64] ;  /* 0x0000001404403981 */ /* 0x000368000c1e1500 */
[----:B------:R2:W-:Y:S04]  /*2c9c0*/  STL [R1+0xe00], R69 ;  /* 0x000e004501007387 */ /* 0x0005e80000100800 */
[----:B------:R-:W3:Y:S01]  /*2c9d0*/  LDL.LU R73, [R1+0xe24] ;  /* 0x000e240001497983 */ /* 0x000ee20000300800 */
[----:B-1----:R-:W-:-:S02]  /*2c9e0*/  @P4 IMAD.MOV.U32 R4, RZ, RZ, R0 ;  /* 0x000000ffff044224 */ /* 0x002fc400078e0000 */
[----:B0-----:R-:W-:Y:S02]  /*2c9f0*/  @P4 IMAD.MOV.U32 R5, RZ, RZ, R69 ;  /* 0x000000ffff054224 */ /* 0x001fe400078e0045 */
[----:B--2---:R-:W2:Y:S04]  /*2ca00*/  LDL.LU R69, [R1+0xe2c] ;  /* 0x000e2c0001457983 */ /* 0x004ea80000300800 */
[----:B------:R0:W-:Y:S04]  /*2ca10*/  STL [R1+0xe0c], R74 ;  /* 0x000e0c4a01007387 */ /* 0x0001e80000100800 */
[----:B------:R1:W5:Y:S04]  /*2ca20*/  @P4 LDG.E.U16 R76, desc[UR20][R4.64] ;  /* 0x00000014044c4981 */ /* 0x000368000c1e1500 */
[----:B------:R-:W4:Y:S01]  /*2ca30*/  LDL.LU R0, [R1+0xe34] ;  /* 0x000e340001007983 */ /* 0x000f220000300800 */
[----:B-1----:R-:W-:-:S03]  /*2ca40*/  IMAD.MOV.U32 R5, RZ, RZ, R74 ;  /* 0x000000ffff057224 */ /* 0x002fc600078e004a */
[----:B0-----:R-:W2:Y:S04]  /*2ca50*/  LDL.LU R74, [R1+0x12e8] ;  /* 0x0012e800014a7983 */ /* 0x001ea80000300800 */
[----:B------:R-:W2:Y:S01]  /*2ca60*/  LDL.LU R4, [R1+0xe08] ;  /* 0x000e080001047983 */ /* 0x000ea20000300800 */
[----:B------:R-:W-:Y:S02]  /*2ca70*/  ISETP.GT.AND P1, PT, R40, 0x7a, PT ;  /* 0x0000007a2800780c */ /* 0x000fe40003f24270 */
[----:B------:R-:W-:Y:S02]  /*2ca80*/  IADD3 R68, P4, PT, R68, R72, RZ ;  /* 0x0000004844447210 */ /* 0x000fe40007f9e0ff */
[----:B------:R-:W-:-:S03]  /*2ca90*/  ISETP.GT.AND P3, PT, R40, 0x7b, PT ;  /* 0x0000007b2800780c */ /* 0x000fc60003f64270 */
[----:B------:R-:W-:Y:S01]  /*2caa0*/  STL [R1+0xe14], R68 ;  /* 0x000e144401007387 */ /* 0x000fe20000100800 */
[----:B------:R-:W-:Y:S01]  /*2cab0*/  PRMT R65, RZ, 0x7610, R65 ;  /* 0x00007610ff417816 */ /* 0x000fe20000000041 */
[----:B------:R-:W-:Y:S01]  /*2cac0*/  IMAD.X R70, R70, 0x1, R71, P4 ;  /* 0x0000000146467824 */ /* 0x000fe200020e0647 */
[----:B------:R-:W-:Y:S02]  /*2cad0*/  PRMT R75, RZ, 0x7610, R75 ;  /* 0x00007610ff4b7816 */ /* 0x000fe4000000004b */
[----:B------:R-:W-:Y:S01]  /*2cae0*/  IADD3 R67, P4, PT, R67, R72, RZ ;  /* 0x0000004843437210 */ /* 0x000fe20007f9e0ff */
[----:B--2---:R-:W-:-:S05]  /*2caf0*/  IMAD.X R4, R4, 0x1, R71, P5 ;  /* 0x0000000104047824 */ /* 0x004fca00028e0647 */
[-C--:B------:R-:W-:Y:S01]  /*2cb00*/  @P1 LOP3.LUT R5, R5, R4.reuse, RZ, 0x3c, !PT ;  /* 0x0000000405051212 */ /* 0x080fe200078e3cff */
[----:B------:R0:W-:Y:S03]  /*2cb10*/  STL [R1+0xe08], R4 ;  /* 0x000e080401007387 */ /* 0x0001e60000100800 */
[----:B0-----:R-:W-:-:S04]  /*2cb20*/  @P1 LOP3.LUT R4, R5, R4, RZ, 0x3c, !PT ;  /* 0x0000000405041212 */ /* 0x001fc800078e3cff */
[----:B------:R-:W-:Y:S01]  /*2cb30*/  @P1 LOP3.LUT R5, R5, R4, RZ, 0x3c, !PT ;  /* 0x0000000405051212 */ /* 0x000fe200078e3cff */
[----:B------:R0:W-:Y:S04]  /*2cb40*/  STL [R1+0xe10], R70 ;  /* 0x000e104601007387 */ /* 0x0001e80000100800 */
[----:B------:R1:W5:Y:S04]  /*2cb50*/  @P1 LDG.E.U16 R65, desc[UR20][R4.64] ;  /* 0x0000001404411981 */ /* 0x000368000c1e1500 */
[----:B------:R2:W-:Y:S01]  /*2cb60*/  STL [R1+0xe1c], R67 ;  /* 0x000e1c4301007387 */ /* 0x0005e20000100800 */
[----:B-1----:R-:W-:-:S02]  /*2cb70*/  @P3 IMAD.MOV.U32 R4, RZ, RZ, R68 ;  /* 0x000000ffff043224 */ /* 0x002fc400078e0044 */
[----:B------:R-:W-:Y:S02]  /*2cb80*/  @P3 IMAD.MOV.U32 R5, RZ, RZ, R70 ;  /* 0x000000ffff053224 */ /* 0x000fe400078e0046 */
[----:B0-----:R-:W3:Y:S04]  /*2cb90*/  LDL.LU R70, [R1+0xe28] ;  /* 0x000e280001467983 */ /* 0x001ee80000300800 */
[----:B------:R0:W5:Y:S04]  /*2cba0*/  @P3 LDG.E.U16 R75, desc[UR20][R4.64] ;  /* 0x00000014044b3981 */ /* 0x000168000c1e1500 */
[----:B------:R-:W3:Y:S01]  /*2cbb0*/  LDL.LU R68, [R1+0xe30] ;  /* 0x000e300001447983 */ /* 0x000ee20000300800 */
[----:B0-----:R-:W-:-:S03]  /*2cbc0*/  IMAD.MOV.U32 R5, RZ, RZ, R67 ;  /* 0x000000ffff057224 */ /* 0x001fc600078e0043 */
[----:B--2---:R-:W2:Y:S04]  /*2cbd0*/  LDL.LU R67, [R1+0x12e4] ;  /* 0x0012e40001437983 */ /* 0x004ea80000300800 */
[----:B------:R-:W2:Y:S01]  /*2cbe0*/  LDL.LU R4, [R1+0xe18] ;  /* 0x000e180001047983 */ /* 0x000ea20000300800 */
[----:B------:R-:W-:Y:S02]  /*2cbf0*/  ISETP.GT.AND P5, PT, R40, 0x7c, PT ;  /* 0x0000007c2800780c */ /* 0x000fe40003fa4270 */
[----:B------:R-:W-:Y:S01]  /*2cc00*/  PRMT R66, RZ, 0x7610, R66 ;  /* 0x00007610ff427816 */ /* 0x000fe20000000042 */
[----:B--2---:R-:W-:-:S10]  /*2cc10*/  IMAD.X R4, R4, 0x1, R71, P4 ;  /* 0x0000000104047824 */ /* 0x004fd400020e0647 */
[----:B------:R-:W-:Y:S01]  /*2cc20*/  @P5 LOP3.LUT R5, R5, R4, RZ, 0x3c, !PT ;  /* 0x0000000405055212 */ /* 0x000fe200078e3cff */
[----:B------:R0:W-:Y:S01]  /*2cc30*/  STL [R1+0xe18], R4 ;  /* 0x000e180401007387 */ /* 0x0001e20000100800 */
[----:B---3--:R-:W-:Y:S02]  /*2cc40*/  IADD3 R73, P4, PT, R73, R72, RZ ;  /* 0x0000004849497210 */ /* 0x008fe40007f9e0ff */
[----:B0-----:R-:W-:-:S04]  /*2cc50*/  @P5 LOP3.LUT R4, R5, R4, RZ, 0x3c, !PT ;  /* 0x0000000405045212 */ /* 0x001fc800078e3cff */
[----:B------:R-:W-:Y:S01]  /*2cc60*/  @P5 LOP3.LUT R5, R5, R4, RZ, 0x3c, !PT ;  /* 0x0000000405055212 */ /* 0x000fe200078e3cff */
[----:B------:R0:W-:Y:S04]  /*2cc70*/  STL [R1+0xe24], R73 ;  /* 0x000e244901007387 */ /* 0x0001e80000100800 */
[----:B------:R1:W5:Y:S02]  /*2cc80*/  @P5 LDG.E.U16 R66, desc[UR20][R4.64] ;  /* 0x0000001404425981 */ /* 0x000364000c1e1500 */
[----:B-1----:R-:W-:Y:S02]  /*2cc90*/  IMAD.MOV.U32 R5, RZ, RZ, R73 ;  /* 0x000000ffff057224 */ /* 0x002fe400078e0049 */
[----:B0-----:R-:W2:Y:S04]  /*2cca0*/  LDL.LU R73, [R1+0x12e0] ;  /* 0x0012e00001497983 */ /* 0x001ea80000300800 */
[----:B------:R-:W3:Y:S01]  /*2ccb0*/  LDL.LU R4, [R1+0xe20] ;  /* 0x000e200001047983 */ /* 0x000ee20000300800 */
[----:B------:R-:W-:-:S02]  /*2ccc0*/  ISETP.GT.AND P3, PT, R40, 0x7d, PT ;  /* 0x0000007d2800780c */ /* 0x000fc40003f64270 */
[----:B------:R-:W-:Y:S02]  /*2ccd0*/  IADD3 R69, P6, PT, R69, R72, RZ ;  /* 0x0000004845457210 */ /* 0x000fe40007fde0ff */
[----:B------:R-:W-:-:S03]  /*2cce0*/  ISETP.GT.AND P1, PT, R40, 0x7e, PT ;  /* 0x0000007e2800780c */ /* 0x000fc60003f24270 */
[----:B------:R-:W-:Y:S01]  /*2ccf0*/  STL [R1+0xe2c], R69 ;  /* 0x000e2c4501007387 */ /* 0x000fe20000100800 */
[----:B------:R-:W-:Y:S02]  /*2cd00*/  ISETP.GT.AND P5, PT, R40, 0x7f, PT ;  /* 0x0000007f2800780c */ /* 0x000fe40003fa4270 */
[----:B------:R-:W-:Y:S01]  /*2cd10*/  PRMT R74, RZ, 0x7610, R74 ;  /* 0x00007610ff4a7816 */ /* 0x000fe2000000004a */
[----:B------:R-:W-:Y:S01]  /*2cd20*/  IMAD.X R70, R70, 0x1, R71, P6 ;  /* 0x0000000146467824 */ /* 0x000fe200030e0647 */
[----:B------:R-:W-:Y:S01]  /*2cd30*/  PRMT R67, RZ, 0x7610, R67 ;  /* 0x00007610ff437816 */ /* 0x000fe20000000043 */
[----:B------:R-:W-:Y:S01]  /*2cd40*/  USHF.L.U32 UR4, UR4, 0x1f, URZ ;  /* 0x0000001f04047899 */ /* 0x000fe200080006ff */
[----:B---3--:R-:W-:-:S05]  /*2cd50*/  IMAD.X R4, R4, 0x1, R71, P4 ;  /* 0x0000000104047824 */ /* 0x008fca00020e0647 */
[----:B------:R-:W-:Y:S01]  /*2cd60*/  @P3 LOP3.LUT R5, R5, R4, RZ, 0x3c, !PT ;  /* 0x0000000405053212 */ /* 0x000fe200078e3cff */
[----:B------:R0:W-:Y:S01]  /*2cd70*/  STL [R1+0xe20], R4 ;  /* 0x000e200401007387 */ /* 0x0001e20000100800 */
[----:B----4-:R-:W-:Y:S02]  /*2cd80*/  IADD3 R0, P4, PT, R0, R72, RZ ;  /* 0x0000004800007210 */ /* 0x010fe40007f9e0ff */
[----:B0-----:R-:W-:-:S04]  /*2cd90*/  @P3 LOP3.LUT R4, R5, R4, RZ, 0x3c, !PT ;  /* 0x0000000405043212 */ /* 0x001fc800078e3cff */
[----:B------:R-:W-:Y:S01]  /*2cda0*/  @P3 LOP3.LUT R5, R5, R4, RZ, 0x3c, !PT ;  /* 0x0000000405053212 */ /* 0x000fe200078e3cff */
[----:B------:R-:W-:Y:S01]  /*2cdb0*/  IMAD.X R68, R68, 0x1, R71, P4 ;  /* 0x0000000144447824 */ /* 0x000fe200020e0647 */
[----:B------:R-:W-:Y:S04]  /*2cdc0*/  STL [R1+0xe34], R0 ;  /* 0x000e340001007387 */ /* 0x000fe80000100800 */
[----:B------:R0:W5:Y:S04]  /*2cdd0*/  @P3 LDG.E.U16 R74, desc[UR20][R4.64] ;  /* 0x00000014044a3981 */ /* 0x000168000c1e1500 */
[----:B------:R1:W-:Y:S01]  /*2cde0*/  STL [R1+0xe28], R70 ;  /* 0x000e284601007387 */ /* 0x0003e20000100800 */
[----:B0-----:R-:W-:-:S02]  /*2cdf0*/  @P1 IMAD.MOV.U32 R4, RZ, RZ, R69 ;  /* 0x000000ffff041224 */ /* 0x001fc400078e0045 */
[----:B------:R-:W-:Y:S02]  /*2ce00*/  @P1 IMAD.MOV.U32 R5, RZ, RZ, R70 ;  /* 0x000000ffff051224 */ /* 0x000fe400078e0046 */
[----:B-1----:R-:W5:Y:S04]  /*2ce10*/  LDL.LU R70, [R1+0x12dc] ;  /* 0x0012dc0001467983 */ /* 0x002f680000300800 */
[----:B------:R-:W5:Y:S04]  /*2ce20*/  LDL.LU R69, [R1+0x12d8] ;  /* 0x0012d80001457983 */ /* 0x000f680000300800 */
[----:B------:R0:W5:Y:S04]  /*2ce30*/  @P1 LDG.E.U16 R67, desc[UR20][R4.64] ;  /* 0x0000001404431981 */ /* 0x000168000c1e1500 */
[----:B------:R1:W-:Y:S01]  /*2ce40*/  STL [R1+0xe30], R68 ;  /* 0x000e304401007387 */ /* 0x0003e20000100800 */
[----:B0-----:R-:W-:-:S02]  /*2ce50*/  @P5 IMAD.MOV.U32 R5, RZ, RZ, R68 ;  /* 0x000000ffff055224 */ /* 0x001fc400078e0044 */
[----:B------:R-:W-:Y:S01]  /*2ce60*/  @P5 IMAD.MOV.U32 R4, RZ, RZ, R0 ;  /* 0x000000ffff045224 */ /* 0x000fe200078e0000 */
[----:B-1----:R-:W5:Y:S04]  /*2ce70*/  LDL.LU R68, [R1+0x12d4] ;  /* 0x0012d40001447983 */ /* 0x002f680000300800 */
[----:B------:R-:W5:Y:S01]  /*2ce80*/  LDL.LU R0, [R1+0x12d0] ;  /* 0x0012d00001007983 */ /* 0x000f620000300800 */
[----:B--2---:R-:W-:-:S06]  /*2ce90*/  PRMT R73, RZ, 0x7610, R73 ;  /* 0x00007610ff497816 */ /* 0x004fcc0000000049 */
[----:B------:R0:W5:Y:S02]  /*2cea0*/  @P5 LDG.E.U16 R73, desc[UR20][R4.64] ;  /* 0x0000001404495981 */ /* 0x000164000c1e1500 */
[----:B0-----:R-:W0:Y:S02]  /*2ceb0*/  S2R R5, SR_TID.X ;  /* 0x0000000000057919 */ /* 0x001e240000002100 */
[----:B0-----:R-:W-:Y:S01]  /*2cec0*/  LOP3.LUT R4, R5, 0x7f, RZ, 0xc0, !PT ;  /* 0x0000007f05047812 */ /* 0x001fe200078ec0ff */
[----:B------:R-:W-:-:S04]  /*2ced0*/  IMAD.U32 R5, RZ, RZ, UR4 ;  /* 0x00000004ff057e24 */ /* 0x000fc8000f8e00ff */
[----:B------:R-:W0:Y:S01]  /*2cee0*/  SYNCS.PHASECHK.TRANS64.TRYWAIT P3, [UR6], R5 ;  /* 0x00000005ff0075a7 */ /* 0x000e220008061106 */
[----:B------:R-:W-:Y:S02]  /*2cef0*/  ISETP.GE.AND P1, PT, R4, R40, PT ;  /* 0x000000280400720c */ /* 0x000fe40003f26270 */
[----:B------:R-:W-:Y:S01]  /*2cf00*/  PRMT R4, R41, 0x5410, R42 ;  /* 0x0000541029047816 */ /* 0x000fe2000000002a */
[----:B0-----:R-:W-:Y:S10]  /*2cf10*/  @!P3 BRA `(.L_x_9) ;  /* 0x000001a00008b947 */ /* 0x001ff40003800000 */
.L_x_17:
[----:B------:R-:W2:Y:S04]  /*2cf20*/  LDL.LU R42, [R1+0x84] ;  /* 0x00008400012a7983 */ /* 0x000ea80000300800 */
[----:B------:R-:W3:Y:S04]  /*2cf30*/  LDL.LU R41, [R1+0x78] ;  /* 0x0000780001297983 */ /* 0x000ee80000300800 */
[----:B------:R-:W3:Y:S04]  /*2cf40*/  LDL.LU R40, [R1+0x7c] ;  /* 0x00007c0001287983 */ /* 0x000ee80000300800 */
[----:B-----5:R0:W-:Y:S04]  /*2cf50*/  STL [R1+0x1590], R63 ;  /* 0x0015903f01007387 */ /* 0x0201e80000100800 */
[----:B0-----:R-:W2:Y:S04]  /*2cf60*/  LDL.LU R63, [R1+0x80] ;  /* 0x00008000013f7983 */ /* 0x001ea80000300800 */
[----:B------:R0:W-:Y:S04]  /*2cf70*/  STL [R1+0x158c], R77 ;  /* 0x00158c4d01007387 */ /* 0x0001e80000100800 */
[----:B0-----:R-:W4:Y:S04]  /*2cf80*/  LDL.LU R77, [R1+0x8c] ;  /* 0x00008c00014d7983 */ /* 0x001f280000300800 */
        /* <DEDUP_REMOVED lines=21> */
[----:B0-----:R-:W4:Y:S01]  /*2d0e0*/  LDL.LU R69, [R1+0xb0] ;  /* 0x0000b00001457983 */ /* 0x001f220000300800 */
[----:B------:R-:W-:-:S02]  /*2d0f0*/  PRMT R15, R15, 0x5410, R28 ;  /* 0x000054100f0f7816 */ /* 0x000fc4000000001c */
[----:B------:R-:W-:Y:S01]  /*2d100*/  PRMT R13, R13, 0x5410, R30 ;  /* 0x000054100d0d7816 */ /* 0x000fe2000000001e */
[----:B------:R-:W-:Y:S01]  /*2d110*/  STL [R1+0x1354], R68 ;  /* 0x0013544401007387 */ /* 0x000fe20000100800 */
[----:B------:R-:W-:Y:S02]  /*2d120*/  PRMT R16, R16, 0x5410, R27 ;  /* 0x0000541010107816 */ /* 0x000fe4000000001b */
[----:B------:R-:W-:Y:S01]  /*2d130*/  PRMT R12, R12, 0x5410, R31 ;  /* 0x000054100c0c7816 */ /* 0x000fe2000000001f */
[----:B------:R-:W-:Y:S01]  /*2d140*/  STL [R1+0x13c4], R68 ;  /* 0x0013c44401007387 */ /* 0x000fe20000100800 */
[----:B------:R-:W-:Y:S02]  /*2d150*/  PRMT R11, R32, 0x5410, R11 ;  /* 0x00005410200b7816 */ /* 0x000fe4000000000b */
[----:B------:R-:W-:Y:S01]  /*2d160*/  PRMT R17, R17, 0x5410, R26 ;  /* 0x0000541011117816 */ /* 0x000fe2000000001a */
[----:B------:R-:W-:Y:S01]  /*2d170*/  STL [R1+0x13c8], R68 ;  /* 0x0013c84401007387 */ /* 0x000fe20000100800 */
        /* <DEDUP_REMOVED lines=15> */
[----:B------:R-:W-:-:S03]  /*2d270*/  PRMT R21, R21, 0x5410, R22 ;  /* 0x0000541015157816 */ /* 0x000fc60000000016 */
        /* <DEDUP_REMOVED lines=21> */
[----:B---3--:R-:W-:-:S03]  /*2d3d0*/  PRMT R29, R40, 0x5410, R41 ;  /* 0x00005410281d7816 */ /* 0x008fc60000000029 */
[----:B------:R-:W-:Y:S04]  /*2d3e0*/  STL [R1+0x150c], R68 ;  /* 0x00150c4401007387 */ /* 0x000fe80000100800 */
[----:B------:R-:W-:Y:S04]  /*2d3f0*/  STL [R1+0x1518], R68 ;  /* 0x0015184401007387 */ /* 0x000fe80000100800 */
[----:B------:R-:W-:Y:S04]  /*2d400*/  STL [R1+0x1524], R68 ;  /* 0x0015244401007387 */ /* 0x000fe80000100800 */
[----:B------:R-:W-:Y:S01]  /*2d410*/  STL [R1+0x1530], R68 ;  /* 0x0015304401007387 */ /* 0x000fe20000100800 */
[----:B--2---:R-:W-:-:S03]  /*2d420*/  PRMT R28, R42, 0x5410, R63 ;  /* 0x000054102a1c7816 */ /* 0x004fc6000000003f */
[----:B------:R-:W-:Y:S04]  /*2d430*/  STL [R1+0x153c], R68 ;  /* 0x00153c4401007387 */ /* 0x000fe80000100800 */
[----:B------:R-:W-:Y:S04]  /*2d440*/  STL [R1+0x1548], R68 ;  /* 0x0015484401007387 */ /* 0x000fe80000100800 */
[----:B------:R-:W-:Y:S04]  /*2d450*/  STL [R1+0x1554], R68 ;  /* 0x0015544401007387 */ /* 0x000fe80000100800 */
[----:B------:R-:W-:Y:S04]  /*2d460*/  STL [R1+0x12e0], R72 ;  /* 0x0012e04801007387 */ /* 0x000fe80000100800 */
[----:B------:R-:W-:Y:S04]  /*2d470*/  STL [R1+0x1358], R72 ;  /* 0x0013584801007387 */ /* 0x000fe80000100800 */
[----:B------:R-:W-:Y:S04]  /*2d480*/  STL [R1+0x135c], R72 ;  /* 0x00135c4801007387 */ /* 0x000fe80000100800 */
[----:B------:R-:W-:Y:S01]  /*2d490*/  STL [R1+0x1368], R72 ;  /* 0x0013684801007387 */ /* 0x000fe20000100800 */
[----:B----4-:R-:W-:-:S03]  /*2d4a0*/  PRMT R27, R77, 0x5410, R64 ;  /* 0x000054104d1b7816 */ /* 0x010fc60000000040 */
[----:B------:R-:W-:Y:S04]  /*2d4b0*/  STL [R1+0x1374], R72 ;  /* 0x0013744801007387 */ /* 0x000fe80000100800 */
[----:B------:R-:W-:Y:S04]  /*2d4c0*/  STL [R1+0x1380], R72 ;  /* 0x0013804801007387 */ /* 0x000fe80000100800 */
[----:B------:R-:W-:Y:S04]  /*2d4d0*/  STL [R1+0x138c], R72 ;  /* 0x00138c4801007387 */ /* 0x000fe80000100800 */
[----:B------:R-:W-:Y:S04]  /*2d4e0*/  STL [R1+0x1398], R72 ;  /* 0x0013984801007387 */ /* 0x000fe80000100800 */
[----:B------:R-:W-:Y:S04]  /*2d4f0*/  STL [R1+0x13a4], R72 ;  /* 0x0013a44801007387 */ /* 0x000fe80000100800 */
[----:B------:R-:W-:Y:S04]  /*2d500*/  STL [R1+0x13b0], R72 ;  /* 0x0013b04801007387 */ /* 0x000fe80000100800 */
        /* <DEDUP_REMOVED lines=20> */
[----:B------:R0:W-:Y:S04]  /*2d650*/  STL [R1+0x154c], R72 ;  /* 0x00154c4801007387 */ /* 0x0001e80000100800 */
        /* <DEDUP_REMOVED lines=95> */
[----:B0-----:R-:W4:Y:S04]  /*2dc50*/  LDL.LU R72, [R1+0xc] ;  /* 0x00000c0001487983 */ /* 0x001f280000300800 */
[----:B-1----:R-:W4:Y:S04]  /*2dc60*/  LDL.LU R71, [R1+0x8] ;  /* 0x0000080001477983 */ /* 0x002f280000300800 */
[----:B--2---:R-:W2:Y:S04]  /*2dc70*/  LDL.LU R3, [R1+0x4] ;  /* 0x0000040001037983 */ /* 0x004ea80000300800 */
[----:B---3--:R-:W3:Y:S01]  /*2dc80*/  LDL.LU R0, [R1] ;  /* 0x0000000001007983 */ /* 0x008ee20000300800 */
[----:B----4-:R-:W-:-:S03]  /*2dc90*/  PRMT R30, R30, 0x5410, R63 ;  /* 0x000054101e1e7816 */ /* 0x010fc6000000003f */
[----:B------:R-:W4:Y:S01]  /*2dca0*/  LDL.LU R63, [R1+0x1590] ;  /* 0x00159000013f7983 */ /* 0x000f220000300800 */
[----:B------:R-:W-:-:S03]  /*2dcb0*/  PRMT R31, R31, 0x5410, R77 ;  /* 0x000054101f1f7816 */ /* 0x000fc6000000004d */
        /* <DEDUP_REMOVED lines=27> */
[----:B--2---:R-:W-:-:S03]  /*2de70*/  PRMT R45, R3, 0x5410, R45 ;  /* 0x00005410032d7816 */ /* 0x004fc6000000002d */
[----:B------:R-:W2:Y:S01]  /*2de80*/  LDL.LU R3, [R1+0x2c4] ;  /* 0x0002c40001037983 */ /* 0x000ea20000300800 */
[----:B---3--:R-:W-:-:S03]  /*2de90*/  PRMT R46, R0, 0x5410, R46 ;  /* 0x00005410002e7816 */ /* 0x008fc6000000002e */
[----:B------:R-:W3:Y:S01]  /*2dea0*/  LDL.LU R0, [R1+0x2d4] ;  /* 0x0002d40001007983 */ /* 0x000ee20000300800 */
        /* <DEDUP_REMOVED lines=12> */
[----:B------:R-:W-:Y:S01]  /*2df70*/  PRMT R59, R81, 0x5410, R59 ;  /* 0x00005410513b7816 */ /* 0x000fe2000000003b */
[----:B---3--:R0:W-:Y:S04]  /*2df80*/  STL [R1+0x155c], R0 ;  /* 0x00155c0001007387 */ /* 0x0081e80000100800 */
[----:B0-----:R-:W3:Y:S01]  /*2df90*/  LDL.LU R0, [R1+0x2c0] ;  /* 0x0002c00001007983 */ /* 0x001ee20000300800 */
[----:B------:R-:W-:Y:S02]  /*2dfa0*/  PRMT R60, R60, 0x5410, R80 ;  /* 0x000054103c3c7816 */ /* 0x000fe40000000050 */
[----:B------:R-:W-:Y:S02]  /*2dfb0*/  PRMT R61, R61, 0x5410, R79 ;  /* 0x000054103d3d7816 */ /* 0x000fe4000000004f */
[----:B------:R-:W-:-:S02]  /*2dfc0*/  PRMT R62, R62, 0x5410, R78 ;  /* 0x000054103e3e7816 */ /* 0x000fc4000000004e */
[----:B----4-:R-:W-:Y:S02]  /*2dfd0*/  PRMT R63, R63, 0x5410, R77 ;  /* 0x000054103f3f7816 */ /* 0x010fe4000000004d */
[----:B------:R-:W-:Y:S02]  /*2dfe0*/  PRMT R64, R64, 0x5410, R76 ;  /* 0x0000541040407816 */ /* 0x000fe4000000004c */
[----:B------:R-:W-:Y:S02]  /*2dff0*/  PRMT R65, R65, 0x5410, R75 ;  /* 0x0000541041417816 */ /* 0x000fe4000000004b */
[----:B------:R-:W-:Y:S02]  /*2e000*/  PRMT R66, R66, 0x5410, R74 ;  /* 0x0000541042427816 */ /* 0x000fe4000000004a */
[----:B------:R-:W-:-:S04]  /*2e010*/  PRMT R67, R67, 0x5410, R73 ;  /* 0x0000541043437816 */ /* 0x000fc80000000049 */
[----:B------:R0:W-:Y:S01]  /*2e020*/  STTM.x64 tmem[UR10+0x100], R4 ;  /* 0x00010004000079ed */ /* 0x0001e2000834000a */
[----:B------:R-:W1:Y:S01]  /*2e030*/  FENCE.VIEW.ASYNC.T ;  /* 0x00000000000073c6 */ /* 0x000e620000000200 */
[-C--:B------:R-:W-:Y:S02]  /*2e040*/  IADD3 R71, P3, PT, R71, R70.reuse, RZ ;  /* 0x0000004647477210 */ /* 0x080fe40007f7e0ff */
[----:B--2---:R-:W-:-:S03]  /*2e050*/  IADD3 R3, P4, PT, R3, R70, RZ ;  /* 0x0000004603037210 */ /* 0x004fc60007f9e0ff */
[----:B------:R-:W-:Y:S01]  /*2e060*/  IMAD.X R72, R72, 0x1, R69, P3 ;  /* 0x0000000148487824 */ /* 0x000fe200018e0645 */
[----:B------:R-:W-:Y:S04]  /*2e070*/  STL [R1+0x1388], R93 ;  /* 0x0013885d01007387 */ /* 0x000fe80000100800 */
[----:B------:R-:W-:Y:S04]  /*2e080*/  STL [R1+0x1390], R93 ;  /* 0x0013905d01007387 */ /* 0x000fe80000100800 */
[----:B------:R-:W-:Y:S04]  /*2e090*/  STL [R1+0x1394], R92 ;  /* 0x0013945c01007387 */ /* 0x000fe80000100800 */
[----:B------:R2:W-:Y:S01]  /*2e0a0*/  STL [R1+0x139c], R92 ;  /* 0x00139c5c01007387 */ /* 0x0005e20000100800 */
[----:B------:R-:W-:-:S03]  /*2e0b0*/  PRMT R68, RZ, 0x7610, R68 ;  /* 0x00007610ff447816 */ /* 0x000fc60000000044 */
[----:B--2---:R-:W2:Y:S01]  /*2e0c0*/  LDL.LU R92, [R1+0x2cc] ;  /* 0x0002cc00015c7983 */ /* 0x004ea20000300800 */
[----:B0-----:R-:W-:Y:S01]  /*2e0d0*/  PRMT R39, RZ, 0x7610, R39 ;  /* 0x00007610ff277816 */ /* 0x001fe20000000027 */
[----:B------:R-:W-:Y:S02]  /*2e0e0*/  @!P1 IMAD.MOV.U32 R4, RZ, RZ, R71 ;  /* 0x000000ffff049224 */ /* 0x000fe400078e0047 */
[----:B------:R-:W4:Y:S01]  /*2e0f0*/  LDL.LU R33, [R1+0x2c8] ;  /* 0x0002c80001217983 */ /* 0x000f220000300800 */
[----:B------:R-:W-:Y:S01]  /*2e100*/  @!P1 IMAD.MOV.U32 R5, RZ, RZ, R72 ;  /* 0x000000ffff059224 */ /* 0x000fe200078e0048 */
[----:B-1----:R-:W-:Y:S06]  /*2e110*/  BAR.SYNC.DEFER_BLOCKING 0x0 ;  /* 0x0000000000007b1d */ /* 0x002fec0000010000 */
[----:B------:R0:W4:Y:S02]  /*2e120*/  @!P1 LDG.E.U16 R39, desc[UR20][R4.64] ;  /* 0x0000001404279981 */ /* 0x000124000c1e1500 */
[----:B0-----:R-:W-:-:S02]  /*2e130*/  IMAD.MOV.U32 R5, RZ, RZ, R3 ;  /* 0x000000ffff057224 */ /* 0x001fc400078e0003 */
[----:B---3--:R-:W-:-:S04]  /*2e140*/  IMAD.X R0, R0, 0x1, R69, P4 ;  /* 0x0000000100007824 */ /* 0x008fc800020e0645 */
[----:B------:R-:W-:-:S05]  /*2e150*/  IMAD.MOV.U32 R4, RZ, RZ, R0 ;  /* 0x000000ffff047224 */ /* 0x000fca00078e0000 */
[----:B------:R-:W-:-:S04]  /*2e160*/  @!P1 LOP3.LUT R5, R5, R4, RZ, 0x3c, !PT ;  /* 0x0000000405059212 */ /* 0x000fc800078e3cff */
[----:B------:R-:W-:-:S04]  /*2e170*/  @!P1 LOP3.LUT R4, R5, R4, RZ, 0x3c, !PT ;  /* 0x0000000405049212 */ /* 0x000fc800078e3cff */
[----:B------:R-:W-:-:S05]  /*2e180*/  @!P1 LOP3.LUT R5, R5, R4, RZ, 0x3c, !PT ;  /* 0x0000000405059212 */ /* 0x000fca00078e3cff */
[----:B------:R0:W3:Y:S04]  /*2e190*/  @!P1 LDG.E.U16 R68, desc[UR20][R4.64] ;  /* 0x0000001404449981 */ /* 0x0000e8000c1e1500 */
[----:B------:R-:W-:Y:S04]  /*2e1a0*/  STL [R1+0x2bc], R71 ;  /* 0x0002bc4701007387 */ /* 0x000fe80000100800 */
[----:B------:R-:W-:Y:S04]  /*2e1b0*/  STL [R1+0x2c4], R3 ;  /* 0x0002c40301007387 */ /* 0x000fe80000100800 */
[----:B------:R1:W-:Y:S01]  /*2e1c0*/  STL [R1+0x2b8], R72 ;  /* 0x0002b84801007387 */ /* 0x0003e20000100800 */
[----:B------:R-:W-:-:S02]  /*2e1d0*/  PRMT R2, RZ, 0x7610, R2 ;  /* 0x00007610ff027816 */ /* 0x000fc40000000002 */
[----:B--2---:R-:W-:-:S05]  /*2e1e0*/  IADD3 R92, P3, PT, R92, R70, RZ ;  /* 0x000000465c5c7210 */ /* 0x004fca0007f7e0ff */
[----:B------:R-:W-:Y:S04]  /*2e1f0*/  STL [R1+0x2cc], R92 ;  /* 0x0002cc5c01007387 */ /* 0x000fe80000100800 */
[----:B-1----:R-:W2:Y:S01]  /*2e200*/  LDL.LU R72, [R1+0x2d8] ;  /* 0x0002d80001487983 */ /* 0x002ea20000300800 */
[----:B0-----:R-:W-:-:S03]  /*2e210*/  @!P1 IMAD.MOV.U32 R4, RZ, RZ, R92 ;  /* 0x000000ffff049224 */ /* 0x001fc600078e005c */
[----:B------:R0:W-:Y:S04]  /*2e220*/  STL [R1+0x2c0], R0 ;  /* 0x0002c00001007387 */ /* 0x0001e80000100800 */
[----:B------:R-:W2:Y:S04]  /*2e230*/  LDL.LU R71, [R1+0x2dc] ;  /* 0x0002dc0001477983 */ /* 0x000ea80000300800 */
[----:B------:R-:W2:Y:S04]  /*2e240*/  LDL.LU R93, [R1+0x2e4] ;  /* 0x0002e400015d7983 */ /* 0x000ea80000300800 */
[----:B0-----:R-:W2:Y:S04]  /*2e250*/  LDL.LU R0, [R1+0x155c] ;  /* 0x00155c0001007983 */ /* 0x001ea80000300800 */
[----:B------:R-:W2:Y:S01]  /*2e260*/  LDL.LU R3, [R1+0x1558] ;  /* 0x0015580001037983 */ /* 0x000ea20000300800 */
[----:B----4-:R-:W-:-:S04]  /*2e270*/  IMAD.X R33, R33, 0x1, R69, P3 ;  /* 0x0000000121217824 */ /* 0x010fc800018e0645 */
[----:B------:R-:W-:-:S05]  /*2e280*/  IMAD.MOV.U32 R5, RZ, RZ, R33 ;  /* 0x000000ffff057224 */ /* 0x000fca00078e0021 */
[----:B------:R0:W4:Y:S04]  /*2e290*/  @!P1 LDG.E.U16 R2, desc[UR20][R4.64] ;  /* 0x0000001404029981 */ /* 0x000128000c1e1500 */
[----:B---3--:R1:W-:Y:S04]  /*2e2a0*/  STL [R1+0x2ac], R68 ;  /* 0x0002ac4401007387 */ /* 0x0083e80000100800 */
[----:B-1----:R-:W3:Y:S04]  /*2e2b0*/  LDL.LU R68, [R1+0x1554] ;  /* 0x0015540001447983 */ /* 0x002ee80000300800 */
[----:B------:R1:W-:Y:S04]  /*2e2c0*/  STL [R1+0x2c8], R33 ;  /* 0x0002c82101007387 */ /* 0x0003e80000100800 */
[----:B-1----:R-:W3:Y:S04]  /*2e2d0*/  LDL.LU R33, [R1+0x2e0] ;  /* 0x0002e00001217983 */ /* 0x002ee80000300800 */
[----:B------:R-:W3:Y:S01]  /*2e2e0*/  LDL.LU R4, [R1+0x2d0] ;  /* 0x0002d00001047983 */ /* 0x000ee20000300800 */
[----:B--2---:R-:W-:-:S02]  /*2e2f0*/  IADD3 R71, P4, PT, R71, R70, RZ ;  /* 0x0000004647477210 */ /* 0x004fc40007f9e0ff */
[----:B------:R-:W-:-:S05]  /*2e300*/  IADD3 R0, P3, PT, R0, R70, RZ ;  /* 0x0000004600007210 */ /* 0x000fca0007f7e0ff */
[----:B0-----:R-:W-:Y:S01]  /*2e310*/  IMAD.MOV.U32 R5, RZ, RZ, R0 ;  /* 0x000000ffff057224 */ /* 0x001fe200078e0000 */
[----:B------:R0:W-:Y:S01]  /*2e320*/  STL [R1+0x2d4], R0 ;  /* 0x0002d40001007387 */ /* 0x0001e20000100800 */
[----:B------:R-:W-:-:S03]  /*2e330*/  PRMT R3, RZ, 0x7610, R3 ;  /* 0x00007610ff037816 */ /* 0x000fc60000000003 */
[----:B0-----:R-:W2:Y:S04]  /*2e340*/  LDL.LU R0, [R1+0x2ec] ;  /* 0x0002ec0001007983 */ /* 0x001ea80000300800 */
[----:B----4-:R0:W-:Y:S04]  /*2e350*/  STL [R1+0x2a8], R2 ;  /* 0x0002a80201007387 */ /* 0x0101e80000100800 */
[----:B0-----:R-:W4:Y:S04]  /*2e360*/  LDL.LU R2, [R1+0x2f4] ;  /* 0x0002f40001027983 */ /* 0x001f280000300800 */
[----:B------:R-:W2:Y:S04]  /*2e370*/  LDL.LU R92, [R1+0x2fc] ;  /* 0x0002fc00015c7983 */ /* 0x000ea80000300800 */
[----:B------:R-:W-:Y:S01]  /*2e380*/  STL [R1+0x2dc], R71 ;  /* 0x0002dc4701007387 */ /* 0x000fe20000100800 */
[----:B---3--:R-:W-:-:S05]  /*2e390*/  IMAD.X R4, R4, 0x1, R69, P3 ;  /* 0x0000000104047824 */ /* 0x008fca00018e0645 */
[-C--:B------:R-:W-:Y:S01]  /*2e3a0*/  @!P1 LOP3.LUT R5, R5, R4.reuse, RZ, 0x3c, !PT ;  /* 0x0000000405059212 */ /* 0x080fe200078e3cff */
[----:B------:R0:W-:Y:S03]  /*2e3b0*/  STL [R1+0x2d0], R4 ;  /* 0x0002d00401007387 */ /* 0x0001e60000100800 */
[----:B0-----:R-:W-:-:S04]  /*2e3c0*/  @!P1 LOP3.LUT R4, R5, R4, RZ, 0x3c, !PT ;  /* 0x0000000405049212 */ /* 0x001fc800078e3cff */
[----:B------:R-:W-:-:S05]  /*2e3d0*/  @!P1 LOP3.LUT R5, R5, R4, RZ, 0x3c, !PT ;  /* 0x0000000405059212 */ /* 0x000fca00078e3cff */
[----:B------:R0:W3:Y:S01]  /*2e3e0*/  @!P1 LDG.E.U16 R3, desc[UR20][R4.64] ;  /* 0x0000001404039981 */ /* 0x0000e2000c1e1500 */
[----:B------:R-:W-:Y:S01]  /*2e3f0*/  IMAD.X R72, R72, 0x1, R69, P4 ;  /* 0x0000000148487824 */ /* 0x000fe200020e0645 */
[----:B------:R-:W-:-:S03]  /*2e400*/  IADD3 R93, P3, PT, R93, R70, RZ ;  /* 0x000000465d5d7210 */ /* 0x000fc60007f7e0ff */
[----:B0-----:R-:W-:Y:S02]  /*2e410*/  IMAD.MOV.U32 R4, RZ, RZ, R72 ;  /* 0x000000ffff047224 */ /* 0x001fe400078e0048 */
[----:B------:R-:W-:-:S05]  /*2e420*/  IMAD.MOV.U32 R5, RZ, RZ, R71 ;  /* 0x000000ffff057224 */ /* 0x000fca00078e0047 */
[----:B------:R-:W-:-:S04]  /*2e430*/  @!P1 LOP3.LUT R5, R5, R4, RZ, 0x3c, !PT ;  /* 0x0000000405059212 */ /* 0x000fc800078e3cff */
[C---:B------:R-:W-:Y:S01]  /*2e440*/  @!P1 LOP3.LUT R4, R5.reuse, R4, RZ, 0x3c, !PT ;  /* 0x0000000405049212 */ /* 0x040fe200078e3cff */
[----:B------:R-:W-:Y:S01]  /*2e450*/  STL [R1+0x2e4], R93 ;  /* 0x0002e45d01007387 */ /* 0x000fe20000100800 */
[----:B------:R-:W-:Y:S02]  /*2e460*/  PRMT R68, RZ, 0x7610, R68 ;  /* 0x00007610ff447816 */ /* 0x000fe40000000044 */
[----:B------:R-:W-:-:S05]  /*2e470*/  @!P1 LOP3.LUT R5, R5, R4, RZ, 0x3c, !PT ;  /* 0x0000000405059212 */ /* 0x000fca00078e3cff */
[----:B------:R0:W2:Y:S04]  /*2e480*/  @!P1 LDG.E.U16 R68, desc[UR20][R4.64] ;  /* 0x0000001404449981 */ /* 0x0000a8000c1e1500 */
[----:B---3--:R1:W-:Y:S04]  /*2e490*/  STL [R1+0x2a4], R3 ;  /* 0x0002a40301007387 */ /* 0x0083e80000100800 */
[----:B-1----:R-:W3:Y:S01]  /*2e4a0*/  LDL.LU R3, [R1+0x1550] ;  /* 0x0015500001037983 */ /* 0x002ee20000300800 */
[----:B------:R-:W-:Y:S02]  /*2e4b0*/  IMAD.X R33, R33, 0x1, R69, P3 ;  /* 0x0000000121217824 */ /* 0x000fe400018e0645 */
[----:B0-----:R-:W-:Y:S01]  /*2e4c0*/  @!P1 IMAD.MOV.U32 R4, RZ, RZ, R93 ;  /* 0x000000ffff049224 */ /* 0x001fe200078e005d */
[----:B------:R0:W-:Y:S01]  /*2e4d0*/  STL [R1+0x2d8], R72 ;  /* 0x0002d84801007387 */ /* 0x0001e20000100800 */
[----:B------:R-:W-:-:S03]  /*2e4e0*/  IMAD.MOV.U32 R5, RZ, RZ, R33 ;  /* 0x000000ffff057224 */ /* 0x000fc600078e0021 */
[----:B0-----:R-:W4:Y:S04]  /*2e4f0*/  LDL.LU R72, [R1+0x154c] ;  /* 0x00154c0001487983 */ /* 0x001f280000300800 */
[----:B------:R-:W4:Y:S04]  /*2e500*/  LDL.LU R71, [R1+0x2f0] ;  /* 0x0002f00001477983 */ /* 0x000f280000300800 */
[----:B--2---:R0:W-:Y:S04]  /*2e510*/  STL [R1+0x2a0], R68 ;  /* 0x0002a04401007387 */ /* 0x0041e80000100800 */
[----:B0-----:R-:W2:Y:S04]  /*2e520*/  LDL.LU R68, [R1+0x1548] ;  /* 0x0015480001447983 */ /* 0x001ea80000300800 */
[----:B------:R0:W-:Y:S04]  /*2e530*/  STL [R1+0x2e0], R33 ;  /* 0x0002e02101007387 */ /* 0x0001e80000100800 */
[----:B0-----:R-:W2:Y:S01]  /*2e540*/  LDL.LU R33, [R1+0x2f8] ;  /* 0x0002f80001217983 */ /* 0x001ea20000300800 */
[----:B---3--:R-:W-:-:S06]  /*2e550*/  PRMT R3, RZ, 0x7610, R3 ;  /* 0x00007610ff037816 */ /* 0x008fcc0000000003 */
[----:B------:R0:W3:Y:S04]  /*2e560*/  @!P1 LDG.E.U16 R3, desc[UR20][R4.64] ;  /* 0x0000001404039981 */ /* 0x0000e8000c1e1500 */
[----:B------:R-:W2:Y:S01]  /*2e570*/  LDL.LU R4, [R1+0x2e8] ;  /* 0x0002e80001047983 */ /* 0x000ea20000300800 */
[-C--:B------:R-:W-:Y:S02]  /*2e580*/  IADD3 R0, P3, PT, R0, R70.reuse, RZ ;  /* 0x0000004600007210 */ /* 0x080fe40007f7e0ff */
[----:B----4-:R-:W-:-:S03]  /*2e590*/  IADD3 R2, P4, PT, R2, R70, RZ ;  /* 0x0000004602027210 */ /* 0x010fc60007f9e0ff */
[----:B0-----:R-:W-:Y:S01]  /*2e5a0*/  IMAD.MOV.U32 R5, RZ, RZ, R0 ;  /* 0x000000ffff057224 */ /* 0x001fe200078e0000 */
[----:B------:R0:W-:Y:S01]  /*2e5b0*/  STL [R1+0x2ec], R0 ;  /* 0x0002ec0001007387 */ /* 0x0001e20000100800 */
[----:B------:R-:W-:-:S03]  /*2e5c0*/  PRMT R72, RZ, 0x7610, R72 ;  /* 0x00007610ff487816 */ /* 0x000fc60000000048 */
[----:B0-----:R-:W4:Y:S04]  /*2e5d0*/  LDL.LU R0, [R1+0x304] ;  /* 0x0003040001007983 */ /* 0x001f280000300800 */
[----:B---3--:R0:W-:Y:S01]  /*2e5e0*/  STL [R1+0x29c], R3 ;  /* 0x00029c0301007387 */ /* 0x0081e20000100800 */
[----:B--2---:R-:W-:-:S03]  /*2e5f0*/  IMAD.X R4, R4, 0x1, R69, P3 ;  /* 0x0000000104047824 */ /* 0x004fc600018e0645 */
[----:B0-----:R-:W2:Y:S02]  /*2e600*/  LDL.LU R3, [R1+0x314] ;  /* 0x0003140001037983 */ /* 0x001ea40000300800 */
[-C--:B------:R-:W-:Y:S02]  /*2e610*/  @!P1 LOP3.LUT R5, R5, R4.reuse, RZ, 0x3c, !PT ;  /* 0x0000000405059212 */ /* 0x080fe400078e3cff */
[----:B------:R-:W3:Y:S04]  /*2e620*/  LDL.LU R93, [R1+0x504] ;  /* 0x00050400015d7983 */ /* 0x000ee80000300800 */
[----:B------:R-:W-:Y:S04]  /*2e630*/  STL [R1+0x2f4], R2 ;  /* 0x0002f40201007387 */ /* 0x000fe80000100800 */
[----:B------:R0:W-:Y:S02]  /*2e640*/  STL [R1+0x2e8], R4 ;  /* 0x0002e80401007387 */ /* 0x0001e40000100800 */
[----:B0-----:R-:W-:-:S04]  /*2e650*/  @!P1 LOP3.LUT R4, R5, R4, RZ, 0x3c, !PT ;  /* 0x0000000405049212 */ /* 0x001fc800078e3cff */
[----:B------:R-:W-:-:S05]  /*2e660*/  @!P1 LOP3.LUT R5, R5, R4, RZ, 0x3c, !PT ;  /* 0x0000000405059212 */ /* 0x000fca00078e3cff */
[----:B------:R0:W2:Y:S01]  /*2e670*/  @!P1 LDG.E.U16 R72, desc[UR20][R4.64] ;  /* 0x0000001404489981 */ /* 0x0000a2000c1e1500 */
        /* <DEDUP_REMOVED lines=9> */
[----:B------:R0:W3:Y:S04]  /*2e710*/  @!P1 LDG.E.U16 R68, desc[UR20][R4.64] ;  /* 0x0000001404449981 */ /* 0x0000e8000c1e1500 */
[----:B--2---:R1:W-:Y:S04]  /*2e720*/  STL [R1+0x298], R72 ;  /* 0x0002984801007387 */ /* 0x0043e80000100800 */
[----:B-1----:R-:W2:Y:S01]  /*2e730*/  LDL.LU R72, [R1+0x1544] ;  /* 0x0015440001487983 */ /* 0x002ea20000300800 */
[----:B------:R-:W-:Y:S02]  /*2e740*/  IMAD.X R33, R33, 0x1, R69, P3 ;  /* 0x0000000121217824 */ /* 0x000fe400018e0645 */
[----:B0-----:R-:W-:Y:S01]  /*2e750*/  @!P1 IMAD.MOV.U32 R4, RZ, RZ, R92 ;  /* 0x000000ffff049224 */ /* 0x001fe200078e005c */
[----:B------:R0:W-:Y:S01]  /*2e760*/  STL [R1+0x2f0], R71 ;  /* 0x0002f04701007387 */ /* 0x0001e20000100800 */
[----:B------:R-:W-:-:S03]  /*2e770*/  IMAD.MOV.U32 R5, RZ, RZ, R33 ;  /* 0x000000ffff057224 */ /* 0x000fc600078e0021 */
[----:B0-----:R-:W4:Y:S04]  /*2e780*/  LDL.LU R71, [R1+0x1540] ;  /* 0x0015400001477983 */ /* 0x001f280000300800 */
[----:B------:R-:W4:Y:S04]  /*2e790*/  LDL.LU R2, [R1+0x308] ;  /* 0x0003080001027983 */ /* 0x000f280000300800 */
[----:B---3--:R0:W-:Y:S04]  /*2e7a0*/  STL [R1+0x294], R68 ;  /* 0x0002944401007387 */ /* 0x0081e80000100800 */
[----:B0-----:R-:W3:Y:S04]  /*2e7b0*/  LDL.LU R68, [R1+0x153c] ;  /* 0x00153c0001447983 */ /* 0x001ee80000300800 */
[----:B------:R0:W-:Y:S04]  /*2e7c0*/  STL [R1+0x2f8], R33 ;  /* 0x0002f82101007387 */ /* 0x0001e80000100800 */
[----:B0-----:R-:W3:Y:S01]  /*2e7d0*/  LDL.LU R33, [R1+0x500] ;  /* 0x0005000001217983 */ /* 0x001ee20000300800 */
[----:B--2---:R-:W-:-:S06]  /*2e7e0*/  PRMT R72, RZ, 0x7610, R72 ;  /* 0x00007610ff487816 */ /* 0x004fcc0000000048 */
[----:B------:R0:W2:Y:S04]  /*2e7f0*/  @!P1 LDG.E.U16 R72, desc[UR20][R4.64] ;  /* 0x0000001404489981 */ /* 0x0000a8000c1e1500 */
[----:B------:R-:W3:Y:S01]  /*2e800*/  LDL.LU R4, [R1+0x300] ;  /* 0x0003000001047983 */ /* 0x000ee20000300800 */
[-C--:B----4-:R-:W-:Y:S02]  /*2e810*/  IADD3 R0, P3, PT, R0, R70.reuse, RZ ;  /* 0x0000004600007210 */ /* 0x090fe40007f7e0ff */
[----:B------:R-:W-:-:S03]  /*2e820*/  IADD3 R3, P4, PT, R3, R70, RZ ;  /* 0x0000004603037210 */ /* 0x000fc60007f9e0ff */
[----:B0-----:R-:W-:Y:S01]  /*2e830*/  IMAD.MOV.U32 R5, RZ, RZ, R0 ;  /* 0x000000ffff057224 */ /* 0x001fe200078e0000 */
[----:B------:R0:W-:Y:S01]  /*2e840*/  STL [R1+0x304], R0 ;  /* 0x0003040001007387 */ /* 0x0001e20000100800 */
[----:B------:R-:W-:-:S03]  /*2e850*/  PRMT R71, RZ, 0x7610, R71 ;  /* 0x00007610ff477816 */ /* 0x000fc60000000047 */
[----:B0-----:R-:W4:Y:S04]  /*2e860*/  LDL.LU R0, [R1+0x50c] ;  /* 0x00050c0001007983 */ /* 0x001f280000300800 */
[----:B--2---:R0:W-:Y:S01]  /*2e870*/  STL [R1+0x290], R72 ;  /* 0x0002904801007387 */ /* 0x0041e20000100800 */
[----:B---3--:R-:W-:-:S03]  /*2e880*/  IMAD.X R4, R4, 0x1, R69, P3 ;  /* 0x0000000104047824 */ /* 0x008fc600018e0645 */
        /* <DEDUP_REMOVED lines=1262> */
[----:B------:R-:W2:Y:S01]  /*33770*/  LDL.LU R4, [R1+0x3c0] ;  /* 0x0003c00001047983 */ /* 0x000ea20000300800 */
[-C--:B----4-:R-:W-:Y:S02]  /*33780*/  IADD3 R0, P3, PT, R0, R70.reuse, RZ ;  /* 0x0000004600007210 */ /* 0x090fe40007f7e0ff */
[----:B------:R-:W-:-:S03]  /*33790*/  IADD3 R2, P4, PT, R2, R70, RZ ;  /* 0x0000004602027210 */ /* 0x000fc60007f9e0ff */
[----:B0-----:R-:W-:Y:S01]  /*337a0*/  IMAD.MOV.U32 R5, RZ, RZ, R0 ;  /* 0x000000ffff057224 */ /* 0x001fe200078e0000 */
[----:B------:R0:W-:Y:S04]  /*337b0*/  STL [R1+0x3c4], R0 ;  /* 0x0003c40001007387 */ /* 0x0001e80000100800 */
[----:B0-----:R-:W4:Y:S01]  /*337c0*/  LDL.LU R0, [R1+0x734] ;  /* 0x0007340001007983 */ /* 0x001f220000300800 */
[----:B---3--:R-:W-:-:S03]  /*337d0*/  PRMT R68, RZ, 0x7610, R68 ;  /* 0x00007610ff447816 */ /* 0x008fc60000000044 */
[----:B--2---:R0:W-:Y:S01]  /*337e0*/  STL [R1+0x11c], R3 ;  /* 0x00011c0301007387 */ /* 0x0041e20000100800 */
[----:B------:R-:W-:-:S03]  /*337f0*/  IMAD.X R4, R4, 0x1, R69, P3 ;  /* 0x0000000104047824 */ /* 0x000fc600018e0645 */
        /* <DEDUP_REMOVED lines=39> */
[----:B------:R-:W4:Y:S04]  /*33a70*/  LDL.LU R92, [R1+0x754] ;  /* 0x00075400015c7983 */ /* 0x000f280000300800 */
[----:B--2---:R0:W-:Y:S01]  /*33a80*/  STL [R1+0x110], R68 ;  /* 0x0001104401007387 */ /* 0x0041e20000100800 */
[----:B---3--:R-:W-:-:S03]  /*33a90*/  IMAD.X R4, R4, 0x1, R69, P3 ;  /* 0x0000000104047824 */ /* 0x008fc600018e0645 */
[----:B0-----:R-:W2:Y:S02]  /*33aa0*/  LDL.LU R68, [R1+0x3d4] ;  /* 0x0003d40001447983 */ /* 0x001ea40000300800 */
[-C--:B------:R-:W-:Y:S02]  /*33ab0*/  @!P1 LOP3.LUT R5, R5, R4.reuse, RZ, 0x3c, !PT ;  /* 0x0000000405059212 */ /* 0x080fe400078e3cff */
[----:B------:R-:W-:Y:S04]  /*33ac0*/  STL [R1+0x73c], R3 ;  /* 0x00073c0301007387 */ /* 0x000fe80000100800 */
[----:B------:R0:W-:Y:S02]  /*33ad0*/  STL [R1+0x730], R4 ;  /* 0x0007300401007387 */ /* 0x0001e40000100800 */
        /* <DEDUP_REMOVED lines=28> */
[-C--:B----4-:R-:W-:Y:S02]  /*33ca0*/  IADD3 R0, P3, PT, R0, R70.reuse, RZ ;  /* 0x0000004600007210 */ /* 0x090fe40007f7e0ff */
[----:B------:R-:W-:-:S03]  /*33cb0*/  IADD3 R92, P4, PT, R92, R70, RZ ;  /* 0x000000465c5c7210 */ /* 0x000fc60007f9e0ff */
[----:B0-----:R-:W-:Y:S01]  /*33cc0*/  IMAD.MOV.U32 R5, RZ, RZ, R0 ;  /* 0x000000ffff057224 */ /* 0x001fe200078e0000 */
[----:B------:R0:W-:Y:S01]  /*33cd0*/  STL [R1+0x74c], R0 ;  /* 0x00074c0001007387 */ /* 0x0001e20000100800 */
[----:B------:R-:W-:-:S03]  /*33ce0*/  PRMT R2, RZ, 0x7610, R2 ;  /* 0x00007610ff027816 */ /* 0x000fc60000000002 */
[----:B0-----:R-:W4:Y:S04]  /*33cf0*/  LDL.LU R0, [R1+0x3dc] ;  /* 0x0003dc0001007983 */ /* 0x001f280000300800 */
[----:B------:R-:W4:Y:S04]  /*33d00*/  LDL.LU R93, [R1+0x75c] ;  /* 0x00075c00015d7983 */ /* 0x000f280000300800 */
[----:B---3--:R0:W-:Y:S01]  /*33d10*/  STL [R1+0x104], R71 ;  /* 0x0001044701007387 */ /* 0x0081e20000100800 */
[----:B--2---:R-:W-:-:S03]  /*33d20*/  IMAD.X R4, R4, 0x1, R69, P3 ;  /* 0x0000000104047824 */ /* 0x004fc600018e0645 */
        /* <DEDUP_REMOVED lines=35> */
[----:B------:R-:W-:Y:S01]  /*33f60*/  STL [R1+0x3dc], R0 ;  /* 0x0003dc0001007387 */ /* 0x000fe20000100800 */
[----:B------:R-:W-:-:S03]  /*33f70*/  PRMT R3, RZ, 0x7610, R3 ;  /* 0x00007610ff037816 */ /* 0x000fc60000000003 */
[----:B---3--:R0:W-:Y:S01]  /*33f80*/  STL [R1+0xf8], R2 ;  /* 0x0000f80201007387 */ /* 0x0081e20000100800 */
[----:B--2---:R-:W-:-:S03]  /*33f90*/  IMAD.X R4, R4, 0x1, R69, P3 ;  /* 0x0000000104047824 */ /* 0x004fc600018e0645 */
[----:B0-----:R-:W2:Y:S04]  /*33fa0*/  LDL.LU R2, [R1+0x76c] ;  /* 0x00076c0001027983 */ /* 0x001ea80000300800 */
[----:B------:R-:W3:Y:S01]  /*33fb0*/  LDL.LU R0, [R1+0x774] ;  /* 0x0007740001007983 */ /* 0x000ee20000300800 */
[----:B------:R-:W-:-:S03]  /*33fc0*/  @!P1 LOP3.LUT R5, R5, R4, RZ, 0x3c, !PT ;  /* 0x0000000405059212 */ /* 0x000fc600078e3cff */
[----:B------:R-:W4:Y:S04]  /*33fd0*/  LDL.LU R68, [R1+0x77c] ;  /* 0x00077c0001447983 */ /* 0x000f280000300800 */
        /* <DEDUP_REMOVED lines=30> */
[-C--:B------:R-:W-:Y:S02]  /*341c0*/  IADD3 R2, P3, PT, R2, R70.reuse, RZ ;  /* 0x0000004602027210 */ /* 0x080fe40007f7e0ff */
[----:B------:R-:W-:-:S03]  /*341d0*/  IADD3 R0, P4, PT, R0, R70, RZ ;  /* 0x0000004600007210 */ /* 0x000fc60007f9e0ff */
[----:B0-----:R-:W-:Y:S01]  /*341e0*/  IMAD.MOV.U32 R5, RZ, RZ, R2 ;  /* 0x000000ffff057224 */ /* 0x001fe200078e0002 */
[----:B------:R-:W-:Y:S01]  /*341f0*/  STL [R1+0x76c], R2 ;  /* 0x00076c0201007387 */ /* 0x000fe20000100800 */
[----:B----4-:R-:W-:Y:S01]  /*34200*/  PRMT R92, RZ, 0x7610, R92 ;  /* 0x00007610ff5c7816 */ /* 0x010fe2000000005c */
[--C-:B------:R-:W-:Y:S01]  /*34210*/  IMAD.X R93, R93, 0x1, R69.reuse, P4 ;  /* 0x000000015d5d7824 */ /* 0x100fe200020e0645 */
[----:B---3--:R-:W-:Y:S01]  /*34220*/  PRMT R72, RZ, 0x7610, R72 ;  /* 0x00007610ff487816 */ /* 0x008fe20000000048 */
[----:B--2---:R0:W-:Y:S01]  /*34230*/  STL [R1+0xec], R3 ;  /* 0x0000ec0301007387 */ /* 0x0041e20000100800 */
[----:B------:R-:W-:-:S03]  /*34240*/  IMAD.X R4, R4, 0x1, R69, P3 ;  /* 0x0000000104047824 */ /* 0x000fc600018e0645 */
        /* <DEDUP_REMOVED lines=8> */
[----:B------:R0:W2:Y:S02]  /*342d0*/  @!P1 LDG.E.U16 R92, desc[UR20][R4.64] ;  /* 0x00000014045c9981 */ /* 0x0000a4000c1e1500 */
[----:B0-----:R-:W-:Y:S02]  /*342e0*/  IMAD.MOV.U32 R4, RZ, RZ, R93 ;  /* 0x000000ffff047224 */ /* 0x001fe400078e005d */
[----:B------:R-:W-:-:S05]  /*342f0*/  IMAD.MOV.U32 R5, RZ, RZ, R0 ;  /* 0x000000ffff057224 */ /* 0x000fca00078e0000 */
[----:B------:R-:W-:-:S04]  /*34300*/  @!P1 LOP3.LUT R5, R5, R4, RZ, 0x3c, !PT ;  /* 0x0000000405059212 */ /* 0x000fc800078e3cff */
[----:B------:R-:W-:-:S04]  /*34310*/  @!P1 LOP3.LUT R4, R5, R4, RZ, 0x3c, !PT ;  /* 0x0000000405049212 */ /* 0x000fc800078e3cff */
[----:B------:R-:W-:-:S05]  /*34320*/  @!P1 LOP3.LUT R5, R5, R4, RZ, 0x3c, !PT ;  /* 0x0000000405059212 */ /* 0x000fca00078e3cff */
[----:B------:R0:W3:Y:S01]  /*34330*/  @!P1 LDG.E.U16 R72, desc[UR20][R4.64] ;  /* 0x0000001404489981 */ /* 0x0000e2000c1e1500 */
[----:B------:R-:W-:Y:S02]  /*34340*/  IADD3 R68, P3, PT, R68, R70, RZ ;  /* 0x0000004644447210 */ /* 0x000fe40007f7e0ff */
[----:B------:R-:W-:-:S03]  /*34350*/  PRMT R15, RZ, 0x7610, R15 ;  /* 0x00007610ff0f7816 */ /* 0x000fc6000000000f */
[----:B------:R-:W-:Y:S01]  /*34360*/  STL [R1+0x77c], R68 ;  /* 0x00077c4401007387 */ /* 0x000fe20000100800 */
[----:B------:R-:W-:Y:S02]  /*34370*/  IMAD.X R33, R33, 0x1, R69, P3 ;  /* 0x0000000121217824 */ /* 0x000fe400018e0645 */
[----:B0-----:R-:W-:Y:S02]  /*34380*/  @!P1 IMAD.MOV.U32 R4, RZ, RZ, R68 ;  /* 0x000000ffff049224 */ /* 0x001fe400078e0044 */
[----:B------:R-:W-:-:S05]  /*34390*/  IMAD.MOV.U32 R5, RZ, RZ, R33 ;  /* 0x000000ffff057224 */ /* 0x000fca00078e0021 */
[----:B------:R0:W4:Y:S04]  /*343a0*/  @!P1 LDG.E.U16 R15, desc[UR20][R4.64] ;  /* 0x00000014040f9981 */ /* 0x000128000c1e1500 */
[----:B--2---:R1:W-:Y:S04]  /*343b0*/  STL [R1+0xe8], R92 ;  /* 0x0000e85c01007387 */ /* 0x0043e80000100800 */
[----:B-1----:R-:W2:Y:S04]  /*343c0*/  LDL.LU R92, [R1+0x1394] ;  /* 0x00139400015c7983 */ /* 0x002ea80000300800 */
[----:B------:R1:W-:Y:S04]  /*343d0*/  STL [R1+0x770], R93 ;  /* 0x0007705d01007387 */ /* 0x0003e80000100800 */
[----:B-1----:R-:W2:Y:S04]  /*343e0*/  LDL.LU R93, [R1+0x1390] ;  /* 0x00139000015d7983 */ /* 0x002ea80000300800 */
[----:B------:R-:W2:Y:S04]  /*343f0*/  LDL.LU R0, [R1+0x3e0] ;  /* 0x0003e00001007983 */ /* 0x000ea80000300800 */
[----:B---3--:R1:W-:Y:S04]  /*34400*/  STL [R1+0xe4], R72 ;  /* 0x0000e44801007387 */ /* 0x0083e80000100800 */
[----:B-1----:R-:W3:Y:S04]  /*34410*/  LDL.LU R72, [R1+0x138c] ;  /* 0x00138c0001487983 */ /* 0x002ee80000300800 */
[----:B------:R1:W-:Y:S04]  /*34420*/  STL [R1+0x778], R33 ;  /* 0x0007782101007387 */ /* 0x0003e80000100800 */
[----:B-1----:R-:W3:Y:S04]  /*34430*/  LDL.LU R33, [R1+0x3e8] ;  /* 0x0003e80001217983 */ /* 0x002ee80000300800 */
[----:B------:R-:W3:Y:S01]  /*34440*/  LDL.LU R4, [R1+0x780] ;  /* 0x0007800001047983 */ /* 0x000ee20000300800 */
[----:B------:R-:W-:-:S02]  /*34450*/  IADD3 R3, P3, PT, R3, R70, RZ ;  /* 0x0000004603037210 */ /* 0x000fc40007f7e0ff */
[----:B------:R-:W-:-:S03]  /*34460*/  IADD3 R2, P4, PT, R2, R70, RZ ;  /* 0x0000004602027210 */ /* 0x000fc60007f9e0ff */
[----:B0-----:R-:W-:Y:S01]  /*34470*/  IMAD.MOV.U32 R5, RZ, RZ, R3 ;  /* 0x000000ffff057224 */ /* 0x001fe200078e0003 */
[----:B------:R-:W-:Y:S04]  /*34480*/  STL [R1+0x784], R3 ;  /* 0x0007840301007387 */ /* 0x000fe80000100800 */
[----:B----4-:R0:W-:Y:S04]  /*34490*/  STL [R1+0xe0], R15 ;  /* 0x0000e00f01007387 */ /* 0x0101e80000100800 */
[----:B0-----:R-:W4:Y:S04]  /*344a0*/  LDL.LU R15, [R1+0x78c] ;  /* 0x00078c00010f7983 */ /* 0x001f280000300800 */
[----:B------:R-:W4:Y:S04]  /*344b0*/  LDL.LU R3, [R1+0x794] ;  /* 0x0007940001037983 */ /* 0x000f280000300800 */
[----:B------:R-:W4:Y:S04]  /*344c0*/  LDL.LU R68, [R1+0x79c] ;  /* 0x00079c0001447983 */ /* 0x000f280000300800 */
[----:B------:R-:W-:Y:S01]  /*344d0*/  STL [R1+0x3e4], R2 ;  /* 0x0003e40201007387 */ /* 0x000fe20000100800 */
[----:B--2---:R-:W-:Y:S01]  /*344e0*/  PRMT R93, RZ, 0x7610, R93 ;  /* 0x00007610ff5d7816 */ /* 0x004fe2000000005d */
[----:B------:R-:W-:-:S02]  /*344f0*/  IMAD.X R0, R0, 0x1, R69, P4 ;  /* 0x0000000100007824 */ /* 0x000fc400020e0645 */
[----:B---3--:R-:W-:-:S05]  /*34500*/  IMAD.X R4, R4, 0x1, R69, P3 ;  /* 0x0000000104047824 */ /* 0x008fca00018e0645 */
[-C--:B------:R-:W-:Y:S01]  /*34510*/  @!P1 LOP3.LUT R5, R5, R4.reuse, RZ, 0x3c, !PT ;  /* 0x0000000405059212 */ /* 0x080fe200078e3cff */
[----:B------:R0:W-:Y:S03]  /*34520*/  STL [R1+0x780], R4 ;  /* 0x0007800401007387 */ /* 0x0001e60000100800 */
[----:B0-----:R-:W-:-:S04]  /*34530*/  @!P1 LOP3.LUT R4, R5, R4, RZ, 0x3c, !PT ;  /* 0x0000000405049212 */ /* 0x001fc800078e3cff */
[----:B------:R-:W-:-:S05]  /*34540*/  @!P1 LOP3.LUT R5, R5, R4, RZ, 0x3c, !PT ;  /* 0x0000000405059212 */ /* 0x000fca00078e3cff */
[----:B------:R0:W2:Y:S02]  /*34550*/  @!P1 LDG.E.U16 R93, desc[UR20][R4.64] ;  /* 0x00000014045d9981 */ /* 0x0000a4000c1e1500 */
[----:B0-----:R-:W-:Y:S02]  /*34560*/  IMAD.MOV.U32 R4, RZ, RZ, R0 ;  /* 0x000000ffff047224 */ /* 0x001fe400078e0000 */
[----:B------:R-:W-:-:S05]  /*34570*/  IMAD.MOV.U32 R5, RZ, RZ, R2 ;  /* 0x000000ffff057224 */ /* 0x000fca00078e0002 */
[----:B------:R-:W-:-:S04]  /*34580*/  @!P1 LOP3.LUT R5, R5, R4, RZ, 0x3c, !PT ;  /* 0x0000000405059212 */ /* 0x000fc800078e3cff */
[C---:B------:R-:W-:Y:S02]  /*34590*/  @!P1 LOP3.LUT R4, R5.reuse, R4, RZ, 0x3c, !PT ;  /* 0x0000000405049212 */ /* 0x040fe400078e3cff */
[----:B------:R-:W-:Y:S02]  /*345a0*/  PRMT R72, RZ, 0x7610, R72 ;  /* 0x00007610ff487816 */ /* 0x000fe40000000048 */
        /* <DEDUP_REMOVED lines=19> */
[----:B----4-:R-:W-:-:S02]  /*346e0*/  IADD3 R15, P3, PT, R15, R70, RZ ;  /* 0x000000460f0f7210 */ /* 0x010fc40007f7e0ff */
[----:B------:R-:W-:-:S03]  /*346f0*/  IADD3 R3, P4, PT, R3, R70, RZ ;  /* 0x0000004603037210 */ /* 0x000fc60007f9e0ff */
[----:B0-----:R-:W-:Y:S01]  /*34700*/  IMAD.MOV.U32 R5, RZ, RZ, R15 ;  /* 0x000000ffff057224 */ /* 0x001fe200078e000f */
[----:B------:R0:W-:Y:S04]  /*34710*/  STL [R1+0x78c], R15 ;  /* 0x00078c0f01007387 */ /* 0x0001e80000100800 */
[----:B0-----:R-:W4:Y:S04]  /*34720*/  LDL.LU R15, [R1+0x7a4] ;  /* 0x0007a400010f7983 */ /* 0x001f280000300800 */
[----:B------:R-:W4:Y:S04]  /*34730*/  LDL.LU R71, [R1+0x7ac] ;  /* 0x0007ac0001477983 */ /* 0x000f280000300800 */
[----:B------:R0:W-:Y:S04]  /*34740*/  STL [R1+0xd4], R43 ;  /* 0x0000d42b01007387 */ /* 0x0001e80000100800 */
[----:B0-----:R-:W4:Y:S04]  /*34750*/  LDL.LU R43, [R1+0x7b4] ;  /* 0x0007b400012b7983 */ /* 0x001f280000300800 */
        /* <DEDUP_REMOVED lines=104> */
[----:B------:R-:W4:Y:S04]  /*34de0*/  @!P1 LDG.E.U16 R9, desc[UR20][R4.64] ;  /* 0x0000001404099981 */ /* 0x000f28000c1e1500 */
[----:B--2---:R0:W-:Y:S04]  /*34df0*/  STL [R1+0xb8], R3 ;  /* 0x0000b80301007387 */ /* 0x0041e80000100800 */
[----:B0-----:R-:W2:Y:S04]  /*34e00*/  LDL.LU R3, [R1+0x1364] ;  /* 0x0013640001037983 */ /* 0x001ea80000300800 */
[----:B------:R0:W-:Y:S04]  /*34e10*/  STL [R1+0x3f8], R71 ;  /* 0x0003f84701007387 */ /* 0x0001e80000100800 */
[----:B0-----:R-:W2:Y:S04]  /*34e20*/  LDL.LU R71, [R1+0x1360] ;  /* 0x0013600001477983 */ /* 0x001ea80000300800 */
[----:B------:R-:W2:Y:S04]  /*34e30*/  LDL.LU R68, [R1+0x7c8] ;  /* 0x0007c80001447983 */ /* 0x000ea80000300800 */
[----:B---3--:R0:W-:Y:S04]  /*34e40*/  STL [R1+0xb4], R72 ;  /* 0x0000b44801007387 */ /* 0x0081e80000100800 */
[----:B0-----:R-:W3:Y:S04]  /*34e50*/  LDL.LU R72, [R1+0x135c] ;  /* 0x00135c0001487983 */ /* 0x001ee80000300800 */
[----:B------:R0:W-:Y:S04]  /*34e60*/  STL [R1+0x7b8], R33 ;  /* 0x0007b82101007387 */ /* 0x0001e80000100800 */
[----:B0-----:R-:W3:Y:S04]  /*34e70*/  LDL.LU R33, [R1+0x7d0] ;  /* 0x0007d00001217983 */ /* 0x001ee80000300800 */
[----:B------:R-:W3:Y:S01]  /*34e80*/  LDL.LU R5, [R1+0x7c0] ;  /* 0x0007c00001057983 */ /* 0x000ee20000300800 */
[----:B----4-:R-:W-:-:S02]  /*34e90*/  IADD3 R15, P3, PT, R15, R70, RZ ;  /* 0x000000460f0f7210 */ /* 0x010fc40007f7e0ff */
[----:B------:R-:W-:Y:S01]  /*34ea0*/  IADD3 R43, P4, PT, R43, R70, RZ ;  /* 0x000000462b2b7210 */ /* 0x000fe20007f9e0ff */
[----:B------:R0:W-:Y:S02]  /*34eb0*/  STL [R1+0xb0], R9 ;  /* 0x0000b00901007387 */ /* 0x0001e40000100800 */
[----:B------:R-:W-:Y:S01]  /*34ec0*/  @!P1 IMAD.MOV.U32 R4, RZ, RZ, R15 ;  /* 0x000000ffff049224 */ /* 0x000fe200078e000f */
[----:B------:R-:W-:Y:S01]  /*34ed0*/  PRMT R37, RZ, 0x7610, R37 ;  /* 0x00007610ff257816 */ /* 0x000fe20000000025 */
[----:B0-----:R-:W4:Y:S04]  /*34ee0*/  LDL.LU R9, [R1+0x7dc] ;  /* 0x0007dc0001097983 */ /* 0x001f280000300800 */
[----:B------:R-:W-:Y:S04]  /*34ef0*/  STL [R1+0x7c4], R15 ;  /* 0x0007c40f01007387 */ /* 0x000fe80000100800 */
[----:B------:R-:W4:Y:S04]  /*34f00*/  LDL.LU R42, [R1+0x7e4] ;  /* 0x0007e400012a7983 */ /* 0x000f280000300800 */
[----:B------:R-:W-:Y:S01]  /*34f10*/  STL [R1+0x7cc], R43 ;  /* 0x0007cc2b01007387 */ /* 0x000fe20000100800 */
[--C-:B--2---:R-:W-:Y:S01]  /*34f20*/  IMAD.X R68, R68, 0x1, R69.reuse, P4 ;  /* 0x0000000144447824 */ /* 0x104fe200020e0645 */
[----:B---3--:R-:W-:Y:S01]  /*34f30*/  PRMT R72, RZ, 0x7610, R72 ;  /* 0x00007610ff487816 */ /* 0x008fe20000000048 */
[----:B------:R-:W-:-:S05]  /*34f40*/  IMAD.X R5, R5, 0x1, R69, P3 ;  /* 0x0000000105057824 */ /* 0x000fca00018e0645 */
[----:B------:R0:W-:Y:S04]  /*34f50*/  STL [R1+0x7c0], R5 ;  /* 0x0007c00501007387 */ /* 0x0001e80000100800 */
[----:B------:R0:W2:Y:S02]  /*34f60*/  @!P1 LDG.E.U16 R72, desc[UR20][R4.64] ;  /* 0x0000001404489981 */ /* 0x0000a4000c1e1500 */
[----:B0-----:R-:W-:Y:S02]  /*34f70*/  IMAD.MOV.U32 R5, RZ, RZ, R68 ;  /* 0x000000ffff057224 */ /* 0x001fe400078e0044 */
[----:B------:R-:W-:-:S05]  /*34f80*/  @!P1 IMAD.MOV.U32 R4, RZ, RZ, R43 ;  /* 0x000000ffff049224 */ /* 0x000fca00078e002b */
[----:B------:R0:W3:Y:S01]  /*34f90*/  @!P1 LDG.E.U16 R37, desc[UR20][R4.64] ;  /* 0x0000001404259981 */ /* 0x0000e2000c1e1500 */
[----:B------:R-:W-:-:S05]  /*34fa0*/  IADD3 R19, P3, PT, R19, R70, RZ ;  /* 0x0000004613137210 */ /* 0x000fca0007f7e0ff */
[----:B------:R-:W-:Y:S01]  /*34fb0*/  STL [R1+0x7d4], R19 ;  /* 0x0007d41301007387 */ /* 0x000fe20000100800 */
[----:B------:R-:W-:-:S03]  /*34fc0*/  IMAD.X R33, R33, 0x1, R69, P3 ;  /* 0x0000000121217824 */ /* 0x000fc600018e0645 */
[----:B------:R-:W3:Y:S01]  /*34fd0*/  LDL.LU R15, [R1+0x404] ;  /* 0x00040400010f7983 */ /* 0x000ee20000300800 */
[----:B------:R-:W-:-:S03]  /*34fe0*/  PRMT R12, RZ, 0x7610, R12 ;  /* 0x00007610ff0c7816 */ /* 0x000fc6000000000c */
[----:B------:R-:W-:Y:S01]  /*34ff0*/  STL [R1+0x7c8], R68 ;  /* 0x0007c84401007387 */ /* 0x000fe20000100800 */
[----:B----4-:R-:W-:Y:S01]  /*35000*/  IADD3 R9, P3, PT, R9, R70, RZ ;  /* 0x0000004609097210 */ /* 0x010fe20007f7e0ff */
[----:B0-----:R-:W-:Y:S02]  /*35010*/  @!P1 IMAD.MOV.U32 R4, RZ, RZ, R19 ;  /* 0x000000ffff049224 */ /* 0x001fe400078e0013 */
[----:B------:R-:W-:-:S05]  /*35020*/  @!P1 IMAD.MOV.U32 R5, RZ, RZ, R33 ;  /* 0x000000ffff059224 */ /* 0x000fca00078e0021 */
[----:B------:R0:W4:Y:S04]  /*35030*/  @!P1 LDG.E.U16 R12, desc[UR20][R4.64] ;  /* 0x00000014040c9981 */ /* 0x000128000c1e1500 */
[----:B--2---:R1:W-:Y:S04]  /*35040*/  STL [R1+0xac], R72 ;  /* 0x0000ac4801007387 */ /* 0x0043e80000100800 */
[----:B-1----:R-:W2:Y:S04]  /*35050*/  LDL.LU R72, [R1+0x1358] ;  /* 0x0013580001487983 */ /* 0x002ea80000300800 */
[----:B------:R-:W2:Y:S04]  /*35060*/  LDL.LU R68, [R1+0x1354] ;  /* 0x0013540001447983 */ /* 0x000ea80000300800 */
[----:B------:R-:W2:Y:S04]  /*35070*/  LDL.LU R43, [R1+0x7e0] ;  /* 0x0007e000012b7983 */ /* 0x000ea80000300800 */
[----:B------:R-:W-:Y:S04]  /*35080*/  STL [R1+0x7d0], R33 ;  /* 0x0007d02101007387 */ /* 0x000fe80000100800 */
[----:B---3--:R1:W-:Y:S04]  /*35090*/  STL [R1+0xa8], R37 ;  /* 0x0000a82501007387 */ /* 0x0083e80000100800 */
[----:B-1----:R-:W3:Y:S04]  /*350a0*/  LDL.LU R37, [R1+0x400] ;  /* 0x0004000001257983 */ /* 0x002ee80000300800 */
[----:B------:R-:W-:Y:S04]  /*350b0*/  STL [R1+0x7dc], R9 ;  /* 0x0007dc0901007387 */ /* 0x000fe80000100800 */
[----:B------:R-:W3:Y:S01]  /*350c0*/  LDL.LU R4, [R1+0x7d8] ;  /* 0x0007d80001047983 */ /* 0x000ee20000300800 */
[----:B0-----:R-:W-:Y:S01]  /*350d0*/  IMAD.MOV.U32 R5, RZ, RZ, R9 ;  /* 0x000000ffff057224 */ /* 0x001fe200078e0009 */
[----:B------:R-:W-:-:S02]  /*350e0*/  IADD3 R42, P4, PT, R42, R70, RZ ;  /* 0x000000462a2a7210 */ /* 0x000fc40007f9e0ff */
[----:B------:R-:W3:Y:S04]  /*350f0*/  LDL.LU R19, [R1+0x408] ;  /* 0x0004080001137983 */ /* 0x000ee80000300800 */
[----:B----4-:R0:W-:Y:S01]  /*35100*/  STL [R1+0xa4], R12 ;  /* 0x0000a40c01007387 */ /* 0x0101e20000100800 */
[----:B------:R-:W-:-:S03]  /*35110*/  PRMT R35, RZ, 0x7610, R35 ;  /* 0x00007610ff237816 */ /* 0x000fc60000000023 */
[----:B0-----:R-:W4:Y:S04]  /*35120*/  LDL.LU R12, [R1+0x40c] ;  /* 0x00040c00010c7983 */ /* 0x001f280000300800 */
[----:B------:R-:W4:Y:S04]  /*35130*/  LDL.LU R33, [R1+0x7ec] ;  /* 0x0007ec0001217983 */ /* 0x000f280000300800 */
[----:B------:R-:W4:Y:S04]  /*35140*/  LDL.LU R9, [R1+0x7f4] ;  /* 0x0007f40001097983 */ /* 0x000f280000300800 */
[----:B------:R-:W-:Y:S01]  /*35150*/  STL [R1+0x7e4], R42 ;  /* 0x0007e42a01007387 */ /* 0x000fe20000100800 */
[----:B------:R-:W-:-:S02]  /*35160*/  PRMT R38, RZ, 0x7610, R38 ;  /* 0x00007610ff267816 */ /* 0x000fc40000000026 */
[----:B------:R-:W-:Y:S01]  /*35170*/  PRMT R36, RZ, 0x7610, R36 ;  /* 0x00007610ff247816 */ /* 0x000fe20000000024 */
[--C-:B--2---:R-:W-:Y:S02]  /*35180*/  IMAD.X R43, R43, 0x1, R69.reuse, P4 ;  /* 0x000000012b2b7824 */ /* 0x104fe400020e0645 */
[----:B---3--:R-:W-:-:S05]  /*35190*/  IMAD.X R4, R4, 0x1, R69, P3 ;  /* 0x0000000104047824 */ /* 0x008fca00018e0645 */
[----:B------:R-:W-:Y:S01]  /*351a0*/  @!P1 LOP3.LUT R5, R5, R4, RZ, 0x3c, !PT ;  /* 0x0000000405059212 */ /* 0x000fe200078e3cff */
[----:B------:R0:W-:Y:S01]  /*351b0*/  STL [R1+0x7d8], R4 ;  /* 0x0007d80401007387 */ /* 0x0001e20000100800 */
[----:B------:R-:W-:Y:S02]  /*351c0*/  IADD3 R15, P3, PT, R15, R70, RZ ;  /* 0x000000460f0f7210 */ /* 0x000fe40007f7e0ff */
[----:B0-----:R-:W-:-:S04]  /*351d0*/  @!P1 LOP3.LUT R4, R5, R4, RZ, 0x3c, !PT ;  /* 0x0000000405049212 */ /* 0x001fc800078e3cff */
[----:B------:R-:W-:Y:S01]  /*351e0*/  @!P1 LOP3.LUT R5, R5, R4, RZ, 0x3c, !PT ;  /* 0x0000000405059212 */ /* 0x000fe200078e3cff */
[----:B------:R-:W-:-:S04]  /*351f0*/  IMAD.X R37, R37, 0x1, R69, P3 ;  /* 0x0000000125257824 */ /* 0x000fc800018e0645 */
[----:B------:R0:W2:Y:S02]  /*35200*/  @!P1 LDG.E.U16 R35, desc[UR20][R4.64] ;  /* 0x0000001404239981 */ /* 0x0000a4000c1e1500 */
[----:B0-----:R-:W-:Y:S02]  /*35210*/  @!P1 IMAD.MOV.U32 R4, RZ, RZ, R42 ;  /* 0x000000ffff049224 */ /* 0x001fe400078e002a */
[----:B------:R-:W-:-:S05]  /*35220*/  @!P1 IMAD.MOV.U32 R5, RZ, RZ, R43 ;  /* 0x000000ffff059224 */ /* 0x000fca00078e002b */
[----:B------:R0:W3:Y:S02]  /*35230*/  @!P1 LDG.E.U16 R38, desc[UR20][R4.64] ;  /* 0x0000001404269981 */ /* 0x0000e4000c1e1500 */
[----:B0-----:R-:W-:Y:S02]  /*35240*/  @!P1 IMAD.MOV.U32 R4, RZ, RZ, R15 ;  /* 0x000000ffff049224 */ /* 0x001fe400078e000f */
[----:B------:R-:W-:-:S05]  /*35250*/  @!P1 IMAD.MOV.U32 R5, RZ, RZ, R37 ;  /* 0x000000ffff059224 */ /* 0x000fca00078e0025 */
[----:B------:R0:W3:Y:S04]  /*35260*/  @!P1 LDG.E.U16 R36, desc[UR20][R4.64] ;  /* 0x0000001404249981 */ /* 0x0000e8000c1e1500 */
[----:B------:R-:W-:Y:S04]  /*35270*/  STL [R1+0x404], R15 ;  /* 0x0004040f01007387 */ /* 0x000fe80000100800 */
[----:B------:R-:W-:Y:S01]  /*35280*/  STL [R1+0x7e0], R43 ;  /* 0x0007e02b01007387 */ /* 0x000fe20000100800 */
[-C--:B----4-:R-:W-:Y:S02]  /*35290*/  IADD3 R12, P3, PT, R12, R70.reuse, RZ ;  /* 0x000000460c0c7210 */ /* 0x090fe40007f7e0ff */
[----:B------:R-:W-:-:S03]  /*352a0*/  IADD3 R33, P4, PT, R33, R70, RZ ;  /* 0x0000004621217210 */ /* 0x000fc60007f9e0ff */
[----:B------:R-:W-:Y:S01]  /*352b0*/  IMAD.X R19, R19, 0x1, R69, P3 ;  /* 0x0000000113137824 */ /* 0x000fe200018e0645 */
[----:B------:R-:W-:Y:S01]  /*352c0*/  PRMT R72, RZ, 0x7610, R72 ;  /* 0x00007610ff487816 */ /* 0x000fe20000000048 */
[----:B0-----:R-:W-:Y:S01]  /*352d0*/  @!P1 IMAD.MOV.U32 R4, RZ, RZ, R12 ;  /* 0x000000ffff049224 */ /* 0x001fe200078e000c */
[----:B------:R-:W-:Y:S01]  /*352e0*/  IADD3 R9, P3, PT, R9, R70, RZ ;  /* 0x0000004609097210 */ /* 0x000fe20007f7e0ff */
[----:B------:R-:W-:-:S05]  /*352f0*/  @!P1 IMAD.MOV.U32 R5, RZ, RZ, R19 ;  /* 0x000000ffff059224 */ /* 0x000fca00078e0013 */
[----:B------:R0:W4:Y:S04]  /*35300*/  @!P1 LDG.E.U16 R72, desc[UR20][R4.64] ;  /* 0x0000001404489981 */ /* 0x000128000c1e1500 */
[----:B--2---:R1:W-:Y:S04]  /*35310*/  STL [R1+0xa0], R35 ;  /* 0x0000a02301007387 */ /* 0x0043e80000100800 */
[----:B-1----:R-:W2:Y:S04]  /*35320*/  LDL.LU R35, [R1+0x7e8] ;  /* 0x0007e80001237983 */ /* 0x002ea80000300800 */
[----:B------:R-:W-:Y:S04]  /*35330*/  STL [R1+0x400], R37 ;  /* 0x0004002501007387 */ /* 0x000fe80000100800 */
[----:B------:R-:W4:Y:S04]  /*35340*/  LDL.LU R15, [R1+0x7f0] ;  /* 0x0007f000010f7983 */ /* 0x000f280000300800 */
[----:B------:R-:W-:Y:S04]  /*35350*/  STL [R1+0x40c], R12 ;  /* 0x00040c0c01007387 */ /* 0x000fe80000100800 */
[----:B---3--:R1:W-:Y:S04]  /*35360*/  STL [R1+0x98], R36 ;  /* 0x0000982401007387 */ /* 0x0083e80000100800 */
[----:B-1----:R-:W3:Y:S04]  /*35370*/  LDL.LU R36, [R1+0x7fc] ;  /* 0x0007fc0001247983 */ /* 0x002ee80000300800 */
[----:B------:R-:W-:Y:S04]  /*35380*/  STL [R1+0x7ec], R33 ;  /* 0x0007ec2101007387 */ /* 0x000fe80000100800 */
[----:B------:R1:W-:Y:S04]  /*35390*/  STL [R1+0x408], R19 ;  /* 0x0004081301007387 */ /* 0x0003e80000100800 */
[----:B------:R-:W-:Y:S04]  /*353a0*/  STL [R1+0x7f4], R9 ;  /* 0x0007f40901007387 */ /* 0x000fe80000100800 */
[----:B------:R-:W3:Y:S01]  /*353b0*/  LDL.LU R37, [R1+0x7f8] ;  /* 0x0007f80001257983 */ /* 0x000ee20000300800 */
[----:B------:R-:W-:Y:S01]  /*353c0*/  PRMT R27, RZ, 0x7610, R27 ;  /* 0x00007610ff1b7816 */ /* 0x000fe2000000001b */
[----:B0-----:R-:W-:Y:S01]  /*353d0*/  @!P1 IMAD.MOV.U32 R4, RZ, RZ, R33 ;  /* 0x000000ffff049224 */ /* 0x001fe200078e0021 */
[----:B------:R-:W-:-:S02]  /*353e0*/  PRMT R8, RZ, 0x7610, R8 ;  /* 0x00007610ff087816 */ /* 0x000fc40000000008 */
[----:B------:R-:W-:Y:S01]  /*353f0*/  PRMT R30, RZ, 0x7610, R30 ;  /* 0x00007610ff1e7816 */ /* 0x000fe2000000001e */
[----:B--2---:R-:W-:-:S04]  /*35400*/  IMAD.X R35, R35, 0x1, R69, P4 ;  /* 0x0000000123237824 */ /* 0x004fc800020e0645 */
[----:B------:R-:W-:Y:S02]  /*35410*/  @!P1 IMAD.MOV.U32 R5, RZ, RZ, R35 ;  /* 0x000000ffff059224 */ /* 0x000fe400078e0023 */
[----:B----4-:R-:W-:-:S03]  /*35420*/  IMAD.X R15, R15, 0x1, R69, P3 ;  /* 0x000000010f0f7824 */ /* 0x010fc600018e0645 */
[----:B------:R0:W2:Y:S04]  /*35430*/  @!P1 LDG.E.U16 R27, desc[UR20][R4.64] ;  /* 0x00000014041b9981 */ /* 0x0000a8000c1e1500 */
[----:B------:R4:W-:Y:S04]  /*35440*/  STL [R1+0x7e8], R35 ;  /* 0x0007e82301007387 */ /* 0x0009e80000100800 */
[----:B------:R-:W2:Y:S01]  /*35450*/  LDL.LU R12, [R1+0x804] ;  /* 0x00080400010c7983 */ /* 0x000ea20000300800 */
[----:B0-----:R-:W-:Y:S02]  /*35460*/  @!P1 IMAD.MOV.U32 R4, RZ, RZ, R9 ;  /* 0x000000ffff049224 */ /* 0x001fe400078e0009 */
[----:B------:R-:W-:Y:S01]  /*35470*/  @!P1 IMAD.MOV.U32 R5, RZ, RZ, R15 ;  /* 0x000000ffff059224 */ /* 0x000fe200078e000f */
[----:B-1----:R-:W2:Y:S04]  /*35480*/  LDL.LU R19, [R1+0x80c] ;  /* 0x00080c0001137983 */ /* 0x002ea80000300800 */
[----:B------:R0:W2:Y:S01]  /*35490*/  @!P1 LDG.E.U16 R8, desc[UR20][R4.64] ;  /* 0x0000001404089981 */ /* 0x0000a2000c1e1500 */
[----:B---3--:R-:W-:-:S03]  /*354a0*/  IADD3 R36, P3, PT, R36, R70, RZ ;  /* 0x0000004624247210 */ /* 0x008fc60007f7e0ff */
[----:B------:R-:W-:Y:S04]  /*354b0*/  STL [R1+0x12e4], R72 ;  /* 0x0012e44801007387 */ /* 0x000fe80000100800 */
[----:B----4-:R-:W3:Y:S01]  /*354c0*/  LDL.LU R35, [R1+0x800] ;  /* 0x0008000001237983 */ /* 0x010ee20000300800 */
[----:B0-----:R-:W-:-:S03]  /*354d0*/  @!P1 IMAD.MOV.U32 R4, RZ, RZ, R36 ;  /* 0x000000ffff049224 */ /* 0x001fc600078e0024 */
[----:B------:R-:W-:Y:S01]  /*354e0*/  STL [R1+0x7f0], R15 ;  /* 0x0007f00f01007387 */ /* 0x000fe20000100800 */
[----:B------:R-:W-:-:S03]  /*354f0*/  IMAD.X R37, R37, 0x1, R69, P3 ;  /* 0x0000000125257824 */ /* 0x000fc600018e0645 */
[----:B------:R-:W-:Y:S01]  /*35500*/  STL [R1+0x9c], R38 ;  /* 0x00009c2601007387 */ /* 0x000fe20000100800 */
[----:B------:R-:W-:-:S03]  /*35510*/  @!P1 IMAD.MOV.U32 R5, RZ, RZ, R37 ;  /* 0x000000ffff059224 */ /* 0x000fc600078e0025 */
[----:B------:R-:W4:Y:S04]  /*35520*/  LDL.LU R33, [R1+0x808] ;  /* 0x0008080001217983 */ /* 0x000f280000300800 */
[----:B------:R0:W4:Y:S04]  /*35530*/  @!P1 LDG.E.U16 R30, desc[UR20][R4.64] ;  /* 0x00000014041e9981 */ /* 0x000128000c1e1500 */
[----:B------:R-:W-:Y:S01]  /*35540*/  STL [R1+0x7fc], R36 ;  /* 0x0007fc2401007387 */ /* 0x000fe20000100800 */
[----:B------:R-:W-:Y:S02]  /*35550*/  PRMT R34, RZ, 0x7610, R34 ;  /* 0x00007610ff227816 */ /* 0x000fe40000000022 */
[----:B------:R-:W-:Y:S01]  /*35560*/  PRMT R17, RZ, 0x7610, R17 ;  /* 0x00007610ff117816 */ /* 0x000fe20000000011 */
[----:B--2---:R1:W-:Y:S01]  /*35570*/  STL [R1+0x90], R27 ;  /* 0x0000901b01007387 */ /* 0x0043e20000100800 */
[----:B------:R-:W-:-:S03]  /*35580*/  IADD3 R12, P4, PT, R12, R70, RZ ;  /* 0x000000460c0c7210 */ /* 0x000fc60007f9e0ff */
[----:B-1----:R-:W2:Y:S01]  /*35590*/  LDL.LU R27, [R1+0x810] ;  /* 0x00081000011b7983 */ /* 0x002ea20000300800 */
[----:B------:R-:W-:-:S03]  /*355a0*/  IADD3 R19, P3, PT, R19, R70, RZ ;  /* 0x0000004613137210 */ /* 0x000fc60007f7e0ff */
[----:B------:R1:W-:Y:S01]  /*355b0*/  STL [R1+0x8c], R8 ;  /* 0x00008c0801007387 */ /* 0x0003e20000100800 */
[----:B0-----:R-:W-:-:S03]  /*355c0*/  @!P1 IMAD.MOV.U32 R4, RZ, RZ, R12 ;  /* 0x000000ffff049224 */ /* 0x001fc600078e000c */
[----:B-1----:R-:W2:Y:S01]  /*355d0*/  LDL.LU R8, [R1+0x814] ;  /* 0x0008140001087983 */ /* 0x002ea20000300800 */
[----:B---3--:R-:W-:-:S03]  /*355e0*/  IMAD.X R35, R35, 0x1, R69, P4 ;  /* 0x0000000123237824 */ /* 0x008fc600020e0645 */
[----:B------:R-:W3:Y:S01]  /*355f0*/  LDL.LU R15, [R1+0x414] ;  /* 0x00041400010f7983 */ /* 0x000ee20000300800 */
[----:B------:R-:W-:-:S03]  /*35600*/  @!P1 IMAD.MOV.U32 R5, RZ, RZ, R35 ;  /* 0x000000ffff059224 */ /* 0x000fc600078e0023 */
[----:B------:R-:W3:Y:S04]  /*35610*/  LDL.LU R9, [R1+0x41c] ;  /* 0x00041c0001097983 */ /* 0x000ee80000300800 */
[----:B------:R-:W-:Y:S04]  /*35620*/  STL [R1+0x804], R12 ;  /* 0x0008040c01007387 */ /* 0x000fe80000100800 */
[----:B------:R-:W-:Y:S01]  /*35630*/  STL [R1+0x7f8], R37 ;  /* 0x0007f82501007387 */ /* 0x000fe20000100800 */
[----:B----4-:R-:W-:-:S03]  /*35640*/  IMAD.X R33, R33, 0x1, R69, P3 ;  /* 0x0000000121217824 */ /* 0x010fc600018e0645 */
[----:B------:R-:W-:Y:S04]  /*35650*/  STL [R1+0x80c], R19 ;  /* 0x00080c1301007387 */ /* 0x000fe80000100800 */
[----:B------:R-:W-:Y:S04]  /*35660*/  STL [R1+0x800], R35 ;  /* 0x0008002301007387 */ /* 0x000fe80000100800 */
[----:B------:R0:W-:Y:S04]  /*35670*/  STL [R1+0x88], R30 ;  /* 0x0000881e01007387 */ /* 0x0001e80000100800 */
[----:B------:R1:W4:Y:S04]  /*35680*/  @!P1 LDG.E.U16 R34, desc[UR20][R4.64] ;  /* 0x0000001404229981 */ /* 0x000328000c1e1500 */
[----:B0-----:R-:W4:Y:S01]  /*35690*/  LDL.LU R30, [R1+0x410] ;  /* 0x00041000011e7983 */ /* 0x001f220000300800 */
[----:B-1----:R-:W-:-:S03]  /*356a0*/  @!P1 IMAD.MOV.U32 R4, RZ, RZ, R19 ;  /* 0x000000ffff049224 */ /* 0x002fc600078e0013 */
[----:B------:R-:W4:Y:S01]  /*356b0*/  LDL.LU R12, [R1+0x418] ;  /* 0x00041800010c7983 */ /* 0x000f220000300800 */
[----:B------:R-:W-:-:S05]  /*356c0*/  @!P1 IMAD.MOV.U32 R5, RZ, RZ, R33 ;  /* 0x000000ffff059224 */ /* 0x000fca00078e0021 */
[----:B------:R0:W4:Y:S01]  /*356d0*/  @!P1 LDG.E.U16 R17, desc[UR20][R4.64] ;  /* 0x0000001404119981 */ /* 0x000122000c1e1500 */
[----:B------:R-:W-:Y:S02]  /*356e0*/  PRMT R32, RZ, 0x7610, R32 ;  /* 0x00007610ff207816 */ /* 0x000fe40000000020 */
[----:B------:R-:W-:Y:S01]  /*356f0*/  PRMT R14, RZ, 0x7610, R14 ;  /* 0x00007610ff0e7816 */ /* 0x000fe2000000000e */
[----:B------:R-:W-:Y:S04]  /*35700*/  STL [R1+0x808], R33 ;  /* 0x0008082101007387 */ /* 0x000fe80000100800 */
[----:B------:R-:W4:Y:S01]  /*35710*/  LDL.LU R19, [R1+0x81c] ;  /* 0x00081c0001137983 */ /* 0x000f220000300800 */
[----:B------:R-:W-:Y:S02]  /*35720*/  PRMT R71, RZ, 0x7610, R71 ;  /* 0x00007610ff477816 */ /* 0x000fe40000000047 */
[----:B--2---:R-:W-:-:S02]  /*35730*/  IADD3 R8, P3, PT, R8, R70, RZ ;  /* 0x0000004608087210 */ /* 0x004fc40007f7e0ff */
[----:B---3--:R-:W-:-:S03]  /*35740*/  IADD3 R15, P4, PT, R15, R70, RZ ;  /* 0x000000460f0f7210 */ /* 0x008fc60007f9e0ff */
[----:B------:R-:W-:Y:S02]  /*35750*/  IMAD.X R27, R27, 0x1, R69, P3 ;  /* 0x000000011b1b7824 */ /* 0x000fe400018e0645 */
[----:B0-----:R-:W-:Y:S02]  /*35760*/  @!P1 IMAD.MOV.U32 R4, RZ, RZ, R8 ;  /* 0x000000ffff049224 */ /* 0x001fe400078e0008 */
[----:B------:R-:W-:Y:S01]  /*35770*/  @!P1 IMAD.MOV.U32 R5, RZ, RZ, R27 ;  /* 0x000000ffff059224 */ /* 0x000fe200078e001b */
[----:B------:R-:W-:Y:S01]  /*35780*/  IADD3 R9, P3, PT, R9, R70, RZ ;  /* 0x0000004609097210 */ /* 0x000fe20007f7e0ff */
[----:B------:R-:W-:Y:S04]  /*35790*/  STL [R1+0x814], R8 ;  /* 0x0008140801007387 */ /* 0x000fe80000100800 */
[----:B------:R0:W2:Y:S02]  /*357a0*/  @!P1 LDG.E.U16 R32, desc[UR20][R4.64] ;  /* 0x0000001404209981 */ /* 0x0000a4000c1e1500 */
[----:B0-----:R-:W-:-:S02]  /*357b0*/  @!P1 IMAD.MOV.U32 R4, RZ, RZ, R15 ;  /* 0x000000ffff049224 */ /* 0x001fc400078e000f */
[----:B----4-:R-:W-:-:S04]  /*357c0*/  IMAD.X R30, R30, 0x1, R69, P4 ;  /* 0x000000011e1e7824 */ /* 0x010fc800020e0645 */
[----:B------:R-:W-:Y:S02]  /*357d0*/  @!P1 IMAD.MOV.U32 R5, RZ, RZ, R30 ;  /* 0x000000ffff059224 */ /* 0x000fe400078e001e */
[----:B------:R-:W-:-:S03]  /*357e0*/  IMAD.X R12, R12, 0x1, R69, P3 ;  /* 0x000000010c0c7824 */ /* 0x000fc600018e0645 */
[----:B------:R0:W3:Y:S04]  /*357f0*/  @!P1 LDG.E.U16 R14, desc[UR20][R4.64] ;  /* 0x00000014040e9981 */ /* 0x0000e8000c1e1500 */
[----:B------:R1:W-:Y:S01]  /*35800*/  STL [R1+0x80], R17 ;  /* 0x0000801101007387 */ /* 0x0003e20000100800 */
[----:B0-----:R-:W-:-:S03]  /*35810*/  @!P1 IMAD.MOV.U32 R4, RZ, RZ, R9 ;  /* 0x000000ffff049224 */ /* 0x001fc600078e0009 */
[----:B-1----:R-:W4:Y:S01]  /*35820*/  LDL.LU R17, [R1+0x824] ;  /* 0x0008240001117983 */ /* 0x002f220000300800 */
[----:B------:R-:W-:-:S03]  /*35830*/  @!P1 IMAD.MOV.U32 R5, RZ, RZ, R12 ;  /* 0x000000ffff059224 */ /* 0x000fc600078e000c */
[----:B------:R-:W-:Y:S04]  /*35840*/  STL [R1+0x414], R15 ;  /* 0x0004140f01007387 */ /* 0x000fe80000100800 */
[----:B------:R0:W-:Y:S04]  /*35850*/  STL [R1+0x810], R27 ;  /* 0x0008101b01007387 */ /* 0x0001e80000100800 */
[----:B------:R-:W-:Y:S04]  /*35860*/  STL [R1+0x41c], R9 ;  /* 0x00041c0901007387 */ /* 0x000fe80000100800 */
[----:B------:R1:W2:Y:S04]  /*35870*/  @!P1 LDG.E.U16 R71, desc[UR20][R4.64] ;  /* 0x0000001404479981 */ /* 0x0002a8000c1e1500 */
[----:B0-----:R-:W2:Y:S04]  /*35880*/  LDL.LU R27, [R1+0x818] ;  /* 0x00081800011b7983 */ /* 0x001ea80000300800 */
[----:B------:R0:W-:Y:S04]  /*35890*/  STL [R1+0x410], R30 ;  /* 0x0004101e01007387 */ /* 0x0001e80000100800 */
[----:B------:R-:W2:Y:S04]  /*358a0*/  LDL.LU R8, [R1+0x82c] ;  /* 0x00082c0001087983 */ /* 0x000ea80000300800 */
[----:B0-----:R-:W2:Y:S01]  /*358b0*/  LDL.LU R30, [R1+0x820] ;  /* 0x00082000011e7983 */ /* 0x001ea20000300800 */
[----:B------:R-:W-:-:S03]  /*358c0*/  IADD3 R19, P3, PT, R19, R70, RZ ;  /* 0x0000004613137210 */ /* 0x000fc60007f7e0ff */
[----:B------:R0:W-:Y:S04]  /*358d0*/  STL [R1+0x418], R12 ;  /* 0x0004180c01007387 */ /* 0x0001e80000100800 */
[----:B------:R-:W2:Y:S04]  /*358e0*/  LDL.LU R9, [R1+0x828] ;  /* 0x0008280001097983 */ /* 0x000ea80000300800 */
[----:B------:R-:W2:Y:S04]  /*358f0*/  LDL.LU R15, [R1+0x834] ;  /* 0x00083400010f7983 */ /* 0x000ea80000300800 */
[----:B------:R-:W-:Y:S04]  /*35900*/  STL [R1+0x84], R34 ;  /* 0x0000842201007387 */ /* 0x000fe80000100800 */
[----:B------:R-:W-:Y:S04]  /*35910*/  STL [R1+0x81c], R19 ;  /* 0x00081c1301007387 */ /* 0x000fe80000100800 */
[----:B0-----:R-:W2:Y:S01]  /*35920*/  LDL.LU R12, [R1+0x83c] ;  /* 0x00083c00010c7983 */ /* 0x001ea20000300800 */
[----:B------:R-:W-:Y:S01]  /*35930*/  PRMT R31, RZ, 0x7610, R31 ;  /* 0x00007610ff1f7816 */ /* 0x000fe2000000001f */
[----:B-1----:R-:W-:Y:S01]  /*35940*/  @!P1 IMAD.MOV.U32 R4, RZ, RZ, R19 ;  /* 0x000000ffff049224 */ /* 0x002fe200078e0013 */
[----:B------:R-:W-:Y:S01]  /*35950*/  PRMT R10, RZ, 0x7610, R10 ;  /* 0x00007610ff0a7816 */ /* 0x000fe2000000000a */
[----:B---3--:R0:W-:Y:S04]  /*35960*/  STL [R1+0x78], R14 ;  /* 0x0000780e01007387 */ /* 0x0081e80000100800 */
[----:B0-----:R-:W3:Y:S01]  /*35970*/  LDL.LU R14, [R1+0x844] ;  /* 0x00084400010e7983 */ /* 0x001ee20000300800 */
[----:B----4-:R-:W-:-:S03]  /*35980*/  IADD3 R17, P4, PT, R17, R70, RZ ;  /* 0x0000004611117210 */ /* 0x010fc60007f9e0ff */
[----:B--2---:R-:W-:Y:S01]  /*35990*/  STL [R1+0x12e8], R71 ;  /* 0x0012e84701007387 */ /* 0x004fe20000100800 */
[----:B------:R-:W-:-:S03]  /*359a0*/  IMAD.X R27, R27, 0x1, R69, P3 ;  /* 0x000000011b1b7824 */ /* 0x000fc600018e0645 */
[----:B------:R-:W-:Y:S01]  /*359b0*/  STL [R1+0x824], R17 ;  /* 0x0008241101007387 */ /* 0x000fe20000100800 */
[----:B------:R-:W-:Y:S01]  /*359c0*/  @!P1 IMAD.MOV.U32 R5, RZ, RZ, R27 ;  /* 0x000000ffff059224 */ /* 0x000fe200078e001b */
[----:B------:R-:W-:Y:S02]  /*359d0*/  IADD3 R8, P3, PT, R8, R70, RZ ;  /* 0x0000004608087210 */ /* 0x000fe40007f7e0ff */
[----:B------:R0:W-:Y:S04]  /*359e0*/  STL [R1+0x818], R27 ;  /* 0x0008181b01007387 */ /* 0x0001e80000100800 */
[----:B------:R-:W-:Y:S01]  /*359f0*/  STL [R1+0x82c], R8 ;  /* 0x00082c0801007387 */ /* 0x000fe20000100800 */
[----:B------:R-:W-:-:S03]  /*35a00*/  IMAD.X R30, R30, 0x1, R69, P4 ;  /* 0x000000011e1e7824 */ /* 0x000fc600020e0645 */
[----:B------:R-:W2:Y:S04]  /*35a10*/  LDL.LU R19, [R1+0x830] ;  /* 0x0008300001137983 */ /* 0x000ea80000300800 */
[----:B------:R1:W4:Y:S04]  /*35a20*/  @!P1 LDG.E.U16 R31, desc[UR20][R4.64] ;  /* 0x00000014041f9981 */ /* 0x000328000c1e1500 */
[----:B------:R-:W-:Y:S04]  /*35a30*/  STL [R1+0x820], R30 ;  /* 0x0008201e01007387 */ /* 0x000fe80000100800 */
[----:B0-----:R-:W4:Y:S01]  /*35a40*/  LDL.LU R27, [R1+0x838] ;  /* 0x00083800011b7983 */ /* 0x001f220000300800 */
[----:B-1----:R-:W-:-:S02]  /*35a50*/  @!P1 IMAD.MOV.U32 R4, RZ, RZ, R17 ;  /* 0x000000ffff049224 */ /* 0x002fc400078e0011 */
[----:B------:R-:W-:-:S05]  /*35a60*/  @!P1 IMAD.MOV.U32 R5, RZ, RZ, R30 ;  /* 0x000000ffff059224 */ /* 0x000fca00078e001e */
[----:B------:R0:W4:Y:S01]  /*35a70*/  @!P1 LDG.E.U16 R10, desc[UR20][R4.64] ;  /* 0x00000014040a9981 */ /* 0x000122000c1e1500 */
[----:B------:R-:W-:Y:S01]  /*35a80*/  IMAD.X R9, R9, 0x1, R69, P3 ;  /* 0x0000000109097824 */ /* 0x000fe200018e0645 */
[-C--:B------:R-:W-:Y:S02]  /*35a90*/  IADD3 R15, P3, PT, R15, R70.reuse, RZ ;  /* 0x000000460f0f7210 */ /* 0x080fe40007f7e0ff */
[----:B------:R-:W-:Y:S02]  /*35aa0*/  PRMT R29, RZ, 0x7610, R29 ;  /* 0x00007610ff1d7816 */ /* 0x000fe4000000001d */
[----:B------:R-:W-:Y:S01]  /*35ab0*/  IADD3 R12, P4, PT, R12, R70, RZ ;  /* 0x000000460c0c7210 */ /* 0x000fe20007f9e0ff */
[----:B0-----:R-:W-:Y:S02]  /*35ac0*/  @!P1 IMAD.MOV.U32 R4, RZ, RZ, R8 ;  /* 0x000000ffff049224 */ /* 0x001fe400078e0008 */
[----:B------:R-:W-:Y:S01]  /*35ad0*/  @!P1 IMAD.MOV.U32 R5, RZ, RZ, R9 ;  /* 0x000000ffff059224 */ /* 0x000fe200078e0009 */
[----:B------:R-:W-:Y:S01]  /*35ae0*/  PRMT R28, RZ, 0x7610, R28 ;  /* 0x00007610ff1c7816 */ /* 0x000fe2000000001c */
[----:B------:R-:W-:Y:S04]  /*35af0*/  STL [R1+0x7c], R32 ;  /* 0x00007c2001007387 */ /* 0x000fe80000100800 */
[----:B------:R0:W4:Y:S04]  /*35b00*/  @!P1 LDG.E.U16 R29, desc[UR20][R4.64] ;  /* 0x00000014041d9981 */ /* 0x000128000c1e1500 */
[----:B------:R1:W-:Y:S01]  /*35b10*/  STL [R1+0x828], R9 ;  /* 0x0008280901007387 */ /* 0x0003e20000100800 */
[----:B------:R-:W-:-:S03]  /*35b20*/  PRMT R20, RZ, 0x7610, R20 ;  /* 0x00007610ff147816 */ /* 0x000fc60000000014 */
[----:B------:R-:W4:Y:S01]  /*35b30*/  LDL.LU R17, [R1+0x840] ;  /* 0x0008400001117983 */ /* 0x000f220000300800 */
[----:B0-----:R-:W-:-:S03]  /*35b40*/  @!P1 IMAD.MOV.U32 R4, RZ, RZ, R15 ;  /* 0x000000ffff049224 */ /* 0x001fc600078e000f */
[----:B-1----:R-:W4:Y:S04]  /*35b50*/  LDL.LU R9, [R1+0x424] ;  /* 0x0004240001097983 */ /* 0x002f280000300800 */
[----:B------:R-:W-:Y:S01]  /*35b60*/  STL [R1+0x834], R15 ;  /* 0x0008340f01007387 */ /* 0x000fe20000100800 */
[----:B--2---:R-:W-:-:S04]  /*35b70*/  IMAD.X R19, R19, 0x1, R69, P3 ;  /* 0x0000000113137824 */ /* 0x004fc800018e0645 */
[----:B------:R-:W-:Y:S01]  /*35b80*/  @!P1 IMAD.MOV.U32 R5, RZ, RZ, R19 ;  /* 0x000000ffff059224 */ /* 0x000fe200078e0013 */
[----:B---3--:R-:W-:-:S04]  /*35b90*/  IADD3 R14, P3, PT, R14, R70, RZ ;  /* 0x000000460e0e7210 */ /* 0x008fc80007f7e0ff */
[----:B------:R0:W2:Y:S01]  /*35ba0*/  @!P1 LDG.E.U16 R28, desc[UR20][R4.64] ;  /* 0x00000014041c9981 */ /* 0x0000a2000c1e1500 */
[----:B----4-:R-:W-:Y:S02]  /*35bb0*/  IMAD.X R27, R27, 0x1, R69, P4 ;  /* 0x000000011b1b7824 */ /* 0x010fe400020e0645 */
[----:B0-----:R-:W-:Y:S01]  /*35bc0*/  @!P1 IMAD.MOV.U32 R4, RZ, RZ, R12 ;  /* 0x000000ffff049224 */ /* 0x001fe200078e000c */
[----:B------:R0:W-:Y:S01]  /*35bd0*/  STL [R1+0x6c], R10 ;  /* 0x00006c0a01007387 */ /* 0x0001e20000100800 */
[----:B------:R-:W-:-:S05]  /*35be0*/  @!P1 IMAD.MOV.U32 R5, RZ, RZ, R27 ;  /* 0x000000ffff059224 */ /* 0x000fca00078e001b */
[----:B------:R1:W3:Y:S04]  /*35bf0*/  @!P1 LDG.E.U16 R20, desc[UR20][R4.64] ;  /* 0x0000001404149981 */ /* 0x0002e8000c1e1500 */
[----:B0-----:R-:W4:Y:S04]  /*35c00*/  LDL.LU R10, [R1+0x42c] ;  /* 0x00042c00010a7983 */ /* 0x001f280000300800 */
[----:B------:R-:W2:Y:S04]  /*35c10*/  LDL.LU R8, [R1+0x84c] ;  /* 0x00084c0001087983 */ /* 0x000ea80000300800 */
[----:B------:R-:W-:Y:S04]  /*35c20*/  STL [R1+0x83c], R12 ;  /* 0x00083c0c01007387 */ /* 0x000fe80000100800 */
[----:B------:R0:W-:Y:S04]  /*35c30*/  STL [R1+0x830], R19 ;  /* 0x0008301301007387 */ /* 0x0001e80000100800 */
[----:B------:R-:W-:Y:S04]  /*35c40*/  STL [R1+0x844], R14 ;  /* 0x0008440e01007387 */ /* 0x000fe80000100800 */
[----:B0-----:R-:W2:Y:S04]  /*35c50*/  LDL.LU R19, [R1+0x420] ;  /* 0x0004200001137983 */ /* 0x001ea80000300800 */
[----:B------:R-:W-:Y:S04]  /*35c60*/  STL [R1+0x838], R27 ;  /* 0x0008381b01007387 */ /* 0x000fe80000100800 */
[----:B------:R-:W2:Y:S01]  /*35c70*/  LDL.LU R15, [R1+0x428] ;  /* 0x00042800010f7983 */ /* 0x000ea20000300800 */
[----:B------:R-:W-:Y:S01]  /*35c80*/  IMAD.X R17, R17, 0x1, R69, P3 ;  /* 0x0000000111117824 */ /* 0x000fe200018e0645 */
[----:B------:R-:W-:Y:S01]  /*35c90*/  IADD3 R9, P3, PT, R9, R70, RZ ;  /* 0x0000004609097210 */ /* 0x000fe20007f7e0ff */
[----:B-1----:R-:W-:Y:S01]  /*35ca0*/  @!P1 IMAD.MOV.U32 R4, RZ, RZ, R14 ;  /* 0x000000ffff049224 */ /* 0x002fe200078e000e */
[----:B------:R-:W-:Y:S01]  /*35cb0*/  PRMT R26, RZ, 0x7610, R26 ;  /* 0x00007610ff1a7816 */ /* 0x000fe2000000001a */
[----:B------:R-:W-:Y:S01]  /*35cc0*/  STL [R1+0x70], R31 ;  /* 0x0000701f01007387 */ /* 0x000fe20000100800 */
[----:B------:R-:W-:-:S03]  /*35cd0*/  @!P1 IMAD.MOV.U32 R5, RZ, RZ, R17 ;  /* 0x000000ffff059224 */ /* 0x000fc600078e0011 */
[----:B------:R-:W2:Y:S04]  /*35ce0*/  LDL.LU R12, [R1+0x848] ;  /* 0x00084800010c7983 */ /* 0x000ea80000300800 */
[----:B------:R-:W-:Y:S01]  /*35cf0*/  STL [R1+0x840], R17 ;  /* 0x0008401101007387 */ /* 0x000fe20000100800 */
[----:B------:R-:W-:-:S03]  /*35d00*/  PRMT R25, RZ, 0x7610, R25 ;  /* 0x00007610ff197816 */ /* 0x000fc60000000019 */
[----:B------:R0:W2:Y:S01]  /*35d10*/  @!P1 LDG.E.U16 R26, desc[UR20][R4.64] ;  /* 0x00000014041a9981 */ /* 0x0000a2000c1e1500 */
[----:B------:R-:W-:Y:S01]  /*35d20*/  PRMT R3, RZ, 0x7610, R3 ;  /* 0x00007610ff037816 */ /* 0x000fe20000000003 */
[----:B0-----:R-:W-:Y:S02]  /*35d30*/  @!P1 IMAD.MOV.U32 R4, RZ, RZ, R9 ;  /* 0x000000ffff049224 */ /* 0x001fe400078e0009 */
[----:B---3--:R0:W-:Y:S01]  /*35d40*/  STL [R1+0x60], R20 ;  /* 0x0000601401007387 */ /* 0x0081e20000100800 */
[----:B----4-:R-:W-:-:S03]  /*35d50*/  IADD3 R10, P4, PT, R10, R70, RZ ;  /* 0x000000460a0a7210 */ /* 0x010fc60007f9e0ff */
[----:B0-----:R-:W3:Y:S04]  /*35d60*/  LDL.LU R20, [R1+0x850] ;  /* 0x0008500001147983 */ /* 0x001ee80000300800 */
[----:B------:R-:W4:Y:S04]  /*35d70*/  LDL.LU R14, [R1+0x854] ;  /* 0x00085400010e7983 */ /* 0x000f280000300800 */
[----:B------:R-:W-:Y:S04]  /*35d80*/  STL [R1+0x424], R9 ;  /* 0x0004240901007387 */ /* 0x000fe80000100800 */
[----:B------:R-:W3:Y:S01]  /*35d90*/  LDL.LU R17, [R1+0x85c] ;  /* 0x00085c0001117983 */ /* 0x000ee20000300800 */
[----:B--2---:R-:W-:Y:S01]  /*35da0*/  IMAD.X R19, R19, 0x1, R69, P3 ;  /* 0x0000000113137824 */ /* 0x004fe200018e0645 */
[----:B------:R-:W-:-:S03]  /*35db0*/  IADD3 R8, P3, PT, R8, R70, RZ ;  /* 0x0000004608087210 */ /* 0x000fc60007f7e0ff */
[----:B------:R-:W-:Y:S01]  /*35dc0*/  @!P1 IMAD.MOV.U32 R5, RZ, RZ, R19 ;  /* 0x000000ffff059224 */ /* 0x000fe200078e0013 */
[----:B------:R-:W-:Y:S01]  /*35dd0*/  STL [R1+0x68], R29 ;  /* 0x0000681d01007387 */ /* 0x000fe20000100800 */
[----:B------:R-:W-:-:S03]  /*35de0*/  IMAD.X R15, R15, 0x1, R69, P4 ;  /* 0x000000010f0f7824 */ /* 0x000fc600020e0645 */
[----:B------:R0:W2:Y:S04]  /*35df0*/  @!P1 LDG.E.U16 R25, desc[UR20][R4.64] ;  /* 0x0000001404199981 */ /* 0x0000a8000c1e1500 */
[----:B------:R-:W-:Y:S04]  /*35e00*/  STL [R1+0x42c], R10 ;  /* 0x00042c0a01007387 */ /* 0x000fe80000100800 */
[----:B------:R1:W-:Y:S01]  /*35e10*/  STL [R1+0x420], R19 ;  /* 0x0004201301007387 */ /* 0x0003e20000100800 */
[----:B0-----:R-:W-:Y:S02]  /*35e20*/  @!P1 IMAD.MOV.U32 R4, RZ, RZ, R10 ;  /* 0x000000ffff049224 */ /* 0x001fe400078e000a */
[----:B------:R-:W-:Y:S01]  /*35e30*/  @!P1 IMAD.MOV.U32 R5, RZ, RZ, R15 ;  /* 0x000000ffff059224 */ /* 0x000fe200078e000f */
[----:B------:R-:W-:Y:S04]  /*35e40*/  STL [R1+0x84c], R8 ;  /* 0x00084c0801007387 */ /* 0x000fe80000100800 */
[----:B------:R0:W2:Y:S04]  /*35e50*/  @!P1 LDG.E.U16 R3, desc[UR20][R4.64] ;  /* 0x0000001404039981 */ /* 0x0000a8000c1e1500 */
[----:B-1----:R-:W2:Y:S04]  /*35e60*/  LDL.LU R19, [R1+0x858] ;  /* 0x0008580001137983 */ /* 0x002ea80000300800 */
[----:B------:R1:W-:Y:S04]  /*35e70*/  STL [R1+0x428], R15 ;  /* 0x0004280f01007387 */ /* 0x0003e80000100800 */
[----:B------:R-:W2:Y:S01]  /*35e80*/  LDL.LU R9, [R1+0x864] ;  /* 0x0008640001097983 */ /* 0x000ea20000300800 */
[----:B------:R-:W-:Y:S01]  /*35e90*/  IMAD.X R12, R12, 0x1, R69, P3 ;  /* 0x000000010c0c7824 */ /* 0x000fe200018e0645 */
[----:B------:R-:W-:Y:S01]  /*35ea0*/  PRMT R24, RZ, 0x7610, R24 ;  /* 0x00007610ff187816 */ /* 0x000fe20000000018 */
[----:B0-----:R-:W-:-:S02]  /*35eb0*/  @!P1 IMAD.MOV.U32 R4, RZ, RZ, R8 ;  /* 0x000000ffff049224 */ /* 0x001fc400078e0008 */
[----:B------:R-:W-:Y:S01]  /*35ec0*/  @!P1 IMAD.MOV.U32 R5, RZ, RZ, R12 ;  /* 0x000000ffff059224 */ /* 0x000fe200078e000c */
[----:B------:R-:W-:Y:S01]  /*35ed0*/  PRMT R23, RZ, 0x7610, R23 ;  /* 0x00007610ff177816 */ /* 0x000fe20000000017 */
[----:B------:R-:W-:Y:S04]  /*35ee0*/  STL [R1+0x64], R28 ;  /* 0x0000641c01007387 */ /* 0x000fe80000100800 */
[----:B------:R0:W2:Y:S01]  /*35ef0*/  @!P1 LDG.E.U16 R24, desc[UR20][R4.64] ;  /* 0x0000001404189981 */ /* 0x0000a2000c1e1500 */
[----:B------:R-:W-:-:S03]  /*35f00*/  PRMT R11, RZ, 0x7610, R11 ;  /* 0x00007610ff0b7816 */ /* 0x000fc6000000000b */
[----:B------:R-:W2:Y:S04]  /*35f10*/  LDL.LU R10, [R1+0x860] ;  /* 0x00086000010a7983 */ /* 0x000ea80000300800 */
[----:B------:R0:W-:Y:S01]  /*35f20*/  STL [R1+0x848], R12 ;  /* 0x0008480c01007387 */ /* 0x0001e20000100800 */
[----:B----4-:R-:W-:-:S05]  /*35f30*/  IADD3 R14, P3, PT, R14, R70, RZ ;  /* 0x000000460e0e7210 */ /* 0x010fca0007f7e0ff */
[----:B---3--:R-:W-:Y:S01]  /*35f40*/  IMAD.X R20, R20, 0x1, R69, P3 ;  /* 0x0000000114147824 */ /* 0x008fe200018e0645 */
[----:B------:R-:W-:Y:S01]  /*35f50*/  IADD3 R17, P4, PT, R17, R70, RZ ;  /* 0x0000004611117210 */ /* 0x000fe20007f9e0ff */
[----:B0-----:R-:W-:Y:S02]  /*35f60*/  @!P1 IMAD.MOV.U32 R4, RZ, RZ, R14 ;  /* 0x000000ffff049224 */ /* 0x001fe400078e000e */
[----:B------:R-:W-:-:S05]  /*35f70*/  @!P1 IMAD.MOV.U32 R5, RZ, RZ, R20 ;  /* 0x000000ffff059224 */ /* 0x000fca00078e0014 */
[----:B------:R0:W3:Y:S02]  /*35f80*/  @!P1 LDG.E.U16 R23, desc[UR20][R4.64] ;  /* 0x0000001404179981 */ /* 0x0000e4000c1e1500 */
[----:B0-----:R-:W-:Y:S02]  /*35f90*/  @!P1 IMAD.MOV.U32 R4, RZ, RZ, R17 ;  /* 0x000000ffff049224 */ /* 0x001fe400078e0011 */
[----:B--2---:R-:W-:Y:S01]  /*35fa0*/  STL [R1+0x12ec], R3 ;  /* 0x0012ec0301007387 */ /* 0x004fe20000100800 */
[----:B------:R-:W-:-:S03]  /*35fb0*/  IMAD.X R19, R19, 0x1, R69, P4 ;  /* 0x0000000113137824 */ /* 0x000fc600020e0645 */
[----:B-1----:R-:W2:Y:S01]  /*35fc0*/  LDL.LU R15, [R1+0x868] ;  /* 0x00086800010f7983 */ /* 0x002ea20000300800 */
[----:B------:R-:W-:-:S03]  /*35fd0*/  @!P1 IMAD.MOV.U32 R5, RZ, RZ, R19 ;  /* 0x000000ffff059224 */ /* 0x000fc600078e0013 */
[----:B------:R-:W4:Y:S01]  /*35fe0*/  LDL.LU R8, [R1+0x86c] ;  /* 0x00086c0001087983 */ /* 0x000f220000300800 */
[----:B------:R-:W-:-:S03]  /*35ff0*/  IADD3 R9, P3, PT, R9, R70, RZ ;  /* 0x0000004609097210 */ /* 0x000fc60007f7e0ff */
[----:B------:R-:W-:Y:S04]  /*36000*/  STL [R1+0x854], R14 ;  /* 0x0008540e01007387 */ /* 0x000fe80000100800 */
[----:B------:R-:W3:Y:S04]  /*36010*/  LDL.LU R12, [R1+0x874] ;  /* 0x00087400010c7983 */ /* 0x000ee80000300800 */
[----:B------:R-:W-:Y:S04]  /*36020*/  STL [R1+0x5c], R26 ;  /* 0x00005c1a01007387 */ /* 0x000fe80000100800 */
[----:B------:R0:W3:Y:S04]  /*36030*/  @!P1 LDG.E.U16 R11, desc[UR20][R4.64] ;  /* 0x00000014040b9981 */ /* 0x0000e8000c1e1500 */
[----:B------:R-:W-:Y:S04]  /*36040*/  STL [R1+0x85c], R17 ;  /* 0x00085c1101007387 */ /* 0x000fe80000100800 */
[----:B------:R1:W-:Y:S04]  /*36050*/  STL [R1+0x850], R20 ;  /* 0x0008501401007387 */ /* 0x0003e80000100800 */
[----:B------:R-:W-:Y:S04]  /*36060*/  STL [R1+0x864], R9 ;  /* 0x0008640901007387 */ /* 0x000fe80000100800 */
[----:B-1----:R-:W3:Y:S04]  /*36070*/  LDL.LU R20, [R1+0x870] ;  /* 0x0008700001147983 */ /* 0x002ee80000300800 */
[----:B------:R-:W-:Y:S04]  /*36080*/  STL [R1+0x858], R19 ;  /* 0x0008581301007387 */ /* 0x000fe80000100800 */
[----:B------:R-:W3:Y:S04]  /*36090*/  LDL.LU R14, [R1+0x434] ;  /* 0x00043400010e7983 */ /* 0x000ee80000300800 */
[----:B------:R-:W-:Y:S04]  /*360a0*/  STL [R1+0x58], R25 ;  /* 0x0000581901007387 */ /* 0x000fe80000100800 */
[----:B------:R-:W3:Y:S01]  /*360b0*/  LDL.LU R17, [R1+0x430] ;  /* 0x0004300001117983 */ /* 0x000ee20000300800 */
[----:B------:R-:W-:Y:S01]  /*360c0*/  IMAD.X R10, R10, 0x1, R69, P3 ;  /* 0x000000010a0a7824 */ /* 0x000fe200018e0645 */
[----:B------:R-:W-:Y:S01]  /*360d0*/  PRMT R22, RZ, 0x7610, R22 ;  /* 0x00007610ff167816 */ /* 0x000fe20000000016 */
[----:B0-----:R-:W-:-:S02]  /*360e0*/  @!P1 IMAD.MOV.U32 R4, RZ, RZ, R9 ;  /* 0x000000ffff049224 */ /* 0x001fc400078e0009 */
[----:B------:R-:W-:Y:S01]  /*360f0*/  @!P1 IMAD.MOV.U32 R5, RZ, RZ, R10 ;  /* 0x000000ffff059224 */ /* 0x000fe200078e000a */
[----:B------:R-:W-:Y:S01]  /*36100*/  STL [R1+0x860], R10 ;  /* 0x0008600a01007387 */ /* 0x000fe20000100800 */
[----:B------:R-:W-:-:S03]  /*36110*/  PRMT R21, RZ, 0x7610, R21 ;  /* 0x00007610ff157816 */ /* 0x000fc60000000015 */
[----:B------:R0:W3:Y:S01]  /*36120*/  @!P1 LDG.E.U16 R22, desc[UR20][R4.64] ;  /* 0x0000001404169981 */ /* 0x0000e2000c1e1500 */
[----:B------:R-:W-:Y:S02]  /*36130*/  PRMT R18, RZ, 0x7610, R18 ;  /* 0x00007610ff127816 */ /* 0x000fe40000000012 */
[----:B------:R-:W-:Y:S02]  /*36140*/  PRMT R71, RZ, 0x7610, R71 ;  /* 0x00007610ff477816 */ /* 0x000fe40000000047 */
[----:B----4-:R-:W-:-:S05]  /*36150*/  IADD3 R8, P3, PT, R8, R70, RZ ;  /* 0x0000004608087210 */ /* 0x010fca0007f7e0ff */
[----:B--2---:R-:W-:Y:S01]  /*36160*/  IMAD.X R15, R15, 0x1, R69, P3 ;  /* 0x000000010f0f7824 */ /* 0x004fe200018e0645 */
[----:B---3--:R-:W-:Y:S01]  /*36170*/  IADD3 R12, P4, PT, R12, R70, RZ ;  /* 0x000000460c0c7210 */ /* 0x008fe20007f9e0ff */
[----:B0-----:R-:W-:Y:S02]  /*36180*/  @!P1 IMAD.MOV.U32 R4, RZ, RZ, R8 ;  /* 0x000000ffff049224 */ /* 0x001fe400078e0008 */
[----:B------:R-:W-:Y:S01]  /*36190*/  @!P1 IMAD.MOV.U32 R5, RZ, RZ, R15 ;  /* 0x000000ffff059224 */ /* 0x000fe200078e000f */
[----:B------:R0:W-:Y:S04]  /*361a0*/  STL [R1+0x48], R11 ;  /* 0x0000480b01007387 */ /* 0x0001e80000100800 */
[----:B------:R1:W2:Y:S04]  /*361b0*/  @!P1 LDG.E.U16 R21, desc[UR20][R4.64] ;  /* 0x0000001404159981 */ /* 0x0002a8000c1e1500 */
[----:B0-----:R-:W3:Y:S04]  /*361c0*/  LDL.LU R11, [R1+0x438] ;  /* 0x00043800010b7983 */ /* 0x001ee80000300800 */
[----:B------:R-:W4:Y:S04]  /*361d0*/  LDL.LU R10, [R1+0x43c] ;  /* 0x00043c00010a7983 */ /* 0x000f280000300800 */
[----:B------:R-:W-:Y:S01]  /*361e0*/  STL [R1+0x86c], R8 ;  /* 0x00086c0801007387 */ /* 0x000fe20000100800 */
[----:B------:R-:W-:-:S03]  /*361f0*/  IMAD.X R20, R20, 0x1, R69, P4 ;  /* 0x0000000114147824 */ /* 0x000fc600020e0645 */
[----:B------:R-:W2:Y:S01]  /*36200*/  LDL.LU R19, [R1+0x878] ;  /* 0x0008780001137983 */ /* 0x000ea20000300800 */
[----:B------:R-:W-:-:S03]  /*36210*/  IADD3 R14, P3, PT, R14, R70, RZ ;  /* 0x000000460e0e7210 */ /* 0x000fc60007f7e0ff */
[----:B------:R-:W2:Y:S01]  /*36220*/  LDL.LU R9, [R1+0x87c] ;  /* 0x00087c0001097983 */ /* 0x000ea20000300800 */
[----:B-1----:R-:W-:-:S03]  /*36230*/  @!P1 IMAD.MOV.U32 R4, RZ, RZ, R12 ;  /* 0x000000ffff049224 */ /* 0x002fc600078e000c */
[----:B------:R-:W-:Y:S01]  /*36240*/  STL [R1+0x50], R24 ;  /* 0x0000501801007387 */ /* 0x000fe20000100800 */
[----:B------:R-:W-:-:S03]  /*36250*/  @!P1 IMAD.MOV.U32 R5, RZ, RZ, R20 ;  /* 0x000000ffff059224 */ /* 0x000fc600078e0014 */
[----:B------:R-:W-:Y:S01]  /*36260*/  STL [R1+0x874], R12 ;  /* 0x0008740c01007387 */ /* 0x000fe20000100800 */
[----:B------:R-:W-:-:S03]  /*36270*/  IMAD.X R17, R17, 0x1, R69, P3 ;  /* 0x0000000111117824 */ /* 0x000fc600018e0645 */
[----:B------:R0:W-:Y:S04]  /*36280*/  STL [R1+0x868], R15 ;  /* 0x0008680f01007387 */ /* 0x0001e80000100800 */
[----:B------:R-:W-:Y:S04]  /*36290*/  STL [R1+0x434], R14 ;  /* 0x0004340e01007387 */ /* 0x000fe80000100800 */
[----:B------:R1:W2:Y:S04]  /*362a0*/  @!P1 LDG.E.U16 R18, desc[UR20][R4.64] ;  /* 0x0000001404129981 */ /* 0x0002a8000c1e1500 */
[----:B0-----:R-:W2:Y:S04]  /*362b0*/  LDL.LU R15, [R1+0x880] ;  /* 0x00088000010f7983 */ /* 0x001ea80000300800 */
[----:B------:R-:W-:Y:S01]  /*362c0*/  STL [R1+0x870], R20 ;  /* 0x0008701401007387 */ /* 0x000fe20000100800 */
[----:B-1----:R-:W-:-:S03]  /*362d0*/  @!P1 IMAD.MOV.U32 R4, RZ, RZ, R14 ;  /* 0x000000ffff049224 */ /* 0x002fc600078e000e */
[----:B------:R-:W2:Y:S01]  /*362e0*/  LDL.LU R8, [R1+0x884] ;  /* 0x0008840001087983 */ /* 0x000ea20000300800 */
[----:B------:R-:W-:-:S05]  /*362f0*/  @!P1 IMAD.MOV.U32 R5, RZ, RZ, R17 ;  /* 0x000000ffff059224 */ /* 0x000fca00078e0011 */
[----:B------:R0:W2:Y:S01]  /*36300*/  @!P1 LDG.E.U16 R71, desc[UR20][R4.64] ;  /* 0x0000001404479981 */ /* 0x0000a2000c1e1500 */
[----:B------:R-:W-:-:S03]  /*36310*/  PRMT R2, RZ, 0x7610, R2 ;  /* 0x00007610ff027816 */ /* 0x000fc60000000002 */
[----:B------:R-:W-:Y:S01]  /*36320*/  STL [R1+0x4c], R23 ;  /* 0x00004c1701007387 */ /* 0x000fe20000100800 */
[----:B------:R-:W-:-:S03]  /*36330*/  PRMT R16, RZ, 0x7610, R16 ;  /* 0x00007610ff107816 */ /* 0x000fc60000000010 */
[----:B------:R-:W2:Y:S04]  /*36340*/  LDL.LU R12, [R1+0x88c] ;  /* 0x00088c00010c7983 */ /* 0x000ea80000300800 */
[----:B------:R-:W-:Y:S01]  /*36350*/  STL [R1+0x430], R17 ;  /* 0x0004301101007387 */ /* 0x000fe20000100800 */
[----:B------:R-:W-:Y:S02]  /*36360*/  PRMT R13, RZ, 0x7610, R13 ;  /* 0x00007610ff0d7816 */ /* 0x000fe4000000000d */
[----:B----4-:R-:W-:-:S05]  /*36370*/  IADD3 R10, P3, PT, R10, R70, RZ ;  /* 0x000000460a0a7210 */ /* 0x010fca0007f7e0ff */
[----:B---3--:R-:W-:Y:S02]  /*36380*/  IMAD.X R11, R11, 0x1, R69, P3 ;  /* 0x000000010b0b7824 */ /* 0x008fe400018e0645 */
[----:B0-----:R-:W-:Y:S02]  /*36390*/  @!P1 IMAD.MOV.U32 R4, RZ, RZ, R10 ;  /* 0x000000ffff049224 */ /* 0x001fe400078e000a */
[----:B------:R-:W-:Y:S01]  /*363a0*/  @!P1 IMAD.MOV.U32 R5, RZ, RZ, R11 ;  /* 0x000000ffff059224 */ /* 0x000fe200078e000b */
[----:B--2---:R-:W-:-:S04]  /*363b0*/  IADD3 R9, P4, PT, R9, R70, RZ ;  /* 0x0000004609097210 */ /* 0x004fc80007f9e0ff */
[----:B------:R0:W2:Y:S01]  /*363c0*/  @!P1 LDG.E.U16 R2, desc[UR20][R4.64] ;  /* 0x0000001404029981 */ /* 0x0000a2000c1e1500 */
[----:B------:R-:W-:Y:S02]  /*363d0*/  IMAD.X R19, R19, 0x1, R69, P4 ;  /* 0x0000000113137824 */ /* 0x000fe400020e0645 */
[----:B0-----:R-:W-:Y:S02]  /*363e0*/  @!P1 IMAD.MOV.U32 R4, RZ, RZ, R9 ;  /* 0x000000ffff049224 */ /* 0x001fe400078e0009 */
[----:B------:R-:W-:-:S05]  /*363f0*/  @!P1 IMAD.MOV.U32 R5, RZ, RZ, R19 ;  /* 0x000000ffff059224 */ /* 0x000fca00078e0013 */
[----:B------:R0:W3:Y:S04]  /*36400*/  @!P1 LDG.E.U16 R16, desc[UR20][R4.64] ;  /* 0x0000001404109981 */ /* 0x0000e8000c1e1500 */
[----:B------:R1:W-:Y:S01]  /*36410*/  STL [R1+0x3c], R18 ;  /* 0x00003c1201007387 */ /* 0x0003e20000100800 */
[----:B------:R-:W-:-:S03]  /*36420*/  IADD3 R8, P3, PT, R8, R70, RZ ;  /* 0x0000004608087210 */ /* 0x000fc60007f7e0ff */
[----:B-1----:R-:W4:Y:S04]  /*36430*/  LDL.LU R18, [R1+0x888] ;  /* 0x0008880001127983 */ /* 0x002f280000300800 */
[----:B------:R-:W4:Y:S01]  /*36440*/  LDL.LU R17, [R1+0x890] ;  /* 0x0008900001117983 */ /* 0x000f220000300800 */
[----:B------:R-:W-:-:S03]  /*36450*/  IMAD.X R15, R15, 0x1, R69, P3 ;  /* 0x000000010f0f7824 */ /* 0x000fc600018e0645 */
[----:B------:R-:W-:Y:S01]  /*36460*/  STL [R1+0x43c], R10 ;  /* 0x00043c0a01007387 */ /* 0x000fe20000100800 */
[----:B0-----:R-:W-:-:S03]  /*36470*/  @!P1 IMAD.MOV.U32 R4, RZ, RZ, R8 ;  /* 0x000000ffff049224 */ /* 0x001fc600078e0008 */
[----:B------:R-:W4:Y:S01]  /*36480*/  LDL.LU R14, [R1+0x894] ;  /* 0x00089400010e7983 */ /* 0x000f220000300800 */
[----:B------:R-:W-:-:S03]  /*36490*/  @!P1 IMAD.MOV.U32 R5, RZ, RZ, R15 ;  /* 0x000000ffff059224 */ /* 0x000fc600078e000f */
[----:B------:R-:W-:Y:S04]  /*364a0*/  STL [R1+0x12f0], R71 ;  /* 0x0012f04701007387 */ /* 0x000fe80000100800 */
[----:B------:R-:W-:Y:S04]  /*364b0*/  STL [R1+0x44], R22 ;  /* 0x0000441601007387 */ /* 0x000fe80000100800 */
[----:B------:R-:W-:Y:S04]  /*364c0*/  STL [R1+0x87c], R9 ;  /* 0x00087c0901007387 */ /* 0x000fe80000100800 */
[----:B------:R0:W-:Y:S04]  /*364d0*/  STL [R1+0x438], R11 ;  /* 0x0004380b01007387 */ /* 0x0001e80000100800 */
[----:B------:R-:W-:Y:S04]  /*364e0*/  STL [R1+0x884], R8 ;  /* 0x0008840801007387 */ /* 0x000fe80000100800 */
[----:B------:R1:W4:Y:S04]  /*364f0*/  @!P1 LDG.E.U16 R13, desc[UR20][R4.64] ;  /* 0x00000014040d9981 */ /* 0x000328000c1e1500 */
[----:B0-----:R-:W4:Y:S04]  /*36500*/  LDL.LU R11, [R1+0x898] ;  /* 0x00089800010b7983 */ /* 0x001f280000300800 */
[----:B------:R-:W-:Y:S04]  /*36510*/  STL [R1+0x878], R19 ;  /* 0x0008781301007387 */ /* 0x000fe80000100800 */
[----:B------:R-:W4:Y:S01]  /*36520*/  LDL.LU R10, [R1+0x89c] ;  /* 0x00089c00010a7983 */ /* 0x000f220000300800 */
[----:B------:R-:W-:-:S02]  /*36530*/  IADD3 R12, P3, PT, R12, R70, RZ ;  /* 0x000000460c0c7210 */ /* 0x000fc40007f7e0ff */
[----:B------:R-:W-:-:S03]  /*36540*/  PRMT R7, RZ, 0x7610, R7 ;  /* 0x00007610ff077816 */ /* 0x000fc60000000007 */
[----:B-1----:R-:W-:Y:S01]  /*36550*/  @!P1 IMAD.MOV.U32 R4, RZ, RZ, R12 ;  /* 0x000000ffff049224 */ /* 0x002fe200078e000c */
[----:B------:R-:W-:Y:S01]  /*36560*/  PRMT R6, RZ, 0x7610, R6 ;  /* 0x00007610ff067816 */ /* 0x000fe20000000006 */
[----:B--2---:R-:W-:Y:S04]  /*36570*/  STL [R1+0x12f4], R2 ;  /* 0x0012f40201007387 */ /* 0x004fe80000100800 */
[----:B------:R-:W-:Y:S04]  /*36580*/  STL [R1+0x40], R21 ;  /* 0x0000401501007387 */ /* 0x000fe80000100800 */
[----:B------:R-:W2:Y:S04]  /*36590*/  LDL.LU R9, [R1+0x8a4] ;  /* 0x0008a40001097983 */ /* 0x000ea80000300800 */
[----:B------:R-:W-:Y:S04]  /*365a0*/  STL [R1+0x880], R15 ;  /* 0x0008800f01007387 */ /* 0x000fe80000100800 */
[----:B---3--:R0:W-:Y:S04]  /*365b0*/  STL [R1+0x30], R16 ;  /* 0x0000301001007387 */ /* 0x0081e80000100800 */
[----:B0-----:R-:W3:Y:S04]  /*365c0*/  LDL.LU R16, [R1+0x8a0] ;  /* 0x0008a00001107983 */ /* 0x001ee80000300800 */
[----:B------:R-:W3:Y:S01]  /*365d0*/  LDL.LU R8, [R1+0x444] ;  /* 0x0004440001087983 */ /* 0x000ee20000300800 */
[----:B----4-:R-:W-:-:S03]  /*365e0*/  IMAD.X R18, R18, 0x1, R69, P3 ;  /* 0x0000000112127824 */ /* 0x010fc600018e0645 */
[----:B------:R-:W-:Y:S01]  /*365f0*/  STL [R1+0x88c], R12 ;  /* 0x00088c0c01007387 */ /* 0x000fe20000100800 */
[----:B------:R-:W-:-:S05]  /*36600*/  @!P1 IMAD.MOV.U32 R5, RZ, RZ, R18 ;  /* 0x000000ffff059224 */ /* 0x000fca00078e0012 */
[----:B------:R0:W4:Y:S01]  /*36610*/  @!P1 LDG.E.U16 R7, desc[UR20][R4.64] ;  /* 0x0000001404079981 */ /* 0x000122000c1e1500 */
[----:B------:R-:W-:-:S05]  /*36620*/  IADD3 R14, P4, PT, R14, R70, RZ ;  /* 0x000000460e0e7210 */ /* 0x000fca0007f9e0ff */
[----:B------:R-:W-:Y:S02]  /*36630*/  IMAD.X R17, R17, 0x1, R69, P4 ;  /* 0x0000000111117824 */ /* 0x000fe400020e0645 */
[----:B0-----:R-:W-:Y:S02]  /*36640*/  @!P1 IMAD.MOV.U32 R4, RZ, RZ, R14 ;  /* 0x000000ffff049224 */ /* 0x001fe400078e000e */
[----:B------:R-:W-:-:S05]  /*36650*/  @!P1 IMAD.MOV.U32 R5, RZ, RZ, R17 ;  /* 0x000000ffff059224 */ /* 0x000fca00078e0011 */
[----:B------:R0:W4:Y:S04]  /*36660*/  @!P1 LDG.E.U16 R6, desc[UR20][R4.64] ;  /* 0x0000001404069981 */ /* 0x000128000c1e1500 */
[----:B------:R1:W-:Y:S04]  /*36670*/  STL [R1+0x2c], R13 ;  /* 0x00002c0d01007387 */ /* 0x0003e80000100800 */
[----:B-1----:R-:W4:Y:S01]  /*36680*/  LDL.LU R13, [R1+0x440] ;  /* 0x00044000010d7983 */ /* 0x002f220000300800 */
[----:B------:R-:W-:-:S03]  /*36690*/  IADD3 R10, P3, PT, R10, R70, RZ ;  /* 0x000000460a0a7210 */ /* 0x000fc60007f7e0ff */
[----:B------:R-:W4:Y:S04]  /*366a0*/  LDL.LU R15, [R1+0x448] ;  /* 0x00044800010f7983 */ /* 0x000f280000300800 */
[----:B------:R-:W-:Y:S04]  /*366b0*/  STL [R1+0x894], R14 ;  /* 0x0008940e01007387 */ /* 0x000fe80000100800 */
[----:B------:R-:W-:Y:S04]  /*366c0*/  STL [R1+0x888], R18 ;  /* 0x0008881201007387 */ /* 0x000fe80000100800 */
[----:B------:R-:W-:Y:S04]  /*366d0*/  STL [R1+0x89c], R10 ;  /* 0x00089c0a01007387 */ /* 0x000fe80000100800 */
[----:B------:R-:W4:Y:S01]  /*366e0*/  LDL.LU R12, [R1+0x44c] ;  /* 0x00044c00010c7983 */ /* 0x000f220000300800 */
[----:B------:R-:W-:Y:S01]  /*366f0*/  IMAD.X R11, R11, 0x1, R69, P3 ;  /* 0x000000010b0b7824 */ /* 0x000fe200018e0645 */
[----:B------:R-:W-:Y:S01]  /*36700*/  PRMT R2, RZ, 0x7610, R2 ;  /* 0x00007610ff027816 */ /* 0x000fe20000000002 */
[----:B0-----:R-:W-:-:S02]  /*36710*/  @!P1 IMAD.MOV.U32 R4, RZ, RZ, R10 ;  /* 0x000000ffff049224 */ /* 0x001fc400078e000a */
[----:B------:R-:W-:Y:S01]  /*36720*/  @!P1 IMAD.MOV.U32 R5, RZ, RZ, R11 ;  /* 0x000000ffff059224 */ /* 0x000fe200078e000b */
[----:B------:R-:W-:Y:S01]  /*36730*/  PRMT R3, RZ, 0x7610, R3 ;  /* 0x00007610ff037816 */ /* 0x000fe20000000003 */
[----:B------:R-:W-:Y:S04]  /*36740*/  STL [R1+0x890], R17 ;  /* 0x0008901101007387 */ /* 0x000fe80000100800 */
[----:B------:R0:W4:Y:S01]  /*36750*/  @!P1 LDG.E.U16 R2, desc[UR20][R4.64] ;  /* 0x0000001404029981 */ /* 0x000122000c1e1500 */
[----:B------:R-:W-:Y:S02]  /*36760*/  PRMT R72, RZ, 0x7610, R72 ;  /* 0x00007610ff487816 */ /* 0x000fe40000000048 */
[----:B------:R-:W-:Y:S02]  /*36770*/  PRMT R0, RZ, 0x7610, R0 ;  /* 0x00007610ff007816 */ /* 0x000fe40000000000 */
[----:B--2---:R-:W-:-:S05]  /*36780*/  IADD3 R9, P3, PT, R9, R70, RZ ;  /* 0x0000004609097210 */ /* 0x004fca0007f7e0ff */
[----:B0-----:R-:W-:Y:S02]  /*36790*/  @!P1 IMAD.MOV.U32 R4, RZ, RZ, R9 ;  /* 0x000000ffff049224 */ /* 0x001fe400078e0009 */
[----:B---3--:R-:W-:Y:S01]  /*367a0*/  IMAD.X R16, R16, 0x1, R69, P3 ;  /* 0x0000000110107824 */ /* 0x008fe200018e0645 */
[----:B------:R-:W-:-:S03]  /*367b0*/  IADD3 R8, P4, PT, R8, R70, RZ ;  /* 0x0000004608087210 */ /* 0x000fc60007f9e0ff */
[----:B------:R-:W-:-:S05]  /*367c0*/  @!P1 IMAD.MOV.U32 R5, RZ, RZ, R16 ;  /* 0x000000ffff059224 */ /* 0x000fca00078e0010 */
[----:B------:R0:W2:Y:S04]  /*367d0*/  @!P1 LDG.E.U16 R3, desc[UR20][R4.64] ;  /* 0x0000001404039981 */ /* 0x0000a8000c1e1500 */
[----:B----4-:R1:W-:Y:S01]  /*367e0*/  STL [R1+0x28], R7 ;  /* 0x0000280701007387 */ /* 0x0103e20000100800 */
[----:B0-----:R-:W-:-:S03]  /*367f0*/  @!P1 IMAD.MOV.U32 R4, RZ, RZ, R8 ;  /* 0x000000ffff049224 */ /* 0x001fc600078e0008 */
[----:B-1----:R-:W3:Y:S04]  /*36800*/  LDL.LU R7, [R1+0x8ac] ;  /* 0x0008ac0001077983 */ /* 0x002ee80000300800 */
[----:B------:R-:W-:Y:S04]  /*36810*/  STL [R1+0x898], R11 ;  /* 0x0008980b01007387 */ /* 0x000fe80000100800 */
[----:B------:R0:W-:Y:S04]  /*36820*/  STL [R1+0x24], R6 ;  /* 0x0000240601007387 */ /* 0x0001e80000100800 */
[----:B0-----:R-:W4:Y:S04]  /*36830*/  LDL.LU R6, [R1+0x8b4] ;  /* 0x0008b40001067983 */ /* 0x001f280000300800 */
[----:B------:R-:W4:Y:S04]  /*36840*/  LDL.LU R17, [R1+0x8a8] ;  /* 0x0008a80001117983 */ /* 0x000f280000300800 */
[----:B------:R-:W4:Y:S01]  /*36850*/  LDL.LU R10, [R1+0x8b0] ;  /* 0x0008b000010a7983 */ /* 0x000f220000300800 */
[----:B------:R-:W-:-:S04]  /*36860*/  IMAD.X R13, R13, 0x1, R69, P4 ;  /* 0x000000010d0d7824 */ /* 0x000fc800020e0645 */
        /* <DEDUP_REMOVED lines=8> */
[----:B------:R-:W4:Y:S04]  /*368f0*/  LDL.LU R14, [R1+0x8b8] ;  /* 0x0008b800010e7983 */ /* 0x000f280000300800 */
[----:B------:R-:W4:Y:S04]  /*36900*/  LDL.LU R11, [R1+0x8bc] ;  /* 0x0008bc00010b7983 */ /* 0x000f280000300800 */
[----:B------:R-:W-:Y:S04]  /*36910*/  STL [R1+0x12f8], R2 ;  /* 0x0012f80201007387 */ /* 0x000fe80000100800 */
[----:B------:R0:W-:Y:S04]  /*36920*/  STL [R1+0x444], R8 ;  /* 0x0004440801007387 */ /* 0x0001e80000100800 */
[----:B------:R-:W-:Y:S04]  /*36930*/  STL [R1+0x8a0], R16 ;  /* 0x0008a01001007387 */ /* 0x000fe80000100800 */
[----:B------:R-:W-:Y:S04]  /*36940*/  STL [R1+0x44c], R12 ;  /* 0x00044c0c01007387 */ /* 0x000fe80000100800 */
[----:B-1----:R-:W4:Y:S04]  /*36950*/  LDL.LU R9, [R1+0x8c4] ;  /* 0x0008c40001097983 */ /* 0x002f280000300800 */
[----:B------:R1:W-:Y:S04]  /*36960*/  STL [R1+0x440], R13 ;  /* 0x0004400d01007387 */ /* 0x0003e80000100800 */
[----:B--2---:R-:W-:Y:S04]  /*36970*/  STL [R1+0x12fc], R3 ;  /* 0x0012fc0301007387 */ /* 0x004fe80000100800 */
[----:B0-----:R-:W2:Y:S04]  /*36980*/  LDL.LU R8, [R1+0x8cc] ;  /* 0x0008cc0001087983 */ /* 0x001ea80000300800 */
[----:B------:R-:W-:Y:S04]  /*36990*/  STL [R1+0x448], R15 ;  /* 0x0004480f01007387 */ /* 0x000fe80000100800 */
[----:B-1----:R-:W2:Y:S01]  /*369a0*/  LDL.LU R13, [R1+0x8d4] ;  /* 0x0008d400010d7983 */ /* 0x002ea20000300800 */
[----:B---3--:R-:W-:-:S05]  /*369b0*/  IADD3 R7, P3, PT, R7, R70, RZ ;  /* 0x0000004607077210 */ /* 0x008fca0007f7e0ff */
[----:B------:R-:W-:Y:S01]  /*369c0*/  @!P1 IMAD.MOV.U32 R4, RZ, RZ, R7 ;  /* 0x000000ffff049224 */ /* 0x000fe200078e0007 */
[----:B----4-:R-:W-:Y:S01]  /*369d0*/  IADD3 R6, P4, PT, R6, R70, RZ ;  /* 0x0000004606067210 */ /* 0x010fe20007f9e0ff */
[----:B------:R-:W-:-:S04]  /*369e0*/  IMAD.X R17, R17, 0x1, R69, P3 ;  /* 0x0000000111117824 */ /* 0x000fc800018e0645 */
[----:B------:R-:W-:Y:S02]  /*369f0*/  @!P1 IMAD.MOV.U32 R5, RZ, RZ, R17 ;  /* 0x000000ffff059224 */ /* 0x000fe400078e0011 */
[----:B------:R-:W-:Y:S01]  /*36a00*/  IMAD.X R10, R10, 0x1, R69, P4 ;  /* 0x000000010a0a7824 */ /* 0x000fe200020e0645 */
[----:B------:R0:W-:Y:S04]  /*36a10*/  STL [R1+0x1300], R72 ;  /* 0x0013004801007387 */ /* 0x0001e80000100800 */
[----:B------:R-:W3:Y:S04]  /*36a20*/  LDL.LU R12, [R1+0x8c0] ;  /* 0x0008c000010c7983 */ /* 0x000ee80000300800 */
[----:B------:R-:W4:Y:S01]  /*36a30*/  LDL.LU R16, [R1+0x8c8] ;  /* 0x0008c80001107983 */ /* 0x000f220000300800 */
[----:B0-----:R-:W-:-:S03]  /*36a40*/  PRMT R72, RZ, 0x7610, R72 ;  /* 0x00007610ff487816 */ /* 0x001fc60000000048 */
[----:B------:R-:W-:Y:S04]  /*36a50*/  STL [R1+0x8ac], R7 ;  /* 0x0008ac0701007387 */ /* 0x000fe80000100800 */
[----:B------:R-:W4:Y:S04]  /*36a60*/  LDL.LU R15, [R1+0x8d0] ;  /* 0x0008d000010f7983 */ /* 0x000f280000300800 */
[----:B------:R0:W4:Y:S04]  /*36a70*/  @!P1 LDG.E.U16 R72, desc[UR20][R4.64] ;  /* 0x0000001404489981 */ /* 0x000128000c1e1500 */
[----:B------:R1:W-:Y:S01]  /*36a80*/  STL [R1+0x1304], R0 ;  /* 0x0013040001007387 */ /* 0x0003e20000100800 */
[----:B0-----:R-:W-:-:S02]  /*36a90*/  @!P1 IMAD.MOV.U32 R4, RZ, RZ, R6 ;  /* 0x000000ffff049224 */ /* 0x001fc400078e0006 */
[----:B------:R-:W-:Y:S01]  /*36aa0*/  @!P1 IMAD.MOV.U32 R5, RZ, RZ, R10 ;  /* 0x000000ffff059224 */ /* 0x000fe200078e000a */
[----:B-1----:R-:W-:-:S06]  /*36ab0*/  PRMT R0, RZ, 0x7610, R0 ;  /* 0x00007610ff007816 */ /* 0x002fcc0000000000 */
[----:B------:R0:W4:Y:S01]  /*36ac0*/  @!P1 LDG.E.U16 R0, desc[UR20][R4.64] ;  /* 0x0000001404009981 */ /* 0x000122000c1e1500 */
[----:B------:R-:W-:-:S03]  /*36ad0*/  IADD3 R11, P3, PT, R11, R70, RZ ;  /* 0x000000460b0b7210 */ /* 0x000fc60007f7e0ff */
[----:B------:R-:W-:Y:S02]  /*36ae0*/  STL [R1+0x8b4], R6 ;  /* 0x0008b40601007387 */ /* 0x000fe40000100800 */
[----:B------:R-:W-:Y:S02]  /*36af0*/  IMAD.X R14, R14, 0x1, R69, P3 ;  /* 0x000000010e0e7824 */ /* 0x000fe400018e0645 */
[----:B------:R-:W-:Y:S04]  /*36b00*/  STL [R1+0x8a8], R17 ;  /* 0x0008a81101007387 */ /* 0x000fe80000100800 */
[----:B------:R-:W-:Y:S04]  /*36b10*/  STL [R1+0x8bc], R11 ;  /* 0x0008bc0b01007387 */ /* 0x000fe80000100800 */
[----:B------:R-:W4:Y:S04]  /*36b20*/  LDL.LU R7, [R1+0x454] ;  /* 0x0004540001077983 */ /* 0x000f280000300800 */
[----:B------:R1:W-:Y:S01]  /*36b30*/  STL [R1+0x8b0], R10 ;  /* 0x0008b00a01007387 */ /* 0x0003e20000100800 */
[----:B------:R-:W-:Y:S01]  /*36b40*/  PRMT R3, RZ, 0x7610, R3 ;  /* 0x00007610ff037816 */ /* 0x000fe20000000003 */
[----:B0-----:R-:W-:-:S02]  /*36b50*/  @!P1 IMAD.MOV.U32 R4, RZ, RZ, R11 ;  /* 0x000000ffff049224 */ /* 0x001fc400078e000b */
[----:B------:R-:W-:Y:S01]  /*36b60*/  @!P1 IMAD.MOV.U32 R5, RZ, RZ, R14 ;  /* 0x000000ffff059224 */ /* 0x000fe200078e000e */
[----:B------:R-:W-:-:S04]  /*36b70*/  IADD3 R9, P3, PT, R9, R70, RZ ;  /* 0x0000004609097210 */ /* 0x000fc80007f7e0ff */
[----:B------:R0:W4:Y:S01]  /*36b80*/  @!P1 LDG.E.U16 R3, desc[UR20][R4.64] ;  /* 0x0000001404039981 */ /* 0x000122000c1e1500 */
[----:B------:R-:W-:Y:S02]  /*36b90*/  PRMT R2, RZ, 0x7610, R2 ;  /* 0x00007610ff027816 */ /* 0x000fe40000000002 */
[----:B------:R-:W-:Y:S01]  /*36ba0*/  PRMT R71, RZ, 0x7610, R71 ;  /* 0x00007610ff477816 */ /* 0x000fe20000000047 */
[----:B0-----:R-:W-:Y:S01]  /*36bb0*/  @!P1 IMAD.MOV.U32 R4, RZ, RZ, R9 ;  /* 0x000000ffff049224 */ /* 0x001fe200078e0009 */
[----:B--2---:R-:W-:Y:S01]  /*36bc0*/  IADD3 R8, P4, PT, R8, R70, RZ ;  /* 0x0000004608087210 */ /* 0x004fe20007f9e0ff */
[----:B---3--:R-:W-:Y:S01]  /*36bd0*/  IMAD.X R12, R12, 0x1, R69, P3 ;  /* 0x000000010c0c7824 */ /* 0x008fe200018e0645 */
[----:B----4-:R-:W-:Y:S04]  /*36be0*/  STL [R1+0x132c], R72 ;  /* 0x00132c4801007387 */ /* 0x010fe80000100800 */
[----:B-1----:R-:W2:Y:S04]  /*36bf0*/  LDL.LU R10, [R1+0x45c] ;  /* 0x00045c00010a7983 */ /* 0x002ea80000300800 */
[----:B------:R0:W-:Y:S04]  /*36c00*/  STL [R1+0x8b8], R14 ;  /* 0x0008b80e01007387 */ /* 0x0001e80000100800 */
[----:B------:R-:W3:Y:S04]  /*36c10*/  LDL.LU R6, [R1+0x8dc] ;  /* 0x0008dc0001067983 */ /* 0x000ee80000300800 */
[----:B------:R-:W-:Y:S04]  /*36c20*/  STL [R1+0x1308], R0 ;  /* 0x0013080001007387 */ /* 0x000fe80000100800 */
[----:B------:R-:W4:Y:S04]  /*36c30*/  LDL.LU R11, [R1+0x450] ;  /* 0x00045000010b7983 */ /* 0x000f280000300800 */
[----:B0-----:R-:W3:Y:S01]  /*36c40*/  LDL.LU R14, [R1+0x458] ;  /* 0x00045800010e7983 */ /* 0x001ee20000300800 */
[----:B------:R-:W-:-:S02]  /*36c50*/  @!P1 IMAD.MOV.U32 R5, RZ, RZ, R12 ;  /* 0x000000ffff059224 */ /* 0x000fc400078e000c */
[----:B------:R-:W-:-:S03]  /*36c60*/  IMAD.X R16, R16, 0x1, R69, P4 ;  /* 0x0000000110107824 */ /* 0x000fc600020e0645 */
[----:B------:R0:W3:Y:S02]  /*36c70*/  @!P1 LDG.E.U16 R2, desc[UR20][R4.64] ;  /* 0x0000001404029981 */ /* 0x0000e4000c1e1500 */
[----:B0-----:R-:W-:Y:S02]  /*36c80*/  @!P1 IMAD.MOV.U32 R4, RZ, RZ, R8 ;  /* 0x000000ffff049224 */ /* 0x001fe400078e0008 */
[----:B------:R-:W-:-:S05]  /*36c90*/  @!P1 IMAD.MOV.U32 R5, RZ, RZ, R16 ;  /* 0x000000ffff059224 */ /* 0x000fca00078e0010 */
[----:B------:R0:W3:Y:S01]  /*36ca0*/  @!P1 LDG.E.U16 R71, desc[UR20][R4.64] ;  /* 0x0000001404479981 */ /* 0x0000e2000c1e1500 */
[----:B------:R-:W-:Y:S02]  /*36cb0*/  IADD3 R13, P3, PT, R13, R70, RZ ;  /* 0x000000460d0d7210 */ /* 0x000fe40007f7e0ff */
[----:B------:R-:W-:-:S03]  /*36cc0*/  PRMT R92, RZ, 0x7610, R92 ;  /* 0x00007610ff5c7816 */ /* 0x000fc6000000005c */
[----:B------:R-:W-:Y:S01]  /*36cd0*/  IMAD.X R15, R15, 0x1, R69, P3 ;  /* 0x000000010f0f7824 */ /* 0x000fe200018e0645 */
[----:B------:R-:W-:Y:S01]  /*36ce0*/  IADD3 R7, P3, PT, R7, R70, RZ ;  /* 0x0000004607077210 */ /* 0x000fe20007f7e0ff */
[----:B0-----:R-:W-:Y:S02]  /*36cf0*/  @!P1 IMAD.MOV.U32 R4, RZ, RZ, R13 ;  /* 0x000000ffff049224 */ /* 0x001fe400078e000d */
[----:B------:R-:W-:Y:S01]  /*36d00*/  @!P1 IMAD.MOV.U32 R5, RZ, RZ, R15 ;  /* 0x000000ffff059224 */ /* 0x000fe200078e000f */
[----:B------:R-:W-:Y:S01]  /*36d10*/  PRMT R90, RZ, 0x7610, R90 ;  /* 0x00007610ff5a7816 */ /* 0x000fe2000000005a */
[----:B------:R0:W-:Y:S04]  /*36d20*/  STL [R1+0x8c4], R9 ;  /* 0x0008c40901007387 */ /* 0x0001e80000100800 */
[----:B------:R1:W3:Y:S04]  /*36d30*/  @!P1 LDG.E.U16 R92, desc[UR20][R4.64] ;  /* 0x00000014045c9981 */ /* 0x0002e8000c1e1500 */
[----:B------:R-:W-:Y:S01]  /*36d40*/  STL [R1+0x130c], R3 ;  /* 0x00130c0301007387 */ /* 0x000fe20000100800 */
[----:B------:R-:W-:-:S03]  /*36d50*/  PRMT R88, RZ, 0x7610, R88 ;  /* 0x00007610ff587816 */ /* 0x000fc60000000058 */
[----:B------:R-:W-:Y:S01]  /*36d60*/  STL [R1+0x8cc], R8 ;  /* 0x0008cc0801007387 */ /* 0x000fe20000100800 */
[----:B-1----:R-:W-:-:S03]  /*36d70*/  @!P1 IMAD.MOV.U32 R4, RZ, RZ, R7 ;  /* 0x000000ffff049224 */ /* 0x002fc600078e0007 */
[----:B------:R1:W-:Y:S04]  /*36d80*/  STL [R1+0x8c0], R12 ;  /* 0x0008c00c01007387 */ /* 0x0003e80000100800 */
[----:B------:R-:W-:Y:S04]  /*36d90*/  STL [R1+0x8d4], R13 ;  /* 0x0008d40d01007387 */ /* 0x000fe80000100800 */
[----:B0-----:R-:W3:Y:S04]  /*36da0*/  LDL.LU R9, [R1+0x8d8] ;  /* 0x0008d80001097983 */ /* 0x001ee80000300800 */
[----:B------:R-:W-:Y:S04]  /*36db0*/  STL [R1+0x8c8], R16 ;  /* 0x0008c81001007387 */ /* 0x000fe80000100800 */
[----:B-1----:R-:W3:Y:S01]  /*36dc0*/  LDL.LU R12, [R1+0x8e4] ;  /* 0x0008e400010c7983 */ /* 0x002ee20000300800 */
[----:B--2---:R-:W-:Y:S01]  /*36dd0*/  IADD3 R10, P4, PT, R10, R70, RZ ;  /* 0x000000460a0a7210 */ /* 0x004fe20007f9e0ff */
[----:B----4-:R-:W-:-:S04]  /*36de0*/  IMAD.X R11, R11, 0x1, R69, P3 ;  /* 0x000000010b0b7824 */ /* 0x010fc800018e0645 */
[----:B------:R-:W-:Y:S02]  /*36df0*/  @!P1 IMAD.MOV.U32 R5, RZ, RZ, R11 ;  /* 0x000000ffff059224 */ /* 0x000fe400078e000b */
[----:B---3--:R-:W-:-:S03]  /*36e00*/  IMAD.X R14, R14, 0x1, R69, P4 ;  /* 0x000000010e0e7824 */ /* 0x008fc600020e0645 */
[----:B------:R0:W2:Y:S02]  /*36e10*/  @!P1 LDG.E.U16 R90, desc[UR20][R4.64] ;  /* 0x00000014045a9981 */ /* 0x0000a4000c1e1500 */
[----:B0-----:R-:W-:Y:S02]  /*36e20*/  @!P1 IMAD.MOV.U32 R4, RZ, RZ, R10 ;  /* 0x000000ffff049224 */ /* 0x001fe400078e000a */
[----:B------:R-:W-:-:S05]  /*36e30*/  @!P1 IMAD.MOV.U32 R5, RZ, RZ, R14 ;  /* 0x000000ffff059224 */ /* 0x000fca00078e000e */
[----:B------:R0:W3:Y:S04]  /*36e40*/  @!P1 LDG.E.U16 R88, desc[UR20][R4.64] ;  /* 0x0000001404589981 */ /* 0x0000e8000c1e1500 */
[----:B------:R1:W-:Y:S04]  /*36e50*/  STL [R1+0x1310], R2 ;  /* 0x0013100201007387 */ /* 0x0003e80000100800 */
[----:B------:R-:W4:Y:S04]  /*36e60*/  LDL.LU R8, [R1+0x8ec] ;  /* 0x0008ec0001087983 */ /* 0x000f280000300800 */
[----:B------:R-:W-:Y:S04]  /*36e70*/  STL [R1+0x8d0], R15 ;  /* 0x0008d00f01007387 */ /* 0x000fe80000100800 */
[----:B------:R-:W4:Y:S04]  /*36e80*/  LDL.LU R0, [R1+0x8f4] ;  /* 0x0008f40001007983 */ /* 0x000f280000300800 */
[----:B------:R-:W-:Y:S04]  /*36e90*/  STL [R1+0x1314], R71 ;  /* 0x0013144701007387 */ /* 0x000fe80000100800 */
[----:B-1----:R-:W4:Y:S01]  /*36ea0*/  LDL.LU R2, [R1+0x8e0] ;  /* 0x0008e00001027983 */ /* 0x002f220000300800 */
[----:B------:R-:W-:-:S03]  /*36eb0*/  IADD3 R6, P3, PT, R6, R70, RZ ;  /* 0x0000004606067210 */ /* 0x000fc60007f7e0ff */
[----:B------:R-:W4:Y:S04]  /*36ec0*/  LDL.LU R13, [R1+0x8e8] ;  /* 0x0008e800010d7983 */ /* 0x000f280000300800 */
[----:B------:R-:W-:Y:S04]  /*36ed0*/  STL [R1+0x454], R7 ;  /* 0x0004540701007387 */ /* 0x000fe80000100800 */
[----:B------:R-:W-:Y:S04]  /*36ee0*/  STL [R1+0x1318], R92 ;  /* 0x0013185c01007387 */ /* 0x000fe80000100800 */
[----:B------:R-:W-:Y:S01]  /*36ef0*/  STL [R1+0x45c], R10 ;  /* 0x00045c0a01007387 */ /* 0x000fe20000100800 */
[----:B------:R-:W-:-:S03]  /*36f00*/  IMAD.X R9, R9, 0x1, R69, P3 ;  /* 0x0000000109097824 */ /* 0x000fc600018e0645 */
[----:B------:R1:W-:Y:S04]  /*36f10*/  STL [R1+0x450], R11 ;  /* 0x0004500b01007387 */ /* 0x0003e80000100800 */
[----:B------:R0:W-:Y:S04]  /*36f20*/  STL [R1+0x8dc], R6 ;  /* 0x0008dc0601007387 */ /* 0x0001e80000100800 */
[----:B-1----:R-:W4:Y:S04]  /*36f30*/  LDL.LU R11, [R1+0x8f0] ;  /* 0x0008f000010b7983 */ /* 0x002f280000300800 */
[----:B------:R-:W-:Y:S04]  /*36f40*/  STL [R1+0x458], R14 ;  /* 0x0004580e01007387 */ /* 0x000fe80000100800 */
[----:B------:R-:W4:Y:S04]  /*36f50*/  LDL.LU R7, [R1+0x8fc] ;  /* 0x0008fc0001077983 */ /* 0x000f280000300800 */
[----:B------:R-:W4:Y:S01]  /*36f60*/  LDL.LU R3, [R1+0x904] ;  /* 0x0009040001037983 */ /* 0x000f220000300800 */
[----:B------:R-:W-:Y:S01]  /*36f70*/  PRMT R86, RZ, 0x7610, R86 ;  /* 0x00007610ff567816 */ /* 0x000fe20000000056 */
[----:B0-----:R-:W-:-:S02]  /*36f80*/  @!P1 IMAD.MOV.U32 R4, RZ, RZ, R6 ;  /* 0x000000ffff049224 */ /* 0x001fc400078e0006 */
[----:B------:R-:W-:Y:S01]  /*36f90*/  @!P1 IMAD.MOV.U32 R5, RZ, RZ, R9 ;  /* 0x000000ffff059224 */ /* 0x000fe200078e0009 */
[----:B------:R-:W-:-:S04]  /*36fa0*/  IADD3 R12, P3, PT, R12, R70, RZ ;  /* 0x000000460c0c7210 */ /* 0x000fc80007f7e0ff */
[----:B------:R0:W4:Y:S01]  /*36fb0*/  @!P1 LDG.E.U16 R86, desc[UR20][R4.64] ;  /* 0x0000001404569981 */ /* 0x000122000c1e1500 */
[----:B------:R-:W-:Y:S01]  /*36fc0*/  PRMT R84, RZ, 0x7610, R84 ;  /* 0x00007610ff547816 */ /* 0x000fe20000000054 */
[----:B0-----:R-:W-:Y:S02]  /*36fd0*/  @!P1 IMAD.MOV.U32 R4, RZ, RZ, R12 ;  /* 0x000000ffff049224 */ /* 0x001fe400078e000c */
[----:B--2---:R-:W-:Y:S04]  /*36fe0*/  STL [R1+0x131c], R90 ;  /* 0x00131c5a01007387 */ /* 0x004fe80000100800 */
[----:B------:R0:W-:Y:S04]  /*36ff0*/  STL [R1+0x8d8], R9 ;  /* 0x0008d80901007387 */ /* 0x0001e80000100800 */
[----:B---3--:R-:W-:Y:S04]  /*37000*/  STL [R1+0x1320], R88 ;  /* 0x0013205801007387 */ /* 0x008fe80000100800 */
[----:B------:R-:W2:Y:S01]  /*37010*/  LDL.LU R10, [R1+0x8f8] ;  /* 0x0008f800010a7983 */ /* 0x000ea20000300800 */
[----:B----4-:R-:W-:-:S03]  /*37020*/  IADD3 R8, P4, PT, R8, R70, RZ ;  /* 0x0000004608087210 */ /* 0x010fc60007f9e0ff */
[----:B------:R-:W3:Y:S01]  /*37030*/  LDL.LU R6, [R1+0x900] ;  /* 0x0009000001067983 */ /* 0x000ee20000300800 */
[----:B------:R-:W-:-:S04]  /*37040*/  IMAD.X R2, R2, 0x1, R69, P3 ;  /* 0x0000000102027824 */ /* 0x000fc800018e0645 */
[----:B------:R-:W-:-:S05]  /*37050*/  @!P1 IMAD.MOV.U32 R5, RZ, RZ, R2 ;  /* 0x000000ffff059224 */ /* 0x000fca00078e0002 */
[----:B------:R1:W4:Y:S01]  /*37060*/  @!P1 LDG.E.U16 R84, desc[UR20][R4.64] ;  /* 0x0000001404549981 */ /* 0x000322000c1e1500 */
[----:B------:R-:W-:Y:S01]  /*37070*/  IMAD.X R13, R13, 0x1, R69, P4 ;  /* 0x000000010d0d7824 */ /* 0x000fe200020e0645 */
[----:B------:R-:W-:Y:S02]  /*37080*/  IADD3 R0, P3, PT, R0, R70, RZ ;  /* 0x0000004600007210 */ /* 0x000fe40007f7e0ff */
[----:B------:R-:W-:Y:S01]  /*37090*/  PRMT R82, RZ, 0x7610, R82 ;  /* 0x00007610ff527816 */ /* 0x000fe20000000052 */
[----:B-1----:R-:W-:Y:S02]  /*370a0*/  @!P1 IMAD.MOV.U32 R4, RZ, RZ, R8 ;  /* 0x000000ffff049224 */ /* 0x002fe400078e0008 */
[----:B------:R-:W-:Y:S01]  /*370b0*/  @!P1 IMAD.MOV.U32 R5, RZ, RZ, R13 ;  /* 0x000000ffff059224 */ /* 0x000fe200078e000d */
[----:B------:R-:W-:-:S04]  /*370c0*/  PRMT R80, RZ, 0x7610, R80 ;  /* 0x00007610ff507816 */ /* 0x000fc80000000050 */
[----:B------:R1:W3:Y:S01]  /*370d0*/  @!P1 LDG.E.U16 R82, desc[UR20][R4.64] ;  /* 0x0000001404529981 */ /* 0x0002e2000c1e1500 */
[----:B------:R-:W-:Y:S02]  /*370e0*/  IMAD.X R11, R11, 0x1, R69, P3 ;  /* 0x000000010b0b7824 */ /* 0x000fe400018e0645 */
[----:B-1----:R-:W-:Y:S01]  /*370f0*/  @!P1 IMAD.MOV.U32 R4, RZ, RZ, R0 ;  /* 0x000000ffff049224 */ /* 0x002fe200078e0000 */
[----:B------:R-:W-:Y:S01]  /*37100*/  IADD3 R7, P4, PT, R7, R70, RZ ;  /* 0x0000004607077210 */ /* 0x000fe20007f9e0ff */
[----:B------:R-:W-:Y:S01]  /*37110*/  @!P1 IMAD.MOV.U32 R5, RZ, RZ, R11 ;  /* 0x000000ffff059224 */ /* 0x000fe200078e000b */
[----:B------:R1:W-:Y:S01]  /*37120*/  STL [R1+0x8e4], R12 ;  /* 0x0008e40c01007387 */ /* 0x0003e20000100800 */
[----:B------:R-:W-:-:S03]  /*37130*/  PRMT R78, RZ, 0x7610, R78 ;  /* 0x00007610ff4e7816 */ /* 0x000fc6000000004e */
[----:B------:R1:W3:Y:S04]  /*37140*/  @!P1 LDG.E.U16 R80, desc[UR20][R4.64] ;  /* 0x0000001404509981 */ /* 0x0002e8000c1e1500 */
[----:B0-----:R-:W3:Y:S04]  /*37150*/  LDL.LU R9, [R1+0x464] ;  /* 0x0004640001097983 */ /* 0x001ee80000300800 */
[----:B------:R-:W-:Y:S01]  /*37160*/  STL [R1+0x1330], R86 ;  /* 0x0013305601007387 */ /* 0x000fe20000100800 */
[----:B-1----:R-:W-:-:S03]  /*37170*/  @!P1 IMAD.MOV.U32 R4, RZ, RZ, R7 ;  /* 0x000000ffff049224 */ /* 0x002fc600078e0007 */
[----:B------:R-:W-:Y:S04]  /*37180*/  STL [R1+0x8ec], R8 ;  /* 0x0008ec0801007387 */ /* 0x000fe80000100800 */
[----:B------:R0:W-:Y:S04]  /*37190*/  STL [R1+0x8e0], R2 ;  /* 0x0008e00201007387 */ /* 0x0001e80000100800 */
[----:B------:R-:W-:Y:S04]  /*371a0*/  STL [R1+0x8f4], R0 ;  /* 0x0008f40001007387 */ /* 0x000fe80000100800 */
[----:B------:R-:W3:Y:S04]  /*371b0*/  LDL.LU R12, [R1+0x460] ;  /* 0x00046000010c7983 */ /* 0x000ee80000300800 */
[----:B------:R-:W-:Y:S04]  /*371c0*/  STL [R1+0x8e8], R13 ;  /* 0x0008e80d01007387 */ /* 0x000fe80000100800 */
[----:B0-----:R-:W3:Y:S01]  /*371d0*/  LDL.LU R2, [R1+0x46c] ;  /* 0x00046c0001027983 */ /* 0x001ee20000300800 */
[----:B--2---:R-:W-:-:S04]  /*371e0*/  IMAD.X R10, R10, 0x1, R69, P4 ;  /* 0x000000010a0a7824 */ /* 0x004fc800020e0645 */
[----:B------:R-:W-:-:S05]  /*371f0*/  @!P1 IMAD.MOV.U32 R5, RZ, RZ, R10 ;  /* 0x000000ffff059224 */ /* 0x000fca00078e000a */
[----:B------:R0:W2:Y:S04]  /*37200*/  @!P1 LDG.E.U16 R78, desc[UR20][R4.64] ;  /* 0x00000014044e9981 */ /* 0x0000a8000c1e1500 */
[----:B----4-:R-:W-:Y:S04]  /*37210*/  STL [R1+0x1324], R84 ;  /* 0x0013245401007387 */ /* 0x010fe80000100800 */
[----:B------:R-:W4:Y:S01]  /*37220*/  LDL.LU R8, [R1+0x468] ;  /* 0x0004680001087983 */ /* 0x000f220000300800 */
[----:B------:R-:W-:-:S03]  /*37230*/  IADD3 R3, P3, PT, R3, R70, RZ ;  /* 0x0000004603037210 */ /* 0x000fc60007f7e0ff */
[----:B------:R1:W-:Y:S02]  /*37240*/  STL [R1+0x8f0], R11 ;  /* 0x0008f00b01007387 */ /* 0x0003e40000100800 */
[----:B---3--:R-:W-:Y:S02]  /*37250*/  IMAD.X R6, R6, 0x1, R69, P3 ;  /* 0x0000000106067824 */ /* 0x008fe400018e0645 */
[----:B------:R-:W-:Y:S04]  /*37260*/  STL [R1+0x1328], R82 ;  /* 0x0013285201007387 */ /* 0x000fe80000100800 */
[----:B-1----:R-:W3:Y:S04]  /*37270*/  LDL.LU R11, [R1+0x908] ;  /* 0x00090800010b7983 */ /* 0x002ee80000300800 */
[----:B------:R-:W-:Y:S04]  /*37280*/  STL [R1+0x8fc], R7 ;  /* 0x0008fc0701007387 */ /* 0x000fe80000100800 */
[----:B------:R-:W3:Y:S04]  /*37290*/  LDL.LU R0, [R1+0x90c] ;  /* 0x00090c0001007983 */ /* 0x000ee80000300800 */
[----:B------:R-:W-:Y:S04]  /*372a0*/  STL [R1+0x904], R3 ;  /* 0x0009040301007387 */ /* 0x000fe80000100800 */
[----:B------:R-:W-:Y:S01]  /*372b0*/  STL [R1+0x1334], R80 ;  /* 0x0013345001007387 */ /* 0x000fe20000100800 */
[----:B------:R-:W-:-:S03]  /*372c0*/  IADD3 R9, P3, PT, R9, R70, RZ ;  /* 0x0000004609097210 */ /* 0x000fc60007f7e0ff */
[----:B------:R1:W-:Y:S04]  /*372d0*/  STL [R1+0x8f8], R10 ;  /* 0x0008f80a01007387 */ /* 0x0003e80000100800 */
[----:B------:R2:W-:Y:S01]  /*372e0*/  STL [R1+0x900], R6 ;  /* 0x0009000601007387 */ /* 0x0005e20000100800 */
[----:B------:R-:W-:Y:S01]  /*372f0*/  PRMT R76, RZ, 0x7610, R76 ;  /* 0x00007610ff4c7816 */ /* 0x000fe2000000004c */
[----:B0-----:R-:W-:Y:S02]  /*37300*/  @!P1 IMAD.MOV.U32 R4, RZ, RZ, R3 ;  /* 0x000000ffff049224 */ /* 0x001fe400078e0003 */
[----:B-1----:R-:W3:Y:S01]  /*37310*/  LDL.LU R10, [R1+0x910] ;  /* 0x00091000010a7983 */ /* 0x002ee20000300800 */
[----:B------:R-:W-:-:S03]  /*37320*/  @!P1 IMAD.MOV.U32 R5, RZ, RZ, R6 ;  /* 0x000000ffff059224 */ /* 0x000fc600078e0006 */
[----:B------:R-:W3:Y:S04]  /*37330*/  LDL.LU R7, [R1+0x914] ;  /* 0x0009140001077983 */ /* 0x000ee80000300800 */
[----:B------:R0:W-:Y:S01]  /*37340*/  STL [R1+0x464], R9 ;  /* 0x0004640901007387 */ /* 0x0001e20000100800 */
[----:B------:R-:W-:Y:S01]  /*37350*/  IMAD.X R12, R12, 0x1, R69, P3 ;  /* 0x000000010c0c7824 */ /* 0x000fe200018e0645 */
[----:B------:R-:W-:Y:S02]  /*37360*/  PRMT R74, RZ, 0x7610, R74 ;  /* 0x00007610ff4a7816 */ /* 0x000fe4000000004a */
[----:B------:R1:W3:Y:S01]  /*37370*/  @!P1 LDG.E.U16 R76, desc[UR20][R4.64] ;  /* 0x00000014044c9981 */ /* 0x0002e2000c1e1500 */
[----:B------:R-:W-:Y:S01]  /*37380*/  IADD3 R2, P3, PT, R2, R70, RZ ;  /* 0x0000004602027210 */ /* 0x000fe20007f7e0ff */
[----:B-1----:R-:W-:-:S02]  /*37390*/  @!P1 IMAD.MOV.U32 R4, RZ, RZ, R9 ;  /* 0x000000ffff049224 */ /* 0x002fc400078e0009 */
[----:B------:R-:W-:-:S05]  /*373a0*/  @!P1 IMAD.MOV.U32 R5, RZ, RZ, R12 ;  /* 0x000000ffff059224 */ /* 0x000fca00078e000c */
[----:B------:R1:W3:Y:S01]  /*373b0*/  @!P1 LDG.E.U16 R74, desc[UR20][R4.64] ;  /* 0x00000014044a9981 */ /* 0x0002e2000c1e1500 */
[----:B------:R-:W-:Y:S01]  /*373c0*/  PRMT R67, RZ, 0x7610, R67 ;  /* 0x00007610ff437816 */ /* 0x000fe20000000043 */
[----:B-1----:R-:W-:Y:S02]  /*373d0*/  @!P1 IMAD.MOV.U32 R4, RZ, RZ, R2 ;  /* 0x000000ffff049224 */ /* 0x002fe400078e0002 */
[----:B--2---:R-:W-:Y:S04]  /*373e0*/  STL [R1+0x1338], R78 ;  /* 0x0013384e01007387 */ /* 0x004fe80000100800 */
[----:B------:R-:W2:Y:S04]  /*373f0*/  LDL.LU R6, [R1+0x918] ;  /* 0x0009180001067983 */ /* 0x000ea80000300800 */
[----:B------:R-:W2:Y:S01]  /*37400*/  LDL.LU R3, [R1+0x91c] ;  /* 0x00091c0001037983 */ /* 0x000ea20000300800 */
[----:B----4-:R-:W-:-:S04]  /*37410*/  IMAD.X R8, R8, 0x1, R69, P3 ;  /* 0x0000000108087824 */ /* 0x010fc800018e0645 */
[----:B------:R-:W-:-:S05]  /*37420*/  @!P1 IMAD.MOV.U32 R5, RZ, RZ, R8 ;  /* 0x000000ffff059224 */ /* 0x000fca00078e0008 */
[----:B------:R1:W4:Y:S01]  /*37430*/  @!P1 LDG.E.U16 R67, desc[UR20][R4.64] ;  /* 0x0000001404439981 */ /* 0x000322000c1e1500 */
[----:B------:R-:W-:Y:S02]  /*37440*/  PRMT R65, RZ, 0x7610, R65 ;  /* 0x00007610ff417816 */ /* 0x000fe40000000041 */
[----:B---3--:R-:W-:-:S05]  /*37450*/  IADD3 R0, P3, PT, R0, R70, RZ ;  /* 0x0000004600007210 */ /* 0x008fca0007f7e0ff */
[----:B------:R-:W-:Y:S02]  /*37460*/  IMAD.X R11, R11, 0x1, R69, P3 ;  /* 0x000000010b0b7824 */ /* 0x000fe400018e0645 */
[----:B-1----:R-:W-:Y:S02]  /*37470*/  @!P1 IMAD.MOV.U32 R4, RZ, RZ, R0 ;  /* 0x000000ffff049224 */ /* 0x002fe400078e0000 */
[----:B------:R-:W-:Y:S01]  /*37480*/  @!P1 IMAD.MOV.U32 R5, RZ, RZ, R11 ;  /* 0x000000ffff059224 */ /* 0x000fe200078e000b */
[----:B------:R-:W-:-:S04]  /*37490*/  PRMT R63, RZ, 0x7610, R63 ;  /* 0x00007610ff3f7816 */ /* 0x000fc8000000003f */
[----:B------:R1:W3:Y:S01]  /*374a0*/  @!P1 LDG.E.U16 R65, desc[UR20][R4.64] ;  /* 0x0000001404419981 */ /* 0x0002e2000c1e1500 */
[----:B------:R-:W-:-:S05]  /*374b0*/  IADD3 R7, P3, PT, R7, R70, RZ ;  /* 0x0000004607077210 */ /* 0x000fca0007f7e0ff */
[----:B------:R-:W-:Y:S02]  /*374c0*/  IMAD.X R10, R10, 0x1, R69, P3 ;  /* 0x000000010a0a7824 */ /* 0x000fe400018e0645 */
[----:B-1----:R-:W-:Y:S01]  /*374d0*/  @!P1 IMAD.MOV.U32 R4, RZ, RZ, R7 ;  /* 0x000000ffff049224 */ /* 0x002fe200078e0007 */
[----:B------:R-:W-:Y:S01]  /*374e0*/  STL [R1+0x133c], R76 ;  /* 0x00133c4c01007387 */ /* 0x000fe20000100800 */
[----:B------:R-:W-:-:S03]  /*374f0*/  @!P1 IMAD.MOV.U32 R5, RZ, RZ, R10 ;  /* 0x000000ffff059224 */ /* 0x000fc600078e000a */
[----:B------:R1:W-:Y:S01]  /*37500*/  STL [R1+0x460], R12 ;  /* 0x0004600c01007387 */ /* 0x0003e20000100800 */
[----:B------:R-:W-:-:S03]  /*37510*/  PRMT R61, RZ, 0x7610, R61 ;  /* 0x00007610ff3d7816 */ /* 0x000fc6000000003d */
[----:B0-----:R-:W3:Y:S04]  /*37520*/  LDL.LU R9, [R1+0x924] ;  /* 0x0009240001097983 */ /* 0x001ee80000300800 */
[----:B------:R-:W-:Y:S04]  /*37530*/  STL [R1+0x46c], R2 ;  /* 0x00046c0201007387 */ /* 0x000fe80000100800 */
[----:B------:R0:W3:Y:S04]  /*37540*/  @!P1 LDG.E.U16 R63, desc[UR20][R4.64] ;  /* 0x00000014043f9981 */ /* 0x0000e8000c1e1500 */
[----:B------:R-:W-:Y:S04]  /*37550*/  STL [R1+0x1340], R74 ;  /* 0x0013404a01007387 */ /* 0x000fe80000100800 */
[----:B------:R0:W-:Y:S04]  /*37560*/  STL [R1+0x468], R8 ;  /* 0x0004680801007387 */ /* 0x0001e80000100800 */
[----:B-1----:R-:W3:Y:S04]  /*37570*/  LDL.LU R12, [R1+0x920] ;  /* 0x00092000010c7983 */ /* 0x002ee80000300800 */
[----:B0-----:R-:W3:Y:S04]  /*37580*/  LDL.LU R8, [R1+0x928] ;  /* 0x0009280001087983 */ /* 0x001ee80000300800 */
[----:B------:R-:W3:Y:S01]  /*37590*/  LDL.LU R2, [R1+0x92c] ;  /* 0x00092c0001027983 */ /* 0x000ee20000300800 */
[----:B--2---:R-:W-:-:S05]  /*375a0*/  IADD3 R3, P3, PT, R3, R70, RZ ;  /* 0x0000004603037210 */ /* 0x004fca0007f7e0ff */
[----:B------:R-:W-:Y:S02]  /*375b0*/  IMAD.X R6, R6, 0x1, R69, P3 ;  /* 0x0000000106067824 */ /* 0x000fe400018e0645 */
[----:B------:R-:W-:Y:S02]  /*375c0*/  @!P1 IMAD.MOV.U32 R4, RZ, RZ, R3 ;  /* 0x000000ffff049224 */ /* 0x000fe400078e0003 */
[----:B------:R-:W-:-:S05]  /*375d0*/  @!P1 IMAD.MOV.U32 R5, RZ, RZ, R6 ;  /* 0x000000ffff059224 */ /* 0x000fca00078e0006 */
[----:B------:R0:W2:Y:S04]  /*375e0*/  @!P1 LDG.E.U16 R61, desc[UR20][R4.64] ;  /* 0x00000014043d9981 */ /* 0x0000a8000c1e1500 */
[----:B----4-:R-:W-:Y:S04]  /*375f0*/  STL [R1+0x1344], R67 ;  /* 0x0013444301007387 */ /* 0x010fe80000100800 */
[----:B------:R-:W-:Y:S04]  /*37600*/  STL [R1+0x90c], R0 ;  /* 0x00090c0001007387 */ /* 0x000fe80000100800 */
[----:B------:R1:W-:Y:S04]  /*37610*/  STL [R1+0x908], R11 ;  /* 0x0009080b01007387 */ /* 0x0003e80000100800 */
[----:B-1----:R-:W4:Y:S04]  /*37620*/  LDL.LU R11, [R1+0x930] ;  /* 0x00093000010b7983 */ /* 0x002f280000300800 */
[----:B------:R-:W4:Y:S04]  /*37630*/  LDL.LU R0, [R1+0x934] ;  /* 0x0009340001007983 */ /* 0x000f280000300800 */
[----:B---3--:R-:W-:Y:S04]  /*37640*/  STL [R1+0x1348], R65 ;  /* 0x0013484101007387 */ /* 0x008fe80000100800 */
[----:B------:R-:W-:Y:S04]  /*37650*/  STL [R1+0x914], R7 ;  /* 0x0009140701007387 */ /* 0x000fe80000100800 */
[----:B------:R1:W-:Y:S04]  /*37660*/  STL [R1+0x910], R10 ;  /* 0x0009100a01007387 */ /* 0x0003e80000100800 */
[----:B-1----:R-:W3:Y:S04]  /*37670*/  LDL.LU R10, [R1+0x470] ;  /* 0x00047000010a7983 */ /* 0x002ee80000300800 */
[----:B------:R-:W3:Y:S01]  /*37680*/  LDL.LU R7, [R1+0x474] ;  /* 0x0004740001077983 */ /* 0x000ee20000300800 */
[----:B------:R-:W-:-:S03]  /*37690*/  IADD3 R9, P3, PT, R9, R70, RZ ;  /* 0x0000004609097210 */ /* 0x000fc60007f7e0ff */
[----:B------:R-:W-:Y:S04]  /*376a0*/  STL [R1+0x134c], R63 ;  /* 0x00134c3f01007387 */ /* 0x000fe80000100800 */
[----:B------:R-:W-:Y:S04]  /*376b0*/  STL [R1+0x91c], R3 ;  /* 0x00091c0301007387 */ /* 0x000fe80000100800 */
[----:B------:R1:W-:Y:S01]  /*376c0*/  STL [R1+0x918], R6 ;  /* 0x0009180601007387 */ /* 0x0003e20000100800 */
[----:B------:R-:W-:Y:S01]  /*376d0*/  IMAD.X R12, R12, 0x1, R69, P3 ;  /* 0x000000010c0c7824 */ /* 0x000fe200018e0645 */
[----:B------:R-:W-:-:S02]  /*376e0*/  PRMT R59, RZ, 0x7610, R59 ;  /* 0x00007610ff3b7816 */ /* 0x000fc4000000003b */
[----:B-1----:R-:W3:Y:S04]  /*376f0*/  LDL.LU R6, [R1+0x478] ;  /* 0x0004780001067983 */ /* 0x002ee80000300800 */
[----:B------:R-:W3:Y:S01]  /*37700*/  LDL.LU R3, [R1+0x47c] ;  /* 0x00047c0001037983 */ /* 0x000ee20000300800 */
[----:B------:R-:W-:Y:S01]  /*37710*/  IADD3 R2, P3, PT, R2, R70, RZ ;  /* 0x0000004602027210 */ /* 0x000fe20007f7e0ff */
[----:B0-----:R-:W-:Y:S02]  /*37720*/  @!P1 IMAD.MOV.U32 R4, RZ, RZ, R9 ;  /* 0x000000ffff049224 */ /* 0x001fe400078e0009 */
[----:B------:R-:W-:Y:S02]  /*37730*/  @!P1 IMAD.MOV.U32 R5, RZ, RZ, R12 ;  /* 0x000000ffff059224 */ /* 0x000fe400078e000c */
[----:B------:R-:W-:-:S03]  /*37740*/  IMAD.X R8, R8, 0x1, R69, P3 ;  /* 0x0000000108087824 */ /* 0x000fc600018e0645 */
[----:B------:R0:W3:Y:S01]  /*37750*/  @!P1 LDG.E.U16 R59, desc[UR20][R4.64] ;  /* 0x00000014043b9981 */ /* 0x0000e2000c1e1500 */
[----:B------:R-:W-:Y:S01]  /*37760*/  PRMT R57, RZ, 0x7610, R57 ;  /* 0x00007610ff397816 */ /* 0x000fe20000000039 */
[----:B0-----:R-:W-:Y:S02]  /*37770*/  @!P1 IMAD.MOV.U32 R5, RZ, RZ, R8 ;  /* 0x000000ffff059224 */ /* 0x001fe400078e0008 */
[----:B------:R-:W-:-:S05]  /*37780*/  @!P1 IMAD.MOV.U32 R4, RZ, RZ, R2 ;  /* 0x000000ffff049224 */ /* 0x000fca00078e0002 */
[----:B------:R0:W3:Y:S04]  /*37790*/  @!P1 LDG.E.U16 R57, desc[UR20][R4.64] ;  /* 0x0000001404399981 */ /* 0x0000e8000c1e1500 */
[----:B--2---:R-:W-:Y:S04]  /*377a0*/  STL [R1+0x1350], R61 ;  /* 0x0013503d01007387 */ /* 0x004fe80000100800 */
[----:B------:R-:W-:Y:S04]  /*377b0*/  STL [R1+0x924], R9 ;  /* 0x0009240901007387 */ /* 0x000fe80000100800 */
[----:B------:R1:W-:Y:S04]  /*377c0*/  STL [R1+0x920], R12 ;  /* 0x0009200c01007387 */ /* 0x0003e80000100800 */
[----:B-1----:R-:W2:Y:S04]  /*377d0*/  LDL.LU R12, [R1+0x938] ;  /* 0x00093800010c7983 */ /* 0x002ea80000300800 */
[----:B------:R-:W2:Y:S04]  /*377e0*/  LDL.LU R9, [R1+0x93c] ;  /* 0x00093c0001097983 */ /* 0x000ea80000300800 */
[----:B------:R-:W-:Y:S04]  /*377f0*/  STL [R1+0x92c], R2 ;  /* 0x00092c0201007387 */ /* 0x000fe80000100800 */
[----:B------:R1:W-:Y:S01]  /*37800*/  STL [R1+0x928], R8 ;  /* 0x0009280801007387 */ /* 0x0003e20000100800 */
[----:B----4-:R-:W-:-:S03]  /*37810*/  IADD3 R0, P3, PT, R0, R70, RZ ;  /* 0x0000004600007210 */ /* 0x010fc60007f7e0ff */
[----:B-1----:R-:W4:Y:S04]  /*37820*/  LDL.LU R8, [R1+0x940] ;  /* 0x0009400001087983 */ /* 0x002f280000300800 */
[----:B------:R-:W4:Y:S01]  /*37830*/  LDL.LU R2, [R1+0x944] ;  /* 0x0009440001027983 */ /* 0x000f220000300800 */
[----:B------:R-:W-:-:S03]  /*37840*/  IMAD.X R11, R11, 0x1, R69, P3 ;  /* 0x000000010b0b7824 */ /* 0x000fc600018e0645 */
[----:B------:R-:W-:Y:S01]  /*37850*/  STL [R1+0x934], R0 ;  /* 0x0009340001007387 */ /* 0x000fe20000100800 */
[----:B0-----:R-:W-:Y:S02]  /*37860*/  @!P1 IMAD.MOV.U32 R5, RZ, RZ, R11 ;  /* 0x000000ffff059224 */ /* 0x001fe400078e000b */
[----:B------:R-:W-:Y:S01]  /*37870*/  @!P1 IMAD.MOV.U32 R4, RZ, RZ, R0 ;  /* 0x000000ffff049224 */ /* 0x000fe200078e0000 */
[----:B------:R0:W-:Y:S04]  /*37880*/  STL [R1+0x930], R11 ;  /* 0x0009300b01007387 */ /* 0x0001e80000100800 */
[----:B0-----:R-:W4:Y:S04]  /*37890*/  LDL.LU R11, [R1+0x948] ;  /* 0x00094800010b7983 */ /* 0x001f280000300800 */
[----:B------:R-:W4:Y:S01]  /*378a0*/  LDL.LU R0, [R1+0x94c] ;  /* 0x00094c0001007983 */ /* 0x000f220000300800 */
[----:B---3--:R-:W-:-:S02]  /*378b0*/  IADD3 R7, P3, PT, R7, R70, RZ ;  /* 0x0000004607077210 */ /* 0x008fc40007f7e0ff */
[----:B------:R-:W-:-:S03]  /*378c0*/  PRMT R55, RZ, 0x7610, R55 ;  /* 0x00007610ff377816 */ /* 0x000fc60000000037 */
[----:B------:R-:W-:Y:S01]  /*378d0*/  IMAD.X R10, R10, 0x1, R69, P3 ;  /* 0x000000010a0a7824 */ /* 0x000fe200018e0645 */
[----:B------:R-:W-:Y:S01]  /*378e0*/  PRMT R53, RZ, 0x7610, R53 ;  /* 0x00007610ff357816 */ /* 0x000fe20000000035 */
[----:B------:R-:W-:Y:S04]  /*378f0*/  STL [R1+0x474], R7 ;  /* 0x0004740701007387 */ /* 0x000fe80000100800 */
[----:B------:R0:W3:Y:S04]  /*37900*/  @!P1 LDG.E.U16 R55, desc[UR20][R4.64] ;  /* 0x0000001404379981 */ /* 0x0000e8000c1e1500 */
[----:B------:R1:W-:Y:S01]  /*37910*/  STL [R1+0x470], R10 ;  /* 0x0004700a01007387 */ /* 0x0003e20000100800 */
[----:B------:R-:W-:Y:S01]  /*37920*/  PRMT R51, RZ, 0x7610, R51 ;  /* 0x00007610ff337816 */ /* 0x000fe20000000033 */
[----:B0-----:R-:W-:-:S02]  /*37930*/  @!P1 IMAD.MOV.U32 R4, RZ, RZ, R7 ;  /* 0x000000ffff049224 */ /* 0x001fc400078e0007 */
[----:B------:R-:W-:Y:S02]  /*37940*/  @!P1 IMAD.MOV.U32 R5, RZ, RZ, R10 ;  /* 0x000000ffff059224 */ /* 0x000fe400078e000a */
[----:B-1----:R-:W3:Y:S04]  /*37950*/  LDL.LU R10, [R1+0x950] ;  /* 0x00095000010a7983 */ /* 0x002ee80000300800 */
[----:B------:R-:W3:Y:S01]  /*37960*/  LDL.LU R7, [R1+0x954] ;  /* 0x0009540001077983 */ /* 0x000ee20000300800 */
[----:B------:R-:W-:-:S03]  /*37970*/  IADD3 R3, P3, PT, R3, R70, RZ ;  /* 0x0000004603037210 */ /* 0x000fc60007f7e0ff */
[----:B------:R0:W3:Y:S02]  /*37980*/  @!P1 LDG.E.U16 R53, desc[UR20][R4.64] ;  /* 0x0000001404359981 */ /* 0x0000e4000c1e1500 */
[----:B------:R-:W-:Y:S02]  /*37990*/  IMAD.X R6, R6, 0x1, R69, P3 ;  /* 0x0000000106067824 */ /* 0x000fe400018e0645 */
[----:B------:R-:W-:Y:S04]  /*379a0*/  STL [R1+0x47c], R3 ;  /* 0x00047c0301007387 */ /* 0x000fe80000100800 */
[----:B------:R1:W-:Y:S01]  /*379b0*/  STL [R1+0x478], R6 ;  /* 0x0004780601007387 */ /* 0x0003e20000100800 */
[----:B0-----:R-:W-:Y:S02]  /*379c0*/  @!P1 IMAD.MOV.U32 R4, RZ, RZ, R3 ;  /* 0x000000ffff049224 */ /* 0x001fe400078e0003 */
[----:B------:R-:W-:Y:S01]  /*379d0*/  @!P1 IMAD.MOV.U32 R5, RZ, RZ, R6 ;  /* 0x000000ffff059224 */ /* 0x000fe200078e0006 */
[----:B------:R-:W-:-:S04]  /*379e0*/  PRMT R49, RZ, 0x7610, R49 ;  /* 0x00007610ff317816 */ /* 0x000fc80000000031 */
[----:B------:R0:W3:Y:S04]  /*379f0*/  @!P1 LDG.E.U16 R51, desc[UR20][R4.64] ;  /* 0x0000001404339981 */ /* 0x0000e8000c1e1500 */
[----:B-1----:R-:W3:Y:S04]  /*37a00*/  LDL.LU R6, [R1+0x958] ;  /* 0x0009580001067983 */ /* 0x002ee80000300800 */
[----:B------:R-:W3:Y:S01]  /*37a10*/  LDL.LU R3, [R1+0x95c] ;  /* 0x00095c0001037983 */ /* 0x000ee20000300800 */
[----:B------:R-:W-:Y:S02]  /*37a20*/  PRMT R47, RZ, 0x7610, R47 ;  /* 0x00007610ff2f7816 */ /* 0x000fe4000000002f */
[----:B--2---:R-:W-:-:S05]  /*37a30*/  IADD3 R9, P3, PT, R9, R70, RZ ;  /* 0x0000004609097210 */ /* 0x004fca0007f7e0ff */
[----:B------:R-:W-:Y:S01]  /*37a40*/  IMAD.X R12, R12, 0x1, R69, P3 ;  /* 0x000000010c0c7824 */ /* 0x000fe200018e0645 */
[----:B------:R-:W-:Y:S01]  /*37a50*/  STL [R1+0x93c], R9 ;  /* 0x00093c0901007387 */ /* 0x000fe20000100800 */
[----:B0-----:R-:W-:Y:S02]  /*37a60*/  @!P1 IMAD.MOV.U32 R4, RZ, RZ, R9 ;  /* 0x000000ffff049224 */ /* 0x001fe400078e0009 */
[----:B------:R-:W-:Y:S01]  /*37a70*/  @!P1 IMAD.MOV.U32 R5, RZ, RZ, R12 ;  /* 0x000000ffff059224 */ /* 0x000fe200078e000c */
[----:B------:R0:W-:Y:S04]  /*37a80*/  STL [R1+0x938], R12 ;  /* 0x0009380c01007387 */ /* 0x0001e80000100800 */
[----:B------:R1:W2:Y:S04]  /*37a90*/  @!P1 LDG.E.U16 R49, desc[UR20][R4.64] ;  /* 0x0000001404319981 */ /* 0x0002a8000c1e1500 */
[----:B0-----:R-:W2:Y:S01]  /*37aa0*/  LDL.LU R12, [R1+0x960] ;  /* 0x00096000010c7983 */ /* 0x001ea20000300800 */
[----:B----4-:R-:W-:-:S03]  /*37ab0*/  IADD3 R2, P3, PT, R2, R70, RZ ;  /* 0x0000004602027210 */ /* 0x010fc60007f7e0ff */
[----:B------:R-:W4:Y:S02]  /*37ac0*/  LDL.LU R9, [R1+0x964] ;  /* 0x0009640001097983 */ /* 0x000f240000300800 */
[----:B------:R-:W-:Y:S02]  /*37ad0*/  IMAD.X R8, R8, 0x1, R69, P3 ;  /* 0x0000000108087824 */ /* 0x000fe400018e0645 */
[----:B------:R-:W-:Y:S01]  /*37ae0*/  STL [R1+0x944], R2 ;  /* 0x0009440201007387 */ /* 0x000fe20000100800 */
[----:B-1----:R-:W-:Y:S02]  /*37af0*/  @!P1 IMAD.MOV.U32 R4, RZ, RZ, R2 ;  /* 0x000000ffff049224 */ /* 0x002fe400078e0002 */
[----:B------:R-:W-:Y:S01]  /*37b00*/  @!P1 IMAD.MOV.U32 R5, RZ, RZ, R8 ;  /* 0x000000ffff059224 */ /* 0x000fe200078e0008 */
[----:B------:R0:W-:Y:S04]  /*37b10*/  STL [R1+0x940], R8 ;  /* 0x0009400801007387 */ /* 0x0001e80000100800 */
[----:B------:R1:W2:Y:S04]  /*37b20*/  @!P1 LDG.E.U16 R47, desc[UR20][R4.64] ;  /* 0x00000014042f9981 */ /* 0x0002a8000c1e1500 */
[----:B0-----:R-:W2:Y:S01]  /*37b30*/  LDL.LU R8, [R1+0x480] ;  /* 0x0004800001087983 */ /* 0x001ea20000300800 */
[----:B------:R-:W-:-:S03]  /*37b40*/  IADD3 R0, P3, PT, R0, R70, RZ ;  /* 0x0000004600007210 */ /* 0x000fc60007f7e0ff */
[----:B------:R-:W2:Y:S02]  /*37b50*/  LDL.LU R2, [R1+0x484] ;  /* 0x0004840001027983 */ /* 0x000ea40000300800 */
[----:B------:R-:W-:Y:S02]  /*37b60*/  IMAD.X R11, R11, 0x1, R69, P3 ;  /* 0x000000010b0b7824 */ /* 0x000fe400018e0645 */
[----:B------:R0:W-:Y:S01]  /*37b70*/  STL [R1+0x94c], R0 ;  /* 0x00094c0001007387 */ /* 0x0001e20000100800 */
[----:B-1----:R-:W-:-:S03]  /*37b80*/  @!P1 IMAD.MOV.U32 R4, RZ, RZ, R0 ;  /* 0x000000ffff049224 */ /* 0x002fc600078e0000 */
[----:B------:R1:W-:Y:S04]  /*37b90*/  STL [R1+0x948], R11 ;  /* 0x0009480b01007387 */ /* 0x0003e80000100800 */
[----:B------:R-:W2:Y:S04]  /*37ba0*/  LDL.LU R14, [R1+0x488] ;  /* 0x00048800010e7983 */ /* 0x000ea80000300800 */
[----:B0-----:R-:W2:Y:S01]  /*37bb0*/  LDL.LU R0, [R1+0x48c] ;  /* 0x00048c0001007983 */ /* 0x001ea20000300800 */
[----:B------:R-:W-:Y:S01]  /*37bc0*/  PRMT R45, RZ, 0x7610, R45 ;  /* 0x00007610ff2d7816 */ /* 0x000fe2000000002d */
[----:B------:R-:W-:Y:S01]  /*37bd0*/  @!P1 IMAD.MOV.U32 R5, RZ, RZ, R11 ;  /* 0x000000ffff059224 */ /* 0x000fe200078e000b */
[----:B------:R-:W-:-:S04]  /*37be0*/  PRMT R41, RZ, 0x7610, R41 ;  /* 0x00007610ff297816 */ /* 0x000fc80000000029 */
[----:B------:R0:W2:Y:S01]  /*37bf0*/  @!P1 LDG.E.U16 R45, desc[UR20][R4.64] ;  /* 0x00000014042d9981 */ /* 0x0000a2000c1e1500 */
[----:B---3--:R-:W-:-:S05]  /*37c00*/  IADD3 R7, P3, PT, R7, R70, RZ ;  /* 0x0000004607077210 */ /* 0x008fca0007f7e0ff */
[----:B------:R-:W-:Y:S01]  /*37c10*/  IMAD.X R10, R10, 0x1, R69, P3 ;  /* 0x000000010a0a7824 */ /* 0x000fe200018e0645 */
[----:B------:R-:W-:Y:S01]  /*37c20*/  STL [R1+0x954], R7 ;  /* 0x0009540701007387 */ /* 0x000fe20000100800 */
[----:B0-----:R-:W-:Y:S02]  /*37c30*/  @!P1 IMAD.MOV.U32 R4, RZ, RZ, R7 ;  /* 0x000000ffff049224 */ /* 0x001fe400078e0007 */
[----:B------:R-:W-:Y:S01]  /*37c40*/  @!P1 IMAD.MOV.U32 R5, RZ, RZ, R10 ;  /* 0x000000ffff059224 */ /* 0x000fe200078e000a */
[----:B------:R0:W-:Y:S04]  /*37c50*/  STL [R1+0x950], R10 ;  /* 0x0009500a01007387 */ /* 0x0001e80000100800 */
[----:B-1----:R-:W3:Y:S04]  /*37c60*/  LDL.LU R11, [R1+0x968] ;  /* 0x00096800010b7983 */ /* 0x002ee80000300800 */
[----:B------:R1:W3:Y:S04]  /*37c70*/  @!P1 LDG.E.U16 R41, desc[UR20][R4.64] ;  /* 0x0000001404299981 */ /* 0x0002e8000c1e1500 */
[----:B0-----:R-:W3:Y:S01]  /*37c80*/  LDL.LU R10, [R1+0x96c] ;  /* 0x00096c00010a7983 */ /* 0x001ee20000300800 */
[----:B------:R-:W-:-:S05]  /*37c90*/  IADD3 R3, P3, PT, R3, R70, RZ ;  /* 0x0000004603037210 */ /* 0x000fca0007f7e0ff */
[----:B------:R-:W-:Y:S01]  /*37ca0*/  IMAD.X R6, R6, 0x1, R69, P3 ;  /* 0x0000000106067824 */ /* 0x000fe200018e0645 */
[----:B------:R-:W-:Y:S01]  /*37cb0*/  STL [R1+0x95c], R3 ;  /* 0x00095c0301007387 */ /* 0x000fe20000100800 */
[----:B-1----:R-:W-:Y:S02]  /*37cc0*/  PRMT R4, RZ, 0x7610, R4 ;  /* 0x00007610ff047816 */ /* 0x002fe40000000004 */
[----:B------:R-:W-:Y:S01]  /*37cd0*/  @!P1 IMAD.MOV.U32 R7, RZ, RZ, R6 ;  /* 0x000000ffff079224 */ /* 0x000fe200078e0006 */
[----:B------:R0:W-:Y:S04]  /*37ce0*/  STL [R1+0x958], R6 ;  /* 0x0009580601007387 */ /* 0x0001e80000100800 */
[----:B------:R-:W3:Y:S01]  /*37cf0*/  LDL.LU R16, [R1+0x970] ;  /* 0x0009700001107983 */ /* 0x000ee20000300800 */
[----:B0-----:R-:W-:-:S03]  /*37d00*/  @!P1 IMAD.MOV.U32 R6, RZ, RZ, R3 ;  /* 0x000000ffff069224 */ /* 0x001fc600078e0003 */
[----:B------:R-:W3:Y:S01]  /*37d10*/  LDL.LU R3, [R1+0x974] ;  /* 0x0009740001037983 */ /* 0x000ee20000300800 */
[----:B------:R-:W-:-:S03]  /*37d20*/  PRMT R5, RZ, 0x7610, R5 ;  /* 0x00007610ff057816 */ /* 0x000fc60000000005 */
[----:B------:R0:W3:Y:S01]  /*37d30*/  @!P1 LDG.E.U16 R4, desc[UR20][R6.64] ;  /* 0x0000001406049981 */ /* 0x0000e2000c1e1500 */
[----:B----4-:R-:W-:-:S05]  /*37d40*/  IADD3 R9, P3, PT, R9, R70, RZ ;  /* 0x0000004609097210 */ /* 0x010fca0007f7e0ff */
[----:B--2---:R-:W-:Y:S01]  /*37d50*/  IMAD.X R12, R12, 0x1, R69, P3 ;  /* 0x000000010c0c7824 */ /* 0x004fe200018e0645 */
[----:B------:R-:W-:Y:S03]  /*37d60*/  STL [R1+0x964], R9 ;  /* 0x0009640901007387 */ /* 0x000fe60000100800 */
[----:B0-----:R-:W-:Y:S01]  /*37d70*/  @!P1 IMAD.MOV.U32 R7, RZ, RZ, R12 ;  /* 0x000000ffff079224 */ /* 0x001fe200078e000c */
[----:B------:R0:W-:Y:S01]  /*37d80*/  STL [R1+0x960], R12 ;  /* 0x0009600c01007387 */ /* 0x0001e20000100800 */
[----:B------:R-:W-:-:S03]  /*37d90*/  @!P1 IMAD.MOV.U32 R6, RZ, RZ, R9 ;  /* 0x000000ffff069224 */ /* 0x000fc600078e0009 */
[----:B------:R-:W2:Y:S04]  /*37da0*/  LDL.LU R13, [R1+0x978] ;  /* 0x00097800010d7983 */ /* 0x000ea80000300800 */
[----:B------:R1:W4:Y:S01]  /*37db0*/  @!P1 LDG.E.U16 R5, desc[UR20][R6.64] ;  /* 0x0000001406059981 */ /* 0x000322000c1e1500 */
[----:B------:R-:W-:-:S03]  /*37dc0*/  IADD3 R2, P3, PT, R2, R70, RZ ;  /* 0x0000004602027210 */ /* 0x000fc60007f7e0ff */
[----:B0-----:R-:W2:Y:S02]  /*37dd0*/  LDL.LU R12, [R1+0x97c] ;  /* 0x00097c00010c7983 */ /* 0x001ea40000300800 */
[----:B------:R-:W-:Y:S02]  /*37de0*/  IMAD.X R8, R8, 0x1, R69, P3 ;  /* 0x0000000108087824 */ /* 0x000fe400018e0645 */
[----:B------:R-:W-:Y:S02]  /*37df0*/  STL [R1+0x484], R2 ;  /* 0x0004840201007387 */ /* 0x000fe40000100800 */
[----:B------:R-:W-:Y:S02]  /*37e00*/  @!P1 IMAD.MOV.U32 R9, RZ, RZ, R8 ;  /* 0x000000ffff099224 */ /* 0x000fe400078e0008 */
[----:B------:R0:W-:Y:S01]  /*37e10*/  STL [R1+0x480], R8 ;  /* 0x0004800801007387 */ /* 0x0001e20000100800 */
[----:B-1----:R-:W-:-:S03]  /*37e20*/  PRMT R6, RZ, 0x7610, R6 ;  /* 0x00007610ff067816 */ /* 0x002fc60000000006 */
[----:B------:R-:W4:Y:S01]  /*37e30*/  LDL.LU R15, [R1+0x980] ;  /* 0x00098000010f7983 */ /* 0x000f220000300800 */
[----:B------:R-:W-:Y:S01]  /*37e40*/  IADD3 R0, P3, PT, R0, R70, RZ ;  /* 0x0000004600007210 */ /* 0x000fe20007f7e0ff */
[----:B0-----:R-:W-:Y:S02]  /*37e50*/  @!P1 IMAD.MOV.U32 R8, RZ, RZ, R2 ;  /* 0x000000ffff089224 */ /* 0x001fe400078e0002 */
[----:B------:R-:W4:Y:S02]  /*37e60*/  LDL.LU R2, [R1+0x984] ;  /* 0x0009840001027983 */ /* 0x000f240000300800 */
[----:B------:R-:W-:Y:S02]  /*37e70*/  IMAD.X R14, R14, 0x1, R69, P3 ;  /* 0x000000010e0e7824 */ /* 0x000fe400018e0645 */
[----:B------:R0:W4:Y:S04]  /*37e80*/  @!P1 LDG.E.U16 R6, desc[UR20][R8.64] ;  /* 0x0000001408069981 */ /* 0x000128000c1e1500 */
[----:B------:R-:W-:Y:S04]  /*37e90*/  STL [R1+0x48c], R0 ;  /* 0x00048c0001007387 */ /* 0x000fe80000100800 */
[----:B------:R1:W-:Y:S01]  /*37ea0*/  STL [R1+0x488], R14 ;  /* 0x0004880e01007387 */ /* 0x0003e20000100800 */
[----:B0-----:R-:W-:-:S02]  /*37eb0*/  @!P1 IMAD.MOV.U32 R9, RZ, RZ, R14 ;  /* 0x000000ffff099224 */ /* 0x001fc400078e000e */
[----:B------:R-:W-:Y:S01]  /*37ec0*/  @!P1 IMAD.MOV.U32 R8, RZ, RZ, R0 ;  /* 0x000000ffff089224 */ /* 0x000fe200078e0000 */
[----:B-1----:R-:W4:Y:S04]  /*37ed0*/  LDL.LU R14, [R1+0x988] ;  /* 0x00098800010e7983 */ /* 0x002f280000300800 */
[----:B------:R-:W4:Y:S01]  /*37ee0*/  LDL.LU R0, [R1+0x98c] ;  /* 0x00098c0001007983 */ /* 0x000f220000300800 */
[----:B---3--:R-:W-:Y:S02]  /*37ef0*/  IADD3 R10, P3, PT, R10, R70, RZ ;  /* 0x000000460a0a7210 */ /* 0x008fe40007f7e0ff */
[----:B------:R-:W-:-:S03]  /*37f00*/  PRMT R7, RZ, 0x7610, R7 ;  /* 0x00007610ff077816 */ /* 0x000fc60000000007 */
[----:B------:R-:W-:Y:S01]  /*37f10*/  IMAD.X R11, R11, 0x1, R69, P3 ;  /* 0x000000010b0b7824 */ /* 0x000fe200018e0645 */
[----:B------:R0:W-:Y:S04]  /*37f20*/  STL [R1+0x96c], R10 ;  /* 0x00096c0a01007387 */ /* 0x0001e80000100800 */
[----:B------:R1:W3:Y:S04]  /*37f30*/  @!P1 LDG.E.U16 R7, desc[UR20][R8.64] ;  /* 0x0000001408079981 */ /* 0x0002e8000c1e1500 */
[----:B------:R0:W-:Y:S04]  /*37f40*/  STL [R1+0x968], R11 ;  /* 0x0009680b01007387 */ /* 0x0001e80000100800 */
[----:B------:R-:W3:Y:S01]  /*37f50*/  LDL.LU R20, [R1+0x990] ;  /* 0x0009900001147983 */ /* 0x000ee20000300800 */
[----:B-1----:R-:W-:-:S03]  /*37f60*/  PRMT R8, RZ, 0x7610, R8 ;  /* 0x00007610ff087816 */ /* 0x002fc60000000008 */
[----:B------:R-:W3:Y:S01]  /*37f70*/  LDL.LU R17, [R1+0x994] ;  /* 0x0009940001117983 */ /* 0x000ee20000300800 */
[----:B------:R-:W-:-:S03]  /*37f80*/  IADD3 R3, P3, PT, R3, R70, RZ ;  /* 0x0000004603037210 */ /* 0x000fc60007f7e0ff */
[----:B------:R0:W3:Y:S02]  /*37f90*/  @!P1 LDG.E.U16 R8, desc[UR20][R10.64] ;  /* 0x000000140a089981 */ /* 0x0000e4000c1e1500 */
[----:B------:R-:W-:Y:S01]  /*37fa0*/  IMAD.X R16, R16, 0x1, R69, P3 ;  /* 0x0000000110107824 */ /* 0x000fe200018e0645 */
[----:B------:R-:W-:Y:S01]  /*37fb0*/  PRMT R9, RZ, 0x7610, R9 ;  /* 0x00007610ff097816 */ /* 0x000fe20000000009 */
[----:B------:R-:W-:Y:S04]  /*37fc0*/  STL [R1+0x974], R3 ;  /* 0x0009740301007387 */ /* 0x000fe80000100800 */
[----:B------:R1:W-:Y:S01]  /*37fd0*/  STL [R1+0x970], R16 ;  /* 0x0009701001007387 */ /* 0x0003e20000100800 */
[----:B0-----:R-:W-:Y:S02]  /*37fe0*/  @!P1 IMAD.MOV.U32 R10, RZ, RZ, R3 ;  /* 0x000000ffff0a9224 */ /* 0x001fe400078e0003 */
[----:B------:R-:W-:-:S05]  /*37ff0*/  @!P1 IMAD.MOV.U32 R11, RZ, RZ, R16 ;  /* 0x000000ffff0b9224 */ /* 0x000fca00078e0010 */
[----:B------:R0:W3:Y:S04]  /*38000*/  @!P1 LDG.E.U16 R9, desc[UR20][R10.64] ;  /* 0x000000140a099981 */ /* 0x0000e8000c1e1500 */
[----:B-1----:R-:W3:Y:S04]  /*38010*/  LDL.LU R16, [R1+0x490] ;  /* 0x0004900001107983 */ /* 0x002ee80000300800 */
[----:B------:R-:W3:Y:S01]  /*38020*/  LDL.LU R3, [R1+0x494] ;  /* 0x0004940001037983 */ /* 0x000ee20000300800 */
[----:B0-----:R-:W-:Y:S02]  /*38030*/  PRMT R10, RZ, 0x7610, R10 ;  /* 0x00007610ff0a7816 */ /* 0x001fe4000000000a */
[----:B--2---:R-:W-:-:S05]  /*38040*/  IADD3 R12, P3, PT, R12, R70, RZ ;  /* 0x000000460c0c7210 */ /* 0x004fca0007f7e0ff */
[----:B------:R-:W-:Y:S01]  /*38050*/  IMAD.X R13, R13, 0x1, R69, P3 ;  /* 0x000000010d0d7824 */ /* 0x000fe200018e0645 */
[----:B------:R0:W-:Y:S04]  /*38060*/  STL [R1+0x97c], R12 ;  /* 0x00097c0c01007387 */ /* 0x0001e80000100800 */
[----:B------:R-:W-:Y:S04]  /*38070*/  STL [R1+0x978], R13 ;  /* 0x0009780d01007387 */ /* 0x000fe80000100800 */
[----:B------:R-:W2:Y:S04]  /*38080*/  LDL.LU R22, [R1+0x498] ;  /* 0x0004980001167983 */ /* 0x000ea80000300800 */
[----:B------:R-:W2:Y:S01]  /*38090*/  LDL.LU R19, [R1+0x49c] ;  /* 0x00049c0001137983 */ /* 0x000ea20000300800 */
[----:B----4-:R-:W-:-:S03]  /*380a0*/  IADD3 R2, P3, PT, R2, R70, RZ ;  /* 0x0000004602027210 */ /* 0x010fc60007f7e0ff */
[----:B------:R0:W4:Y:S02]  /*380b0*/  @!P1 LDG.E.U16 R10, desc[UR20][R12.64] ;  /* 0x000000140c0a9981 */ /* 0x000124000c1e1500 */
[----:B------:R-:W-:Y:S02]  /*380c0*/  IMAD.X R15, R15, 0x1, R69, P3 ;  /* 0x000000010f0f7824 */ /* 0x000fe400018e0645 */
[----:B------:R1:W-:Y:S04]  /*380d0*/  STL [R1+0x984], R2 ;  /* 0x0009840201007387 */ /* 0x0003e80000100800 */
[----:B------:R1:W-:Y:S01]  /*380e0*/  STL [R1+0x980], R15 ;  /* 0x0009800f01007387 */ /* 0x0003e20000100800 */
[----:B0-----:R-:W-:-:S03]  /*380f0*/  @!P1 IMAD.MOV.U32 R12, RZ, RZ, R2 ;  /* 0x000000ffff0c9224 */ /* 0x001fc600078e0002 */
[----:B------:R-:W4:Y:S04]  /*38100*/  LDL.LU R18, [R1+0x998] ;  /* 0x0009980001127983 */ /* 0x000f280000300800 */
[----:B-1----:R-:W4:Y:S01]  /*38110*/  LDL.LU R2, [R1+0x99c] ;  /* 0x00099c0001027983 */ /* 0x002f220000300800 */
[----:B------:R-:W-:Y:S01]  /*38120*/  IADD3 R0, P3, PT, R0, R70, RZ ;  /* 0x0000004600007210 */ /* 0x000fe20007f7e0ff */
[----:B------:R-:W-:-:S04]  /*38130*/  @!P1 IMAD.MOV.U32 R13, RZ, RZ, R15 ;  /* 0x000000ffff0d9224 */ /* 0x000fc800078e000f */
[----:B------:R-:W-:Y:S01]  /*38140*/  IMAD.X R14, R14, 0x1, R69, P3 ;  /* 0x000000010e0e7824 */ /* 0x000fe200018e0645 */
[----:B------:R-:W-:Y:S03]  /*38150*/  STL [R1+0x98c], R0 ;  /* 0x00098c0001007387 */ /* 0x000fe60000100800 */
[----:B------:R-:W-:Y:S01]  /*38160*/  @!P1 IMAD.MOV.U32 R15, RZ, RZ, R14 ;  /* 0x000000ffff0f9224 */ /* 0x000fe200078e000e */
[----:B------:R0:W-:Y:S04]  /*38170*/  STL [R1+0x988], R14 ;  /* 0x0009880e01007387 */ /* 0x0001e80000100800 */
[----:B------:R-:W4:Y:S01]  /*38180*/  LDL.LU R24, [R1+0x9a0] ;  /* 0x0009a00001187983 */ /* 0x000f220000300800 */
[----:B0-----:R-:W-:-:S03]  /*38190*/  @!P1 IMAD.MOV.U32 R14, RZ, RZ, R0 ;  /* 0x000000ffff0e9224 */ /* 0x001fc600078e0000 */
[----:B------:R-:W4:Y:S01]  /*381a0*/  LDL.LU R0, [R1+0x9a4] ;  /* 0x0009a40001007983 */ /* 0x000f220000300800 */
[----:B------:R-:W-:Y:S02]  /*381b0*/  PRMT R11, RZ, 0x7610, R11 ;  /* 0x00007610ff0b7816 */ /* 0x000fe4000000000b */
[----:B---3--:R-:W-:-:S04]  /*381c0*/  IADD3 R17, P3, PT, R17, R70, RZ ;  /* 0x0000004611117210 */ /* 0x008fc80007f7e0ff */
[----:B------:R0:W3:Y:S01]  /*381d0*/  @!P1 LDG.E.U16 R11, desc[UR20][R12.64] ;  /* 0x000000140c0b9981 */ /* 0x0000e2000c1e1500 */
[----:B------:R-:W-:-:S03]  /*381e0*/  IMAD.X R20, R20, 0x1, R69, P3 ;  /* 0x0000000114147824 */ /* 0x000fc600018e0645 */
[----:B------:R-:W-:Y:S01]  /*381f0*/  STL [R1+0x994], R17 ;  /* 0x0009941101007387 */ /* 0x000fe20000100800 */
[----:B0-----:R-:W-:-:S03]  /*38200*/  PRMT R12, RZ, 0x7610, R12 ;  /* 0x00007610ff0c7816 */ /* 0x001fc6000000000c */
[----:B------:R0:W-:Y:S01]  /*38210*/  STL [R1+0x990], R20 ;  /* 0x0009901401007387 */ /* 0x0001e20000100800 */
[----:B------:R-:W-:-:S03]  /*38220*/  PRMT R13, RZ, 0x7610, R13 ;  /* 0x00007610ff0d7816 */ /* 0x000fc6000000000d */
[----:B------:R-:W3:Y:S04]  /*38230*/  LDL.LU R21, [R1+0x9a8] ;  /* 0x0009a80001157983 */ /* 0x000ee80000300800 */
[----:B------:R1:W3:Y:S01]  /*38240*/  @!P1 LDG.E.U16 R12, desc[UR20][R14.64] ;  /* 0x000000140e0c9981 */ /* 0x0002e2000c1e1500 */
[----:B------:R-:W-:Y:S01]  /*38250*/  IADD3 R3, P3, PT, R3, R70, RZ ;  /* 0x0000004603037210 */ /* 0x000fe20007f7e0ff */
[----:B-1----:R-:W-:Y:S02]  /*38260*/  @!P1 IMAD.MOV.U32 R14, RZ, RZ, R17 ;  /* 0x000000ffff0e9224 */ /* 0x002fe400078e0011 */
[----:B------:R-:W-:Y:S02]  /*38270*/  @!P1 IMAD.MOV.U32 R15, RZ, RZ, R20 ;  /* 0x000000ffff0f9224 */ /* 0x000fe400078e0014 */
[----:B------:R-:W-:Y:S01]  /*38280*/  IMAD.X R16, R16, 0x1, R69, P3 ;  /* 0x0000000110107824 */ /* 0x000fe200018e0645 */
[----:B0-----:R-:W3:Y:S03]  /*38290*/  LDL.LU R20, [R1+0x9ac] ;  /* 0x0009ac0001147983 */ /* 0x001ee60000300800 */
[----:B------:R-:W-:Y:S01]  /*382a0*/  @!P1 IMAD.MOV.U32 R17, RZ, RZ, R16 ;  /* 0x000000ffff119224 */ /* 0x000fe200078e0010 */
[----:B------:R0:W3:Y:S04]  /*382b0*/  @!P1 LDG.E.U16 R13, desc[UR20][R14.64] ;  /* 0x000000140e0d9981 */ /* 0x0000e8000c1e1500 */
[----:B------:R-:W-:Y:S04]  /*382c0*/  STL [R1+0x494], R3 ;  /* 0x0004940301007387 */ /* 0x000fe80000100800 */
[----:B------:R1:W-:Y:S01]  /*382d0*/  STL [R1+0x490], R16 ;  /* 0x0004901001007387 */ /* 0x0003e20000100800 */
[----:B0-----:R-:W-:-:S03]  /*382e0*/  PRMT R14, RZ, 0x7610, R14 ;  /* 0x00007610ff0e7816 */ /* 0x001fc6000000000e */
[----:B------:R-:W3:Y:S01]  /*382f0*/  LDL.LU R26, [R1+0x9b0] ;  /* 0x0009b000011a7983 */ /* 0x000ee20000300800 */
[----:B-1----:R-:W-:-:S03]  /*38300*/  @!P1 IMAD.MOV.U32 R16, RZ, RZ, R3 ;  /* 0x000000ffff109224 */ /* 0x002fc600078e0003 */
[----:B------:R-:W3:Y:S01]  /*38310*/  LDL.LU R3, [R1+0x9b4] ;  /* 0x0009b40001037983 */ /* 0x000ee20000300800 */
[----:B------:R-:W-:-:S03]  /*38320*/  PRMT R15, RZ, 0x7610, R15 ;  /* 0x00007610ff0f7816 */ /* 0x000fc6000000000f */
[----:B------:R0:W3:Y:S01]  /*38330*/  @!P1 LDG.E.U16 R14, desc[UR20][R16.64] ;  /* 0x00000014100e9981 */ /* 0x0000e2000c1e1500 */
[----:B--2---:R-:W-:-:S05]  /*38340*/  IADD3 R19, P3, PT, R19, R70, RZ ;  /* 0x0000004613137210 */ /* 0x004fca0007f7e0ff */
[----:B------:R-:W-:Y:S01]  /*38350*/  IMAD.X R22, R22, 0x1, R69, P3 ;  /* 0x0000000116167824 */ /* 0x000fe200018e0645 */
[----:B------:R-:W-:Y:S03]  /*38360*/  STL [R1+0x49c], R19 ;  /* 0x00049c1301007387 */ /* 0x000fe60000100800 */
[----:B0-----:R-:W-:Y:S01]  /*38370*/  @!P1 IMAD.MOV.U32 R17, RZ, RZ, R22 ;  /* 0x000000ffff119224 */ /* 0x001fe200078e0016 */
[----:B------:R0:W-:Y:S01]  /*38380*/  STL [R1+0x498], R22 ;  /* 0x0004981601007387 */ /* 0x0001e20000100800 */
[----:B------:R-:W-:-:S03]  /*38390*/  @!P1 IMAD.MOV.U32 R16, RZ, RZ, R19 ;  /* 0x000000ffff109224 */ /* 0x000fc600078e0013 */
[----:B------:R-:W2:Y:S04]  /*383a0*/  LDL.LU R23, [R1+0x9b8] ;  /* 0x0009b80001177983 */ /* 0x000ea80000300800 */
[----:B------:R1:W2:Y:S01]  /*383b0*/  @!P1 LDG.E.U16 R15, desc[UR20][R16.64] ;  /* 0x00000014100f9981 */ /* 0x0002a2000c1e1500 */
[----:B----4-:R-:W-:-:S03]  /*383c0*/  IADD3 R2, P3, PT, R2, R70, RZ ;  /* 0x0000004602027210 */ /* 0x010fc60007f7e0ff */
[----:B0-----:R-:W4:Y:S02]  /*383d0*/  LDL.LU R22, [R1+0x9bc] ;  /* 0x0009bc0001167983 */ /* 0x001f240000300800 */
[----:B------:R-:W-:Y:S02]  /*383e0*/  IMAD.X R18, R18, 0x1, R69, P3 ;  /* 0x0000000112127824 */ /* 0x000fe400018e0645 */
[----:B------:R-:W-:Y:S02]  /*383f0*/  STL [R1+0x99c], R2 ;  /* 0x00099c0201007387 */ /* 0x000fe40000100800 */
[----:B------:R-:W-:Y:S02]  /*38400*/  @!P1 IMAD.MOV.U32 R19, RZ, RZ, R18 ;  /* 0x000000ffff139224 */ /* 0x000fe400078e0012 */
[----:B------:R0:W-:Y:S01]  /*38410*/  STL [R1+0x998], R18 ;  /* 0x0009981201007387 */ /* 0x0001e20000100800 */
[----:B-1----:R-:W-:-:S03]  /*38420*/  PRMT R16, RZ, 0x7610, R16 ;  /* 0x00007610ff107816 */ /* 0x002fc60000000010 */
[----:B------:R-:W2:Y:S01]  /*38430*/  LDL.LU R25, [R1+0x9c0] ;  /* 0x0009c00001197983 */ /* 0x000ea20000300800 */
[----:B0-----:R-:W-:-:S03]  /*38440*/  @!P1 IMAD.MOV.U32 R18, RZ, RZ, R2 ;  /* 0x000000ffff129224 */ /* 0x001fc600078e0002 */
[----:B------:R-:W2:Y:S04]  /*38450*/  LDL.LU R2, [R1+0x9c4] ;  /* 0x0009c40001027983 */ /* 0x000ea80000300800 */
[----:B------:R0:W2:Y:S01]  /*38460*/  @!P1 LDG.E.U16 R16, desc[UR20][R18.64] ;  /* 0x0000001412109981 */ /* 0x0000a2000c1e1500 */
[----:B------:R-:W-:-:S05]  /*38470*/  IADD3 R0, P3, PT, R0, R70, RZ ;  /* 0x0000004600007210 */ /* 0x000fca0007f7e0ff */
[----:B------:R-:W-:Y:S01]  /*38480*/  IMAD.X R24, R24, 0x1, R69, P3 ;  /* 0x0000000118187824 */ /* 0x000fe200018e0645 */
[----:B------:R-:W-:Y:S01]  /*38490*/  STL [R1+0x9a4], R0 ;  /* 0x0009a40001007387 */ /* 0x000fe20000100800 */
[----:B0-----:R-:W-:Y:S02]  /*384a0*/  @!P1 IMAD.MOV.U32 R18, RZ, RZ, R0 ;  /* 0x000000ffff129224 */ /* 0x001fe400078e0000 */
[----:B------:R-:W-:Y:S01]  /*384b0*/  @!P1 IMAD.MOV.U32 R19, RZ, RZ, R24 ;  /* 0x000000ffff139224 */ /* 0x000fe200078e0018 */
[----:B------:R0:W-:Y:S04]  /*384c0*/  STL [R1+0x9a0], R24 ;  /* 0x0009a01801007387 */ /* 0x0001e80000100800 */
[----:B0-----:R-:W2:Y:S04]  /*384d0*/  LDL.LU R24, [R1+0x4a0] ;  /* 0x0004a00001187983 */ /* 0x001ea80000300800 */
[----:B------:R-:W2:Y:S01]  /*384e0*/  LDL.LU R0, [R1+0x4a4] ;  /* 0x0004a40001007983 */ /* 0x000ea20000300800 */
[----:B------:R-:W-:-:S06]  /*384f0*/  PRMT R17, RZ, 0x7610, R17 ;  /* 0x00007610ff117816 */ /* 0x000fcc0000000011 */
[----:B------:R0:W2:Y:S01]  /*38500*/  @!P1 LDG.E.U16 R17, desc[UR20][R18.64] ;  /* 0x0000001412119981 */ /* 0x0000a2000c1e1500 */
[----:B---3--:R-:W-:-:S05]  /*38510*/  IADD3 R20, P3, PT, R20, R70, RZ ;  /* 0x0000004614147210 */ /* 0x008fca0007f7e0ff */
[----:B------:R-:W-:Y:S01]  /*38520*/  IMAD.X R21, R21, 0x1, R69, P3 ;  /* 0x0000000115157824 */ /* 0x000fe200018e0645 */
[----:B0-----:R-:W-:Y:S01]  /*38530*/  PRMT R18, RZ, 0x7610, R18 ;  /* 0x00007610ff127816 */ /* 0x001fe20000000012 */
[----:B------:R0:W-:Y:S04]  /*38540*/  STL [R1+0x9ac], R20 ;  /* 0x0009ac1401007387 */ /* 0x0001e80000100800 */
[----:B------:R1:W-:Y:S04]  /*38550*/  STL [R1+0x9a8], R21 ;  /* 0x0009a81501007387 */ /* 0x0003e80000100800 */
[----:B------:R-:W3:Y:S01]  /*38560*/  LDL.LU R30, [R1+0x4a8] ;  /* 0x0004a800011e7983 */ /* 0x000ee20000300800 */
[----:B------:R-:W-:-:S03]  /*38570*/  PRMT R19, RZ, 0x7610, R19 ;  /* 0x00007610ff137816 */ /* 0x000fc60000000013 */
[----:B------:R-:W3:Y:S04]  /*38580*/  LDL.LU R27, [R1+0x4ac] ;  /* 0x0004ac00011b7983 */ /* 0x000ee80000300800 */
[----:B------:R0:W3:Y:S01]  /*38590*/  @!P1 LDG.E.U16 R18, desc[UR20][R20.64] ;  /* 0x0000001414129981 */ /* 0x0000e2000c1e1500 */
[----:B------:R-:W-:-:S05]  /*385a0*/  IADD3 R3, P3, PT, R3, R70, RZ ;  /* 0x0000004603037210 */ /* 0x000fca0007f7e0ff */
[----:B------:R-:W-:Y:S01]  /*385b0*/  IMAD.X R26, R26, 0x1, R69, P3 ;  /* 0x000000011a1a7824 */ /* 0x000fe200018e0645 */
[----:B------:R-:W-:Y:S01]  /*385c0*/  STL [R1+0x9b4], R3 ;  /* 0x0009b40301007387 */ /* 0x000fe20000100800 */
[----:B0-----:R-:W-:-:S03]  /*385d0*/  @!P1 IMAD.MOV.U32 R20, RZ, RZ, R3 ;  /* 0x000000ffff149224 */ /* 0x001fc600078e0003 */
[----:B------:R0:W-:Y:S01]  /*385e0*/  STL [R1+0x9b0], R26 ;  /* 0x0009b01a01007387 */ /* 0x0001e20000100800 */
[----:B-1----:R-:W-:-:S05]  /*385f0*/  @!P1 IMAD.MOV.U32 R21, RZ, RZ, R26 ;  /* 0x000000ffff159224 */ /* 0x002fca00078e001a */
[----:B------:R1:W3:Y:S04]  /*38600*/  @!P1 LDG.E.U16 R19, desc[UR20][R20.64] ;  /* 0x0000001414139981 */ /* 0x0002e8000c1e1500 */
[----:B0-----:R-:W3:Y:S04]  /*38610*/  LDL.LU R26, [R1+0x9c8] ;  /* 0x0009c800011a7983 */ /* 0x001ee80000300800 */
[----:B------:R-:W3:Y:S01]  /*38620*/  LDL.LU R3, [R1+0x9cc] ;  /* 0x0009cc0001037983 */ /* 0x000ee20000300800 */
[----:B-1----:R-:W-:Y:S02]  /*38630*/  PRMT R20, RZ, 0x7610, R20 ;  /* 0x00007610ff147816 */ /* 0x002fe40000000014 */
[----:B----4-:R-:W-:-:S05]  /*38640*/  IADD3 R22, P3, PT, R22, R70, RZ ;  /* 0x0000004616167210 */ /* 0x010fca0007f7e0ff */
[----:B--2---:R-:W-:Y:S01]  /*38650*/  IMAD.X R23, R23, 0x1, R69, P3 ;  /* 0x0000000117177824 */ /* 0x004fe200018e0645 */
[----:B------:R0:W-:Y:S04]  /*38660*/  STL [R1+0x9bc], R22 ;  /* 0x0009bc1601007387 */ /* 0x0001e80000100800 */
[----:B------:R-:W-:Y:S04]  /*38670*/  STL [R1+0x9b8], R23 ;  /* 0x0009b81701007387 */ /* 0x000fe80000100800 */
[----:B------:R-:W2:Y:S04]  /*38680*/  LDL.LU R32, [R1+0x9d0] ;  /* 0x0009d00001207983 */ /* 0x000ea80000300800 */
[----:B------:R-:W4:Y:S01]  /*38690*/  LDL.LU R29, [R1+0x9d4] ;  /* 0x0009d400011d7983 */ /* 0x000f220000300800 */
[----:B------:R-:W-:-:S03]  /*386a0*/  IADD3 R2, P3, PT, R2, R70, RZ ;  /* 0x0000004602027210 */ /* 0x000fc60007f7e0ff */
[----:B------:R0:W2:Y:S02]  /*386b0*/  @!P1 LDG.E.U16 R20, desc[UR20][R22.64] ;  /* 0x0000001416149981 */ /* 0x0000a4000c1e1500 */
[----:B------:R-:W-:Y:S02]  /*386c0*/  IMAD.X R25, R25, 0x1, R69, P3 ;  /* 0x0000000119197824 */ /* 0x000fe400018e0645 */
[----:B------:R1:W-:Y:S04]  /*386d0*/  STL [R1+0x9c4], R2 ;  /* 0x0009c40201007387 */ /* 0x0003e80000100800 */
[----:B------:R1:W-:Y:S01]  /*386e0*/  STL [R1+0x9c0], R25 ;  /* 0x0009c01901007387 */ /* 0x0003e20000100800 */
[----:B0-----:R-:W-:-:S03]  /*386f0*/  @!P1 IMAD.MOV.U32 R22, RZ, RZ, R2 ;  /* 0x000000ffff169224 */ /* 0x001fc600078e0002 */
[----:B------:R-:W2:Y:S04]  /*38700*/  LDL.LU R28, [R1+0x9d8] ;  /* 0x0009d800011c7983 */ /* 0x000ea80000300800 */
[----:B-1----:R-:W2:Y:S01]  /*38710*/  LDL.LU R2, [R1+0x9dc] ;  /* 0x0009dc0001027983 */ /* 0x002ea20000300800 */
[----:B------:R-:W-:Y:S01]  /*38720*/  @!P1 IMAD.MOV.U32 R23, RZ, RZ, R25 ;  /* 0x000000ffff179224 */ /* 0x000fe200078e0019 */
[----:B------:R-:W-:-:S05]  /*38730*/  IADD3 R0, P3, PT, R0, R70, RZ ;  /* 0x0000004600007210 */ /* 0x000fca0007f7e0ff */
[----:B------:R-:W-:Y:S01]  /*38740*/  IMAD.X R24, R24, 0x1, R69, P3 ;  /* 0x0000000118187824 */ /* 0x000fe200018e0645 */
[----:B------:R-:W-:Y:S03]  /*38750*/  STL [R1+0x4a4], R0 ;  /* 0x0004a40001007387 */ /* 0x000fe60000100800 */
[----:B------:R-:W-:Y:S01]  /*38760*/  @!P1 IMAD.MOV.U32 R25, RZ, RZ, R24 ;  /* 0x000000ffff199224 */ /* 0x000fe200078e0018 */
[----:B------:R0:W-:Y:S04]  /*38770*/  STL [R1+0x4a0], R24 ;  /* 0x0004a01801007387 */ /* 0x0001e80000100800 */
[----:B------:R-:W2:Y:S01]  /*38780*/  LDL.LU R34, [R1+0x9e0] ;  /* 0x0009e00001227983 */ /* 0x000ea20000300800 */
[----:B0-----:R-:W-:-:S03]  /*38790*/  @!P1 IMAD.MOV.U32 R24, RZ, RZ, R0 ;  /* 0x000000ffff189224 */ /* 0x001fc600078e0000 */
[----:B------:R-:W2:Y:S01]  /*387a0*/  LDL.LU R0, [R1+0x9e4] ;  /* 0x0009e40001007983 */ /* 0x000ea20000300800 */
[----:B------:R-:W-:-:S06]  /*387b0*/  PRMT R21, RZ, 0x7610, R21 ;  /* 0x00007610ff157816 */ /* 0x000fcc0000000015 */
[----:B------:R0:W2:Y:S01]  /*387c0*/  @!P1 LDG.E.U16 R21, desc[UR20][R22.64] ;  /* 0x0000001416159981 */ /* 0x0000a2000c1e1500 */
[----:B---3--:R-:W-:Y:S02]  /*387d0*/  IADD3 R27, P3, PT, R27, R70, RZ ;  /* 0x000000461b1b7210 */ /* 0x008fe40007f7e0ff */
[----:B0-----:R-:W-:-:S03]  /*387e0*/  PRMT R22, RZ, 0x7610, R22 ;  /* 0x00007610ff167816 */ /* 0x001fc60000000016 */
[----:B------:R-:W-:Y:S01]  /*387f0*/  IMAD.X R30, R30, 0x1, R69, P3 ;  /* 0x000000011e1e7824 */ /* 0x000fe200018e0645 */
[----:B------:R-:W-:Y:S01]  /*38800*/  PRMT R23, RZ, 0x7610, R23 ;  /* 0x00007610ff177816 */ /* 0x000fe20000000017 */
[----:B------:R-:W-:Y:S04]  /*38810*/  STL [R1+0x4ac], R27 ;  /* 0x0004ac1b01007387 */ /* 0x000fe80000100800 */
[----:B------:R0:W3:Y:S04]  /*38820*/  @!P1 LDG.E.U16 R22, desc[UR20][R24.64] ;  /* 0x0000001418169981 */ /* 0x0000e8000c1e1500 */
[----:B------:R1:W-:Y:S04]  /*38830*/  STL [R1+0x4a8], R30 ;  /* 0x0004a81e01007387 */ /* 0x0003e80000100800 */
[----:B------:R-:W3:Y:S01]  /*38840*/  LDL.LU R31, [R1+0x9e8] ;  /* 0x0009e800011f7983 */ /* 0x000ee20000300800 */
[----:B0-----:R-:W-:-:S02]  /*38850*/  @!P1 IMAD.MOV.U32 R24, RZ, RZ, R27 ;  /* 0x000000ffff189224 */ /* 0x001fc400078e001b */
[----:B------:R-:W-:Y:S02]  /*38860*/  @!P1 IMAD.MOV.U32 R25, RZ, RZ, R30 ;  /* 0x000000ffff199224 */ /* 0x000fe400078e001e */
[----:B-1----:R-:W3:Y:S01]  /*38870*/  LDL.LU R30, [R1+0x9ec] ;  /* 0x0009ec00011e7983 */ /* 0x002ee20000300800 */
[----:B------:R-:W-:-:S03]  /*38880*/  IADD3 R3, P3, PT, R3, R70, RZ ;  /* 0x0000004603037210 */ /* 0x000fc60007f7e0ff */
[----:B------:R0:W3:Y:S02]  /*38890*/  @!P1 LDG.E.U16 R23, desc[UR20][R24.64] ;  /* 0x0000001418179981 */ /* 0x0000e4000c1e1500 */
[----:B------:R-:W-:Y:S02]  /*388a0*/  IMAD.X R26, R26, 0x1, R69, P3 ;  /* 0x000000011a1a7824 */ /* 0x000fe400018e0645 */
[----:B------:R-:W-:Y:S02]  /*388b0*/  STL [R1+0x9cc], R3 ;  /* 0x0009cc0301007387 */ /* 0x000fe40000100800 */
[----:B------:R-:W-:Y:S02]  /*388c0*/  @!P1 IMAD.MOV.U32 R27, RZ, RZ, R26 ;  /* 0x000000ffff1b9224 */ /* 0x000fe400078e001a */
[----:B------:R1:W-:Y:S01]  /*388d0*/  STL [R1+0x9c8], R26 ;  /* 0x0009c81a01007387 */ /* 0x0003e20000100800 */
[----:B0-----:R-:W-:-:S03]  /*388e0*/  PRMT R24, RZ, 0x7610, R24 ;  /* 0x00007610ff187816 */ /* 0x001fc60000000018 */
[----:B------:R-:W3:Y:S01]  /*388f0*/  LDL.LU R36, [R1+0x9f0] ;  /* 0x0009f00001247983 */ /* 0x000ee20000300800 */
[----:B-1----:R-:W-:-:S03]  /*38900*/  @!P1 IMAD.MOV.U32 R26, RZ, RZ, R3 ;  /* 0x000000ffff1a9224 */ /* 0x002fc600078e0003 */
        /* <DEDUP_REMOVED lines=19> */
[----:B0-----:R-:W-:-:S03]  /*38a40*/  @!P1 IMAD.MOV.U32 R28, RZ, RZ, R2 ;  /* 0x000000ffff1c9224 */ /* 0x001fc600078e0002 */
[----:B------:R-:W4:Y:S04]  /*38a50*/  LDL.LU R2, [R1+0x4bc] ;  /* 0x0004bc0001027983 */ /* 0x000f280000300800 */
[----:B------:R0:W4:Y:S01]  /*38a60*/  @!P1 LDG.E.U16 R26, desc[UR20][R28.64] ;  /* 0x000000141c1a9981 */ /* 0x000122000c1e1500 */
[----:B------:R-:W-:-:S05]  /*38a70*/  IADD3 R0, P3, PT, R0, R70, RZ ;  /* 0x0000004600007210 */ /* 0x000fca0007f7e0ff */
[----:B------:R-:W-:Y:S01]  /*38a80*/  IMAD.X R34, R34, 0x1, R69, P3 ;  /* 0x0000000122227824 */ /* 0x000fe200018e0645 */
[----:B------:R-:W-:Y:S01]  /*38a90*/  STL [R1+0x9e4], R0 ;  /* 0x0009e40001007387 */ /* 0x000fe20000100800 */
[----:B0-----:R-:W-:Y:S02]  /*38aa0*/  @!P1 IMAD.MOV.U32 R28, RZ, RZ, R0 ;  /* 0x000000ffff1c9224 */ /* 0x001fe400078e0000 */
[----:B------:R-:W-:Y:S01]  /*38ab0*/  @!P1 IMAD.MOV.U32 R29, RZ, RZ, R34 ;  /* 0x000000ffff1d9224 */ /* 0x000fe200078e0022 */
[----:B------:R0:W-:Y:S04]  /*38ac0*/  STL [R1+0x9e0], R34 ;  /* 0x0009e02201007387 */ /* 0x0001e80000100800 */
[----:B0-----:R-:W4:Y:S04]  /*38ad0*/  LDL.LU R34, [R1+0x9f8] ;  /* 0x0009f80001227983 */ /* 0x001f280000300800 */
[----:B------:R-:W4:Y:S01]  /*38ae0*/  LDL.LU R0, [R1+0x9fc] ;  /* 0x0009fc0001007983 */ /* 0x000f220000300800 */
[----:B------:R-:W-:-:S06]  /*38af0*/  PRMT R27, RZ, 0x7610, R27 ;  /* 0x00007610ff1b7816 */ /* 0x000fcc000000001b */
[----:B------:R0:W4:Y:S01]  /*38b00*/  @!P1 LDG.E.U16 R27, desc[UR20][R28.64] ;  /* 0x000000141c1b9981 */ /* 0x000122000c1e1500 */
[----:B---3--:R-:W-:-:S05]  /*38b10*/  IADD3 R30, P3, PT, R30, R70, RZ ;  /* 0x000000461e1e7210 */ /* 0x008fca0007f7e0ff */
[----:B------:R-:W-:Y:S01]  /*38b20*/  IMAD.X R31, R31, 0x1, R69, P3 ;  /* 0x000000011f1f7824 */ /* 0x000fe200018e0645 */
[----:B0-----:R-:W-:Y:S01]  /*38b30*/  PRMT R28, RZ, 0x7610, R28 ;  /* 0x00007610ff1c7816 */ /* 0x001fe2000000001c */
[----:B------:R0:W-:Y:S01]  /*38b40*/  STL [R1+0x9ec], R30 ;  /* 0x0009ec1e01007387 */ /* 0x0001e20000100800 */
[----:B------:R-:W-:-:S03]  /*38b50*/  PRMT R29, RZ, 0x7610, R29 ;  /* 0x00007610ff1d7816 */ /* 0x000fc6000000001d */
[----:B------:R1:W-:Y:S04]  /*38b60*/  STL [R1+0x9e8], R31 ;  /* 0x0009e81f01007387 */ /* 0x0003e80000100800 */
[----:B------:R-:W3:Y:S04]  /*38b70*/  LDL.LU R42, [R1+0xa00] ;  /* 0x000a0000012a7983 */ /* 0x000ee80000300800 */
[----:B------:R0:W3:Y:S01]  /*38b80*/  @!P1 LDG.E.U16 R28, desc[UR20][R30.64] ;  /* 0x000000141e1c9981 */ /* 0x0000e2000c1e1500 */
[----:B------:R-:W-:-:S05]  /*38b90*/  IADD3 R3, P3, PT, R3, R70, RZ ;  /* 0x0000004603037210 */ /* 0x000fca0007f7e0ff */
[----:B------:R-:W-:Y:S01]  /*38ba0*/  IMAD.X R36, R36, 0x1, R69, P3 ;  /* 0x0000000124247824 */ /* 0x000fe200018e0645 */
[----:B------:R-:W-:Y:S01]  /*38bb0*/  STL [R1+0x9f4], R3 ;  /* 0x0009f40301007387 */ /* 0x000fe20000100800 */
[----:B0-----:R-:W-:Y:S02]  /*38bc0*/  @!P1 IMAD.MOV.U32 R30, RZ, RZ, R3 ;  /* 0x000000ffff1e9224 */ /* 0x001fe400078e0003 */
[----:B-1----:R-:W-:Y:S01]  /*38bd0*/  @!P1 IMAD.MOV.U32 R31, RZ, RZ, R36 ;  /* 0x000000ffff1f9224 */ /* 0x002fe200078e0024 */
[----:B------:R0:W-:Y:S04]  /*38be0*/  STL [R1+0x9f0], R36 ;  /* 0x0009f02401007387 */ /* 0x0001e80000100800 */
[----:B------:R-:W3:Y:S04]  /*38bf0*/  LDL.LU R37, [R1+0xa04] ;  /* 0x000a040001257983 */ /* 0x000ee80000300800 */
[----:B------:R1:W3:Y:S04]  /*38c00*/  @!P1 LDG.E.U16 R29, desc[UR20][R30.64] ;  /* 0x000000141e1d9981 */ /* 0x0002e8000c1e1500 */
[----:B0-----:R-:W3:Y:S04]  /*38c10*/  LDL.LU R36, [R1+0xa08] ;  /* 0x000a080001247983 */ /* 0x001ee80000300800 */
[----:B------:R-:W3:Y:S01]  /*38c20*/  LDL.LU R3, [R1+0xa0c] ;  /* 0x000a0c0001037983 */ /* 0x000ee20000300800 */
[----:B-1----:R-:W-:-:S02]  /*38c30*/  PRMT R30, RZ, 0x7610, R30 ;  /* 0x00007610ff1e7816 */ /* 0x002fc4000000001e */
[----:B--2---:R-:W-:-:S05]  /*38c40*/  IADD3 R32, P3, PT, R32, R70, RZ ;  /* 0x0000004620207210 */ /* 0x004fca0007f7e0ff */
[----:B------:R-:W-:Y:S01]  /*38c50*/  IMAD.X R33, R33, 0x1, R69, P3 ;  /* 0x0000000121217824 */ /* 0x000fe200018e0645 */
[----:B------:R0:W-:Y:S04]  /*38c60*/  STL [R1+0x4b4], R32 ;  /* 0x0004b42001007387 */ /* 0x0001e80000100800 */
[----:B------:R-:W-:Y:S04]  /*38c70*/  STL [R1+0x4b0], R33 ;  /* 0x0004b02101007387 */ /* 0x000fe80000100800 */
[----:B------:R0:W2:Y:S01]  /*38c80*/  @!P1 LDG.E.U16 R30, desc[UR20][R32.64] ;  /* 0x00000014201e9981 */ /* 0x0000a2000c1e1500 */
[----:B----4-:R-:W-:-:S05]  /*38c90*/  IADD3 R2, P3, PT, R2, R70, RZ ;  /* 0x0000004602027210 */ /* 0x010fca0007f7e0ff */
[----:B------:R-:W-:Y:S01]  /*38ca0*/  IMAD.X R35, R35, 0x1, R69, P3 ;  /* 0x0000000123237824 */ /* 0x000fe200018e0645 */
[----:B------:R1:W-:Y:S01]  /*38cb0*/  STL [R1+0x4bc], R2 ;  /* 0x0004bc0201007387 */ /* 0x0003e20000100800 */
[----:B0-----:R-:W-:-:S03]  /*38cc0*/  @!P1 IMAD.MOV.U32 R32, RZ, RZ, R2 ;  /* 0x000000ffff209224 */ /* 0x001fc600078e0002 */
[----:B------:R0:W-:Y:S04]  /*38cd0*/  STL [R1+0x4b8], R35 ;  /* 0x0004b82301007387 */ /* 0x0001e80000100800 */
[----:B------:R-:W4:Y:S04]  /*38ce0*/  LDL.LU R61, [R1+0xa10] ;  /* 0x000a1000013d7983 */ /* 0x000f280000300800 */
[----:B-1----:R-:W2:Y:S01]  /*38cf0*/  LDL.LU R2, [R1+0xa14] ;  /* 0x000a140001027983 */ /* 0x002ea20000300800 */
[----:B------:R-:W-:Y:S01]  /*38d00*/  @!P1 IMAD.MOV.U32 R33, RZ, RZ, R35 ;  /* 0x000000ffff219224 */ /* 0x000fe200078e0023 */
[----:B------:R-:W-:-:S05]  /*38d10*/  IADD3 R0, P3, PT, R0, R70, RZ ;  /* 0x0000004600007210 */ /* 0x000fca0007f7e0ff */
[----:B------:R-:W-:Y:S01]  /*38d20*/  IMAD.X R34, R34, 0x1, R69, P3 ;  /* 0x0000000122227824 */ /* 0x000fe200018e0645 */
[----:B------:R-:W-:Y:S03]  /*38d30*/  STL [R1+0x9fc], R0 ;  /* 0x0009fc0001007387 */ /* 0x000fe60000100800 */
[----:B0-----:R-:W-:Y:S01]  /*38d40*/  @!P1 IMAD.MOV.U32 R35, RZ, RZ, R34 ;  /* 0x000000ffff239224 */ /* 0x001fe200078e0022 */
[----:B------:R0:W-:Y:S04]  /*38d50*/  STL [R1+0x9f8], R34 ;  /* 0x0009f82201007387 */ /* 0x0001e80000100800 */
[----:B------:R-:W4:Y:S01]  /*38d60*/  LDL.LU R38, [R1+0xa18] ;  /* 0x000a180001267983 */ /* 0x000f220000300800 */
[----:B0-----:R-:W-:-:S03]  /*38d70*/  @!P1 IMAD.MOV.U32 R34, RZ, RZ, R0 ;  /* 0x000000ffff229224 */ /* 0x001fc600078e0000 */
[----:B------:R-:W4:Y:S01]  /*38d80*/  LDL.LU R0, [R1+0xa1c] ;  /* 0x000a1c0001007983 */ /* 0x000f220000300800 */
[----:B------:R-:W-:-:S06]  /*38d90*/  PRMT R31, RZ, 0x7610, R31 ;  /* 0x00007610ff1f7816 */ /* 0x000fcc000000001f */
[----:B------:R0:W4:Y:S02]  /*38da0*/  @!P1 LDG.E.U16 R31, desc[UR20][R32.64] ;  /* 0x00000014201f9981 */ /* 0x000124000c1e1500 */
[----:B0-----:R-:W-:Y:S02]  /*38db0*/  PRMT R32, RZ, 0x7610, R32 ;  /* 0x00007610ff207816 */ /* 0x001fe40000000020 */
[----:B------:R-:W-:-:S04]  /*38dc0*/  PRMT R33, RZ, 0x7610, R33 ;  /* 0x00007610ff217816 */ /* 0x000fc80000000021 */
[----:B------:R0:W4:Y:S01]  /*38dd0*/  @!P1 LDG.E.U16 R32, desc[UR20][R34.64] ;  /* 0x0000001422209981 */ /* 0x000122000c1e1500 */
[----:B---3--:R-:W-:-:S05]  /*38de0*/  IADD3 R37, P3, PT, R37, R70, RZ ;  /* 0x0000004625257210 */ /* 0x008fca0007f7e0ff */
[----:B------:R-:W-:Y:S02]  /*38df0*/  IMAD.X R42, R42, 0x1, R69, P3 ;  /* 0x000000012a2a7824 */ /* 0x000fe400018e0645 */
[----:B0-----:R-:W-:Y:S01]  /*38e00*/  @!P1 IMAD.MOV.U32 R34, RZ, RZ, R37 ;  /* 0x000000ffff229224 */ /* 0x001fe200078e0025 */
[----:B------:R-:W-:Y:S01]  /*38e10*/  IADD3 R3, P3, PT, R3, R70, RZ ;  /* 0x0000004603037210 */ /* 0x000fe20007f7e0ff */
[----:B------:R-:W-:Y:S01]  /*38e20*/  @!P1 IMAD.MOV.U32 R35, RZ, RZ, R42 ;  /* 0x000000ffff239224 */ /* 0x000fe200078e002a */
[----:B------:R0:W-:Y:S03]  /*38e30*/  STL [R1+0xa04], R37 ;  /* 0x000a042501007387 */ /* 0x0001e60000100800 */
[----:B------:R-:W-:Y:S01]  /*38e40*/  IMAD.X R36, R36, 0x1, R69, P3 ;  /* 0x0000000124247824 */ /* 0x000fe200018e0645 */
[----:B------:R-:W-:Y:S04]  /*38e50*/  STL [R1+0xa00], R42 ;  /* 0x000a002a01007387 */ /* 0x000fe80000100800 */
[----:B------:R1:W3:Y:S01]  /*38e60*/  @!P1 LDG.E.U16 R33, desc[UR20][R34.64] ;  /* 0x0000001422219981 */ /* 0x0002e2000c1e1500 */
[----:B0-----:R-:W-:-:S03]  /*38e70*/  @!P1 IMAD.MOV.U32 R37, RZ, RZ, R36 ;  /* 0x000000ffff259224 */ /* 0x001fc600078e0024 */
[----:B------:R-:W-:Y:S04]  /*38e80*/  STL [R1+0xa0c], R3 ;  /* 0x000a0c0301007387 */ /* 0x000fe80000100800 */
[----:B------:R0:W-:Y:S01]  /*38e90*/  STL [R1+0xa08], R36 ;  /* 0x000a082401007387 */ /* 0x0001e20000100800 */
[----:B-1----:R-:W-:-:S03]  /*38ea0*/  PRMT R34, RZ, 0x7610, R34 ;  /* 0x00007610ff227816 */ /* 0x002fc60000000022 */
[----:B------:R-:W3:Y:S01]  /*38eb0*/  LDL.LU R43, [R1+0xa20] ;  /* 0x000a2000012b7983 */ /* 0x000ee20000300800 */
[----:B0-----:R-:W-:-:S03]  /*38ec0*/  @!P1 IMAD.MOV.U32 R36, RZ, RZ, R3 ;  /* 0x000000ffff249224 */ /* 0x001fc600078e0003 */
[----:B------:R-:W3:Y:S04]  /*38ed0*/  LDL.LU R3, [R1+0xa24] ;  /* 0x000a240001037983 */ /* 0x000ee80000300800 */
[----:B------:R-:W3:Y:S04]  /*38ee0*/  LDL.LU R42, [R1+0x4c0] ;  /* 0x0004c000012a7983 */ /* 0x000ee80000300800 */
[----:B------:R0:W3:Y:S01]  /*38ef0*/  @!P1 LDG.E.U16 R34, desc[UR20][R36.64] ;  /* 0x0000001424229981 */ /* 0x0000e2000c1e1500 */
[----:B------:R-:W-:Y:S01]  /*38f00*/  IMAD.MOV.U32 R72, RZ, RZ, R39 ;  /* 0x000000ffff487224 */ /* 0x000fe200078e0027 */
[----:B--2---:R-:W-:-:S05]  /*38f10*/  IADD3 R2, P3, PT, R2, R70, RZ ;  /* 0x0000004602027210 */ /* 0x004fca0007f7e0ff */
[----:B----4-:R-:W-:Y:S01]  /*38f20*/  IMAD.X R61, R61, 0x1, R69, P3 ;  /* 0x000000013d3d7824 */ /* 0x010fe200018e0645 */
[----:B------:R1:W-:Y:S01]  /*38f30*/  STL [R1+0xa14], R2 ;  /* 0x000a140201007387 */ /* 0x0003e20000100800 */
[----:B0-----:R-:W-:-:S03]  /*38f40*/  @!P1 IMAD.MOV.U32 R36, RZ, RZ, R2 ;  /* 0x000000ffff249224 */ /* 0x001fc600078e0002 */
[----:B------:R-:W-:Y:S04]  /*38f50*/  STL [R1+0xa10], R61 ;  /* 0x000a103d01007387 */ /* 0x000fe80000100800 */
[----:B-1----:R-:W2:Y:S04]  /*38f60*/  LDL.LU R2, [R1+0x4c4] ;  /* 0x0004c40001027983 */ /* 0x002ea80000300800 */
[----:B------:R-:W4:Y:S01]  /*38f70*/  LDL.LU R65, [R1+0x4c8] ;  /* 0x0004c80001417983 */ /* 0x000f220000300800 */
[----:B------:R-:W-:-:S05]  /*38f80*/  IADD3 R0, P3, PT, R0, R70, RZ ;  /* 0x0000004600007210 */ /* 0x000fca0007f7e0ff */
[----:B------:R-:W-:Y:S01]  /*38f90*/  IMAD.X R38, R38, 0x1, R69, P3 ;  /* 0x0000000126267824 */ /* 0x000fe200018e0645 */
[----:B------:R-:W-:Y:S03]  /*38fa0*/  STL [R1+0xa1c], R0 ;  /* 0x000a1c0001007387 */ /* 0x000fe60000100800 */
[----:B------:R-:W-:Y:S01]  /*38fb0*/  @!P1 IMAD.MOV.U32 R39, RZ, RZ, R38 ;  /* 0x000000ffff279224 */ /* 0x000fe200078e0026 */
[----:B------:R0:W-:Y:S02]  /*38fc0*/  STL [R1+0xa18], R38 ;  /* 0x000a182601007387 */ /* 0x0001e40000100800 */
[----:B0-----:R-:W-:Y:S02]  /*38fd0*/  @!P1 IMAD.MOV.U32 R38, RZ, RZ, R0 ;  /* 0x000000ffff269224 */ /* 0x001fe400078e0000 */
[----:B------:R-:W4:Y:S01]  /*38fe0*/  LDL.LU R0, [R1+0x4cc] ;  /* 0x0004cc0001007983 */ /* 0x000f220000300800 */
[----:B------:R-:W-:Y:S01]  /*38ff0*/  PRMT R35, RZ, 0x7610, R35 ;  /* 0x00007610ff237816 */ /* 0x000fe20000000023 */
[----:B------:R-:W-:-:S02]  /*39000*/  @!P1 IMAD.MOV.U32 R37, RZ, RZ, R61 ;  /* 0x000000ffff259224 */ /* 0x000fc400078e003d */
[----:B------:R-:W4:Y:S04]  /*39010*/  LDL.LU R63, [R1+0xa28] ;  /* 0x000a2800013f7983 */ /* 0x000f280000300800 */
[----:B------:R0:W4:Y:S02]  /*39020*/  @!P1 LDG.E.U16 R35, desc[UR20][R36.64] ;  /* 0x0000001424239981 */ /* 0x000124000c1e1500 */
[----:B0-----:R-:W-:-:S06]  /*39030*/  PRMT R36, RZ, 0x7610, R36 ;  /* 0x00007610ff247816 */ /* 0x001fcc0000000024 */
[----:B------:R0:W4:Y:S01]  /*39040*/  @!P1 LDG.E.U16 R36, desc[UR20][R38.64] ;  /* 0x0000001426249981 */ /* 0x000122000c1e1500 */
[----:B------:R-:W-:Y:S02]  /*39050*/  PRMT R37, RZ, 0x7610, R37 ;  /* 0x00007610ff257816 */ /* 0x000fe40000000025 */
[----:B---3--:R-:W-:-:S05]  /*39060*/  IADD3 R3, P3, PT, R3, R70, RZ ;  /* 0x0000004603037210 */ /* 0x008fca0007f7e0ff */
[----:B------:R-:W-:Y:S01]  /*39070*/  IMAD.X R43, R43, 0x1, R69, P3 ;  /* 0x000000012b2b7824 */ /* 0x000fe200018e0645 */
[----:B------:R1:W-:Y:S01]  /*39080*/  STL [R1+0xa24], R3 ;  /* 0x000a240301007387 */ /* 0x0003e20000100800 */
[----:B0-----:R-:W-:-:S03]  /*39090*/  @!P1 IMAD.MOV.U32 R38, RZ, RZ, R3 ;  /* 0x000000ffff269224 */ /* 0x001fc600078e0003 */
[----:B------:R0:W-:Y:S01]  /*390a0*/  STL [R1+0xa20], R43 ;  /* 0x000a202b01007387 */ /* 0x0001e20000100800 */
[----:B------:R-:W-:-:S03]  /*390b0*/  @!P1 IMAD.MOV.U32 R39, RZ, RZ, R43 ;  /* 0x000000ffff279224 */ /* 0x000fc600078e002b */
[----:B-1----:R-:W3:Y:S04]  /*390c0*/  LDL.LU R3, [R1+0xa2c] ;  /* 0x000a2c0001037983 */ /* 0x002ee80000300800 */
[----:B------:R1:W3:Y:S02]  /*390d0*/  @!P1 LDG.E.U16 R37, desc[UR20][R38.64] ;  /* 0x0000001426259981 */ /* 0x0002e4000c1e1500 */
[----:B-1----:R-:W-:Y:S02]  /*390e0*/  PRMT R38, RZ, 0x7610, R38 ;  /* 0x00007610ff267816 */ /* 0x002fe40000000026 */
[----:B--2---:R-:W-:-:S05]  /*390f0*/  IADD3 R2, P3, PT, R2, R70, RZ ;  /* 0x0000004602027210 */ /* 0x004fca0007f7e0ff */
[----:B------:R-:W-:Y:S01]  /*39100*/  IMAD.X R42, R42, 0x1, R69, P3 ;  /* 0x000000012a2a7824 */ /* 0x000fe200018e0645 */
[----:B------:R-:W-:Y:S03]  /*39110*/  STL [R1+0x4c4], R2 ;  /* 0x0004c40201007387 */ /* 0x000fe60000100800 */
[----:B0-----:R-:W-:Y:S01]  /*39120*/  @!P1 IMAD.MOV.U32 R43, RZ, RZ, R42 ;  /* 0x000000ffff2b9224 */ /* 0x001fe200078e002a */
[----:B------:R0:W-:Y:S04]  /*39130*/  STL [R1+0x4c0], R42 ;  /* 0x0004c02a01007387 */ /* 0x0001e80000100800 */
[----:B------:R-:W2:Y:S01]  /*39140*/  LDL.LU R61, [R1+0xa58] ;  /* 0x000a5800013d7983 */ /* 0x000ea20000300800 */
[----:B0-----:R-:W-:-:S03]  /*39150*/  @!P1 IMAD.MOV.U32 R42, RZ, RZ, R2 ;  /* 0x000000ffff2a9224 */ /* 0x001fc600078e0002 */
[----:B------:R-:W2:Y:S04]  /*39160*/  LDL.LU R2, [R1+0xa5c] ;  /* 0x000a5c0001027983 */ /* 0x000ea80000300800 */
[----:B------:R0:W2:Y:S01]  /*39170*/  @!P1 LDG.E.U16 R38, desc[UR20][R42.64] ;  /* 0x000000142a269981 */ /* 0x0000a2000c1e1500 */
[----:B----4-:R-:W-:-:S05]  /*39180*/  IADD3 R0, P3, PT, R0, R70, RZ ;  /* 0x0000004600007210 */ /* 0x010fca0007f7e0ff */
[----:B------:R-:W-:Y:S01]  /*39190*/  IMAD.X R65, R65, 0x1, R69, P3 ;  /* 0x0000000141417824 */ /* 0x000fe200018e0645 */
[----:B------:R1:W-:Y:S01]  /*391a0*/  STL [R1+0x4cc], R0 ;  /* 0x0004cc0001007387 */ /* 0x0003e20000100800 */
[----:B0-----:R-:W-:-:S03]  /*391b0*/  @!P1 IMAD.MOV.U32 R42, RZ, RZ, R0 ;  /* 0x000000ffff2a9224 */ /* 0x001fc600078e0000 */
[----:B------:R-:W-:Y:S04]  /*391c0*/  STL [R1+0x4c8], R65 ;  /* 0x0004c84101007387 */ /* 0x000fe80000100800 */
[----:B------:R-:W4:Y:S04]  /*391d0*/  LDL.LU R67, [R1+0xa88] ;  /* 0x000a880001437983 */ /* 0x000f280000300800 */
[----:B-1----:R-:W4:Y:S01]  /*391e0*/  LDL.LU R0, [R1+0xa8c] ;  /* 0x000a8c0001007983 */ /* 0x002f220000300800 */
[----:B------:R-:W-:Y:S01]  /*391f0*/  PRMT R39, RZ, 0x7610, R39 ;  /* 0x00007610ff277816 */ /* 0x000fe20000000027 */
[----:B------:R-:W-:Y:S01]  /*39200*/  @!P1 IMAD.MOV.U32 R43, RZ, RZ, R65 ;  /* 0x000000ffff2b9224 */ /* 0x000fe200078e0041 */
[----:B------:R-:W-:-:S04]  /*39210*/  PRMT R40, RZ, 0x7610, R40 ;  /* 0x00007610ff287816 */ /* 0x000fc80000000028 */
[----:B------:R0:W4:Y:S01]  /*39220*/  @!P1 LDG.E.U16 R39, desc[UR20][R42.64] ;  /* 0x000000142a279981 */ /* 0x000122000c1e1500 */
[----:B------:R-:W-:Y:S02]  /*39230*/  PRMT R44, RZ, 0x7610, R44 ;  /* 0x00007610ff2c7816 */ /* 0x000fe4000000002c */
[----:B---3--:R-:W-:-:S05]  /*39240*/  IADD3 R3, P3, PT, R3, R70, RZ ;  /* 0x0000004603037210 */ /* 0x008fca0007f7e0ff */
[----:B------:R-:W-:Y:S01]  /*39250*/  IMAD.X R63, R63, 0x1, R69, P3 ;  /* 0x000000013f3f7824 */ /* 0x000fe200018e0645 */
[----:B------:R-:W-:Y:S01]  /*39260*/  STL [R1+0xa2c], R3 ;  /* 0x000a2c0301007387 */ /* 0x000fe20000100800 */
[----:B0-----:R-:W-:Y:S02]  /*39270*/  @!P1 IMAD.MOV.U32 R42, RZ, RZ, R3 ;  /* 0x000000ffff2a9224 */ /* 0x001fe400078e0003 */
[----:B------:R-:W-:Y:S01]  /*39280*/  @!P1 IMAD.MOV.U32 R43, RZ, RZ, R63 ;  /* 0x000000ffff2b9224 */ /* 0x000fe200078e003f */
[----:B------:R0:W-:Y:S04]  /*39290*/  STL [R1+0xa28], R63 ;  /* 0x000a283f01007387 */ /* 0x0001e80000100800 */
[----:B------:R1:W3:Y:S04]  /*392a0*/  @!P1 LDG.E.U16 R40, desc[UR20][R42.64] ;  /* 0x000000142a289981 */ /* 0x0002e8000c1e1500 */
[----:B0-----:R-:W3:Y:S04]  /*392b0*/  LDL.LU R63, [R1+0xa30] ;  /* 0x000a3000013f7983 */ /* 0x001ee80000300800 */
[----:B------:R-:W3:Y:S04]  /*392c0*/  LDL.LU R3, [R1+0xa34] ;  /* 0x000a340001037983 */ /* 0x000ee80000300800 */
[----:B------:R-:W3:Y:S01]  /*392d0*/  LDL.LU R65, [R1+0xa60] ;  /* 0x000a600001417983 */ /* 0x000ee20000300800 */
[----:B--2---:R-:W-:-:S05]  /*392e0*/  IADD3 R2, P3, PT, R2, R70, RZ ;  /* 0x0000004602027210 */ /* 0x004fca0007f7e0ff */
[----:B------:R-:W-:Y:S01]  /*392f0*/  IMAD.X R61, R61, 0x1, R69, P3 ;  /* 0x000000013d3d7824 */ /* 0x000fe200018e0645 */
[----:B------:R0:W-:Y:S01]  /*39300*/  STL [R1+0xa5c], R2 ;  /* 0x000a5c0201007387 */ /* 0x0001e20000100800 */
[----:B-1----:R-:W-:-:S03]  /*39310*/  @!P1 IMAD.MOV.U32 R42, RZ, RZ, R2 ;  /* 0x000000ffff2a9224 */ /* 0x002fc600078e0002 */
[----:B------:R1:W-:Y:S01]  /*39320*/  STL [R1+0xa58], R61 ;  /* 0x000a583d01007387 */ /* 0x0003e20000100800 */
[----:B------:R-:W-:-:S03]  /*39330*/  @!P1 IMAD.MOV.U32 R43, RZ, RZ, R61 ;  /* 0x000000ffff2b9224 */ /* 0x000fc600078e003d */
[----:B0-----:R-:W2:Y:S04]  /*39340*/  LDL.LU R2, [R1+0xa64] ;  /* 0x000a640001027983 */ /* 0x001ea80000300800 */
[----:B-1----:R-:W2:Y:S04]  /*39350*/  LDL.LU R61, [R1+0xa90] ;  /* 0x000a9000013d7983 */ /* 0x002ea80000300800 */
[----:B------:R0:W2:Y:S01]  /*39360*/  @!P1 LDG.E.U16 R44, desc[UR20][R42.64] ;  /* 0x000000142a2c9981 */ /* 0x0000a2000c1e1500 */
[----:B----4-:R-:W-:-:S05]  /*39370*/  IADD3 R0, P3, PT, R0, R70, RZ ;  /* 0x0000004600007210 */ /* 0x010fca0007f7e0ff */
[----:B------:R-:W-:Y:S01]  /*39380*/  IMAD.X R67, R67, 0x1, R69, P3 ;  /* 0x0000000143437824 */ /* 0x000fe200018e0645 */
[----:B------:R1:W-:Y:S01]  /*39390*/  STL [R1+0xa8c], R0 ;  /* 0x000a8c0001007387 */ /* 0x0003e20000100800 */
[----:B0-----:R-:W-:-:S03]  /*393a0*/  @!P1 IMAD.MOV.U32 R42, RZ, RZ, R0 ;  /* 0x000000ffff2a9224 */ /* 0x001fc600078e0000 */
[----:B------:R-:W-:Y:S04]  /*393b0*/  STL [R1+0xa88], R67 ;  /* 0x000a884301007387 */ /* 0x000fe80000100800 */
        /* <DEDUP_REMOVED lines=14> */
[----:B------:R-:W3:Y:S01]  /*394a0*/  LDL.LU R3, [R1+0xa3c] ;  /* 0x000a3c0001037983 */ /* 0x000ee20000300800 */
[----:B--2---:R-:W-:-:S05]  /*394b0*/  IADD3 R2, P3, PT, R2, R70, RZ ;  /* 0x0000004602027210 */ /* 0x004fca0007f7e0ff */
[----:B------:R-:W-:Y:S01]  /*394c0*/  IMAD.X R65, R65, 0x1, R69, P3 ;  /* 0x0000000141417824 */ /* 0x000fe200018e0645 */
[----:B------:R0:W-:Y:S01]  /*394d0*/  STL [R1+0xa64], R2 ;  /* 0x000a640201007387 */ /* 0x0001e20000100800 */
[----:B-1----:R-:W-:-:S03]  /*394e0*/  @!P1 IMAD.MOV.U32 R42, RZ, RZ, R2 ;  /* 0x000000ffff2a9224 */ /* 0x002fc600078e0002 */
[----:B------:R-:W-:Y:S04]  /*394f0*/  STL [R1+0xa60], R65 ;  /* 0x000a604101007387 */ /* 0x000fe80000100800 */
[----:B------:R-:W2:Y:S04]  /*39500*/  LDL.LU R67, [R1+0xa68] ;  /* 0x000a680001437983 */ /* 0x000ea80000300800 */
[----:B0-----:R-:W2:Y:S01]  /*39510*/  LDL.LU R2, [R1+0xa6c] ;  /* 0x000a6c0001027983 */ /* 0x001ea20000300800 */
[----:B------:R-:W-:-:S05]  /*39520*/  @!P1 IMAD.MOV.U32 R43, RZ, RZ, R65 ;  /* 0x000000ffff2b9224 */ /* 0x000fca00078e0041 */
[----:B------:R0:W2:Y:S01]  /*39530*/  @!P1 LDG.E.U16 R50, desc[UR20][R42.64] ;  /* 0x000000142a329981 */ /* 0x0000a2000c1e1500 */
[----:B----4-:R-:W-:-:S05]  /*39540*/  IADD3 R0, P3, PT, R0, R70, RZ ;  /* 0x0000004600007210 */ /* 0x010fca0007f7e0ff */
[----:B------:R-:W-:Y:S01]  /*39550*/  IMAD.X R61, R61, 0x1, R69, P3 ;  /* 0x000000013d3d7824 */ /* 0x000fe200018e0645 */
[----:B------:R-:W-:Y:S01]  /*39560*/  STL [R1+0xa94], R0 ;  /* 0x000a940001007387 */ /* 0x000fe20000100800 */
[----:B0-----:R-:W-:Y:S02]  /*39570*/  @!P1 IMAD.MOV.U32 R42, RZ, RZ, R0 ;  /* 0x000000ffff2a9224 */ /* 0x001fe400078e0000 */
[----:B------:R-:W-:Y:S01]  /*39580*/  @!P1 IMAD.MOV.U32 R43, RZ, RZ, R61 ;  /* 0x000000ffff2b9224 */ /* 0x000fe200078e003d */
[----:B------:R0:W-:Y:S04]  /*39590*/  STL [R1+0xa90], R61 ;  /* 0x000a903d01007387 */ /* 0x0001e80000100800 */
[----:B0-----:R-:W4:Y:S04]  /*395a0*/  LDL.LU R61, [R1+0xa98] ;  /* 0x000a9800013d7983 */ /* 0x001f280000300800 */
[----:B------:R-:W4:Y:S01]  /*395b0*/  LDL.LU R0, [R1+0xa9c] ;  /* 0x000a9c0001007983 */ /* 0x000f220000300800 */
[----:B------:R-:W-:-:S02]  /*395c0*/  PRMT R52, RZ, 0x7610, R52 ;  /* 0x00007610ff347816 */ /* 0x000fc40000000034 */
[----:B------:R-:W-:Y:S01]  /*395d0*/  PRMT R54, RZ, 0x7610, R54 ;  /* 0x00007610ff367816 */ /* 0x000fe20000000036 */
[----:B------:R-:W4:Y:S04]  /*395e0*/  LDL.LU R65, [R1+0xa40] ;  /* 0x000a400001417983 */ /* 0x000f280000300800 */
        /* <DEDUP_REMOVED lines=15> */
[----:B------:R-:W-:Y:S01]  /*396e0*/  STL [R1+0xa68], R67 ;  /* 0x000a684301007387 */ /* 0x000fe20000100800 */
[----:B------:R-:W-:-:S03]  /*396f0*/  @!P1 IMAD.MOV.U32 R43, RZ, RZ, R67 ;  /* 0x000000ffff2b9224 */ /* 0x000fc600078e0043 */
[----:B0-----:R-:W2:Y:S04]  /*39700*/  LDL.LU R2, [R1+0xa74] ;  /* 0x000a740001027983 */ /* 0x001ea80000300800 */
        /* <DEDUP_REMOVED lines=18> */
[----:B------:R-:W-:Y:S04]  /*39830*/  STL [R1+0xa40], R65 ;  /* 0x000a404101007387 */ /* 0x000fe80000100800 */
[----:B------:R-:W3:Y:S04]  /*39840*/  LDL.LU R71, [R1+0xa48] ;  /* 0x000a480001477983 */ /* 0x000ee80000300800 */
[----:B------:R-:W3:Y:S04]  /*39850*/  LDL.LU R67, [R1+0xa4c] ;  /* 0x000a4c0001437983 */ /* 0x000ee80000300800 */
[----:B------:R0:W3:Y:S01]  /*39860*/  @!P1 LDG.E.U16 R60, desc[UR20][R42.64] ;  /* 0x000000142a3c9981 */ /* 0x0000e2000c1e1500 */
[----:B--2---:R-:W-:-:S05]  /*39870*/  IADD3 R2, P3, PT, R2, R70, RZ ;  /* 0x0000004602027210 */ /* 0x004fca0007f7e0ff */
[----:B------:R-:W-:Y:S01]  /*39880*/  IMAD.X R3, R3, 0x1, R69, P3 ;  /* 0x0000000103037824 */ /* 0x000fe200018e0645 */
[----:B------:R-:W-:Y:S01]  /*39890*/  STL [R1+0xa74], R2 ;  /* 0x000a740201007387 */ /* 0x000fe20000100800 */
[----:B0-----:R-:W-:Y:S02]  /*398a0*/  @!P1 IMAD.MOV.U32 R42, RZ, RZ, R2 ;  /* 0x000000ffff2a9224 */ /* 0x001fe400078e0002 */
[----:B------:R-:W-:Y:S01]  /*398b0*/  @!P1 IMAD.MOV.U32 R43, RZ, RZ, R3 ;  /* 0x000000ffff2b9224 */ /* 0x000fe200078e0003 */
[----:B------:R0:W-:Y:S04]  /*398c0*/  STL [R1+0xa70], R3 ;  /* 0x000a700301007387 */ /* 0x0001e80000100800 */
[----:B------:R1:W2:Y:S04]  /*398d0*/  @!P1 LDG.E.U16 R62, desc[UR20][R42.64] ;  /* 0x000000142a3e9981 */ /* 0x0002a8000c1e1500 */
[----:B0-----:R-:W2:Y:S04]  /*398e0*/  LDL.LU R3, [R1+0xa78] ;  /* 0x000a780001037983 */ /* 0x001ea80000300800 */
[----:B------:R-:W2:Y:S04]  /*398f0*/  LDL.LU R2, [R1+0xa7c] ;  /* 0x000a7c0001027983 */ /* 0x000ea80000300800 */
[----:B------:R-:W2:Y:S01]  /*39900*/  LDL.LU R65, [R1+0xaa8] ;  /* 0x000aa80001417983 */ /* 0x000ea20000300800 */
[----:B----4-:R-:W-:-:S05]  /*39910*/  IADD3 R0, P3, PT, R0, R70, RZ ;  /* 0x0000004600007210 */ /* 0x010fca0007f7e0ff */
[----:B------:R-:W-:Y:S01]  /*39920*/  IMAD.X R61, R61, 0x1, R69, P3 ;  /* 0x000000013d3d7824 */ /* 0x000fe200018e0645 */
[----:B------:R0:W-:Y:S01]  /*39930*/  STL [R1+0xaa4], R0 ;  /* 0x000aa40001007387 */ /* 0x0001e20000100800 */
[----:B-1----:R-:W-:-:S03]  /*39940*/  @!P1 IMAD.MOV.U32 R42, RZ, RZ, R0 ;  /* 0x000000ffff2a9224 */ /* 0x002fc600078e0000 */
[----:B------:R1:W-:Y:S01]  /*39950*/  STL [R1+0xaa0], R61 ;  /* 0x000aa03d01007387 */ /* 0x0003e20000100800 */
[----:B------:R-:W-:-:S03]  /*39960*/  @!P1 IMAD.MOV.U32 R43, RZ, RZ, R61 ;  /* 0x000000ffff2b9224 */ /* 0x000fc600078e003d */
[----:B0-----:R-:W4:Y:S04]  /*39970*/  LDL.LU R0, [R1+0xaac] ;  /* 0x000aac0001007983 */ /* 0x001f280000300800 */
[----:B------:R-:W4:Y:S04]  /*39980*/  LDL.LU R63, [R1+0xa50] ;  /* 0x000a5000013f7983 */ /* 0x000f280000300800 */
[----:B-1----:R-:W4:Y:S01]  /*39990*/  LDL.LU R61, [R1+0xa54] ;  /* 0x000a5400013d7983 */ /* 0x002f220000300800 */
[----:B------:R-:W-:Y:S02]  /*399a0*/  PRMT R64, RZ, 0x7610, R64 ;  /* 0x00007610ff407816 */ /* 0x000fe40000000040 */
[----:B------:R-:W-:-:S04]  /*399b0*/  PRMT R66, RZ, 0x7610, R66 ;  /* 0x00007610ff427816 */ /* 0x000fc80000000042 */
[----:B------:R0:W4:Y:S01]  /*399c0*/  @!P1 LDG.E.U16 R64, desc[UR20][R42.64] ;  /* 0x000000142a409981 */ /* 0x000122000c1e1500 */
[----:B------:R-:W-:Y:S02]  /*399d0*/  PRMT R73, RZ, 0x7610, R73 ;  /* 0x00007610ff497816 */ /* 0x000fe40000000049 */
[----:B---3--:R-:W-:-:S05]  /*399e0*/  IADD3 R67, P3, PT, R67, R70, RZ ;  /* 0x0000004643437210 */ /* 0x008fca0007f7e0ff */
[----:B------:R-:W-:Y:S02]  /*399f0*/  IMAD.X R71, R71, 0x1, R69, P3 ;  /* 0x0000000147477824 */ /* 0x000fe400018e0645 */
[----:B0-----:R-:W-:Y:S02]  /*39a00*/  @!P1 IMAD.MOV.U32 R42, RZ, RZ, R67 ;  /* 0x000000ffff2a9224 */ /* 0x001fe400078e0043 */
[----:B------:R-:W-:Y:S01]  /*39a10*/  @!P1 IMAD.MOV.U32 R43, RZ, RZ, R71 ;  /* 0x000000ffff2b9224 */ /* 0x000fe200078e0047 */
[----:B------:R-:W-:Y:S04]  /*39a20*/  STL [R1+0xa4c], R67 ;  /* 0x000a4c4301007387 */ /* 0x000fe80000100800 */
[----:B------:R-:W-:Y:S04]  /*39a30*/  STL [R1+0xa48], R71 ;  /* 0x000a484701007387 */ /* 0x000fe80000100800 */
        /* <DEDUP_REMOVED lines=9> */
[----:B------:R-:W2:Y:S01]  /*39ad0*/  LDL.LU R2, [R1+0xa84] ;  /* 0x000a840001027983 */ /* 0x000ea20000300800 */
[----:B----4-:R-:W-:-:S05]  /*39ae0*/  IADD3 R0, P3, PT, R0, R70, RZ ;  /* 0x0000004600007210 */ /* 0x010fca0007f7e0ff */
[----:B------:R-:W-:Y:S01]  /*39af0*/  IMAD.X R65, R65, 0x1, R69, P3 ;  /* 0x0000000141417824 */ /* 0x000fe200018e0645 */
[----:B------:R-:W-:Y:S01]  /*39b00*/  IADD3 R61, P3, PT, R61, R70, RZ ;  /* 0x000000463d3d7210 */ /* 0x000fe20007f7e0ff */
[----:B------:R0:W-:Y:S01]  /*39b10*/  STL [R1+0xaac], R0 ;  /* 0x000aac0001007387 */ /* 0x0001e20000100800 */
[----:B-1----:R-:W-:-:S03]  /*39b20*/  @!P1 IMAD.MOV.U32 R42, RZ, RZ, R0 ;  /* 0x000000ffff2a9224 */ /* 0x002fc600078e0000 */
[----:B------:R1:W-:Y:S01]  /*39b30*/  STL [R1+0xaa8], R65 ;  /* 0x000aa84101007387 */ /* 0x0003e20000100800 */
[----:B------:R-:W-:-:S03]  /*39b40*/  IMAD.X R63, R63, 0x1, R69, P3 ;  /* 0x000000013f3f7824 */ /* 0x000fc600018e0645 */
[----:B0-----:R-:W4:Y:S04]  /*39b50*/  LDL.LU R0, [R1+0xab4] ;  /* 0x000ab40001007983 */ /* 0x001f280000300800 */
[----:B------:R-:W-:Y:S04]  /*39b60*/  STL [R1+0xa54], R61 ;  /* 0x000a543d01007387 */ /* 0x000fe80000100800 */
[----:B------:R0:W-:Y:S04]  /*39b70*/  STL [R1+0xa50], R63 ;  /* 0x000a503f01007387 */ /* 0x0001e80000100800 */
[----:B------:R-:W3:Y:S01]  /*39b80*/  LDL.LU R74, [R1+0xab0] ;  /* 0x000ab000014a7983 */ /* 0x000ee20000300800 */
[----:B------:R-:W-:Y:S01]  /*39b90*/  PRMT R75, RZ, 0x7610, R75 ;  /* 0x00007610ff4b7816 */ /* 0x000fe2000000004b */
[----:B------:R-:W-:-:S02]  /*39ba0*/  @!P1 IMAD.MOV.U32 R43, RZ, RZ, R65 ;  /* 0x000000ffff2b9224 */ /* 0x000fc400078e0041 */
[----:B------:R-:W3:Y:S04]  /*39bb0*/  LDL.LU R71, [R1+0x4d0] ;  /* 0x0004d00001477983 */ /* 0x000ee80000300800 */
[----:B------:R-:W3:Y:S01]  /*39bc0*/  LDL.LU R67, [R1+0x4d4] ;  /* 0x0004d40001437983 */ /* 0x000ee20000300800 */
[----:B------:R-:W-:-:S03]  /*39bd0*/  PRMT R77, RZ, 0x7610, R77 ;  /* 0x00007610ff4d7816 */ /* 0x000fc6000000004d */
[----:B-1----:R-:W3:Y:S04]  /*39be0*/  LDL.LU R65, [R1+0x4e0] ;  /* 0x0004e00001417983 */ /* 0x002ee80000300800 */
[----:B------:R1:W3:Y:S01]  /*39bf0*/  @!P1 LDG.E.U16 R75, desc[UR20][R42.64] ;  /* 0x000000142a4b9981 */ /* 0x0002e2000c1e1500 */
[----:B------:R-:W-:Y:S01]  /*39c00*/  PRMT R79, RZ, 0x7610, R79 ;  /* 0x00007610ff4f7816 */ /* 0x000fe2000000004f */
[----:B-1----:R-:W-:Y:S02]  /*39c10*/  @!P1 IMAD.MOV.U32 R42, RZ, RZ, R61 ;  /* 0x000000ffff2a9224 */ /* 0x002fe400078e003d */
[----:B------:R-:W-:-:S05]  /*39c20*/  @!P1 IMAD.MOV.U32 R43, RZ, RZ, R63 ;  /* 0x000000ffff2b9224 */ /* 0x000fca00078e003f */
[----:B------:R1:W3:Y:S01]  /*39c30*/  @!P1 LDG.E.U16 R77, desc[UR20][R42.64] ;  /* 0x000000142a4d9981 */ /* 0x0002e2000c1e1500 */
[----:B--2---:R-:W-:-:S05]  /*39c40*/  IADD3 R2, P3, PT, R2, R70, RZ ;  /* 0x0000004602027210 */ /* 0x004fca0007f7e0ff */
[----:B------:R-:W-:Y:S01]  /*39c50*/  IMAD.X R3, R3, 0x1, R69, P3 ;  /* 0x0000000103037824 */ /* 0x000fe200018e0645 */
[----:B------:R-:W-:Y:S04]  /*39c60*/  STL [R1+0xa84], R2 ;  /* 0x000a840201007387 */ /* 0x000fe80000100800 */
[----:B------:R2:W-:Y:S04]  /*39c70*/  STL [R1+0xa80], R3 ;  /* 0x000a800301007387 */ /* 0x0005e80000100800 */
[----:B0-----:R-:W3:Y:S01]  /*39c80*/  LDL.LU R63, [R1+0x4e4] ;  /* 0x0004e400013f7983 */ /* 0x001ee20000300800 */
[----:B-1----:R-:W-:-:S02]  /*39c90*/  @!P1 IMAD.MOV.U32 R42, RZ, RZ, R2 ;  /* 0x000000ffff2a9224 */ /* 0x002fc400078e0002 */
[----:B------:R-:W-:Y:S01]  /*39ca0*/  @!P1 IMAD.MOV.U32 R43, RZ, RZ, R3 ;  /* 0x000000ffff2b9224 */ /* 0x000fe200078e0003 */
[----:B------:R-:W3:Y:S04]  /*39cb0*/  LDL.LU R61, [R1+0x4f0] ;  /* 0x0004f000013d7983 */ /* 0x000ee80000300800 */
[----:B--2---:R-:W2:Y:S04]  /*39cc0*/  LDL.LU R3, [R1+0x4f4] ;  /* 0x0004f40001037983 */ /* 0x004ea80000300800 */
[----:B------:R-:W2:Y:S04]  /*39cd0*/  LDL.LU R2, [R1+0x4d8] ;  /* 0x0004d80001027983 */ /* 0x000ea80000300800 */
[----:B------:R0:W2:Y:S01]  /*39ce0*/  @!P1 LDG.E.U16 R79, desc[UR20][R42.64] ;  /* 0x000000142a4f9981 */ /* 0x0000a2000c1e1500 */
[----:B----4-:R-:W-:-:S05]  /*39cf0*/  IADD3 R0, P3, PT, R0, R70, RZ ;  /* 0x0000004600007210 */ /* 0x010fca0007f7e0ff */
[----:B------:R1:W-:Y:S01]  /*39d00*/  STL [R1+0xab4], R0 ;  /* 0x000ab40001007387 */ /* 0x0003e20000100800 */
[----:B0-----:R-:W-:Y:S02]  /*39d10*/  @!P1 IMAD.MOV.U32 R42, RZ, RZ, R0 ;  /* 0x000000ffff2a9224 */ /* 0x001fe400078e0000 */
[----:B---3--:R-:W-:-:S05]  /*39d20*/  IMAD.X R74, R74, 0x1, R69, P3 ;  /* 0x000000014a4a7824 */ /* 0x008fca00018e0645 */
[----:B------:R-:W-:Y:S04]  /*39d30*/  STL [R1+0xab0], R74 ;  /* 0x000ab04a01007387 */ /* 0x000fe80000100800 */
[----:B-1----:R-:W3:Y:S01]  /*39d40*/  LDL.LU R0, [R1+0x4dc] ;  /* 0x0004dc0001007983 */ /* 0x002ee20000300800 */
[----:B------:R-:W-:-:S05]  /*39d50*/  IADD3 R67, P3, PT, R67, R70, RZ ;  /* 0x0000004643437210 */ /* 0x000fca0007f7e0ff */
[----:B------:R-:W-:Y:S01]  /*39d60*/  IMAD.X R71, R71, 0x1, R69, P3 ;  /* 0x0000000147477824 */ /* 0x000fe200018e0645 */
[----:B------:R-:W-:Y:S01]  /*39d70*/  PRMT R81, RZ, 0x7610, R81 ;  /* 0x00007610ff517816 */ /* 0x000fe20000000051 */
[----:B------:R-:W-:Y:S01]  /*39d80*/  @!P1 IMAD.MOV.U32 R43, RZ, RZ, R74 ;  /* 0x000000ffff2b9224 */ /* 0x000fe200078e004a */
[----:B------:R-:W-:Y:S01]  /*39d90*/  PRMT R83, RZ, 0x7610, R83 ;  /* 0x00007610ff537816 */ /* 0x000fe20000000053 */
[----:B------:R-:W-:Y:S04]  /*39da0*/  STL [R1+0x4d4], R67 ;  /* 0x0004d44301007387 */ /* 0x000fe80000100800 */
[----:B------:R0:W4:Y:S04]  /*39db0*/  @!P1 LDG.E.U16 R81, desc[UR20][R42.64] ;  /* 0x000000142a519981 */ /* 0x000128000c1e1500 */
[----:B------:R-:W-:Y:S01]  /*39dc0*/  STL [R1+0x4d0], R71 ;  /* 0x0004d04701007387 */ /* 0x000fe20000100800 */
[----:B0-----:R-:W-:-:S02]  /*39dd0*/  @!P1 IMAD.MOV.U32 R42, RZ, RZ, R67 ;  /* 0x000000ffff2a9224 */ /* 0x001fc400078e0043 */
[----:B------:R-:W-:Y:S01]  /*39de0*/  @!P1 IMAD.MOV.U32 R43, RZ, RZ, R71 ;  /* 0x000000ffff2b9224 */ /* 0x000fe200078e0047 */
[----:B------:R-:W-:-:S04]  /*39df0*/  PRMT R85, RZ, 0x7610, R85 ;  /* 0x00007610ff557816 */ /* 0x000fc80000000055 */
[----:B------:R0:W4:Y:S01]  /*39e00*/  @!P1 LDG.E.U16 R83, desc[UR20][R42.64] ;  /* 0x000000142a539981 */ /* 0x000122000c1e1500 */
[----:B------:R-:W-:Y:S02]  /*39e10*/  PRMT R87, RZ, 0x7610, R87 ;  /* 0x00007610ff577816 */ /* 0x000fe40000000057 */
[----:B------:R-:W-:Y:S02]  /*39e20*/  PRMT R89, RZ, 0x7610, R89 ;  /* 0x00007610ff597816 */ /* 0x000fe40000000059 */
[----:B------:R-:W-:-:S05]  /*39e30*/  IADD3 R63, P3, PT, R63, R70, RZ ;  /* 0x000000463f3f7210 */ /* 0x000fca0007f7e0ff */
[----:B------:R-:W-:Y:S01]  /*39e40*/  IMAD.X R65, R65, 0x1, R69, P3 ;  /* 0x0000000141417824 */ /* 0x000fe200018e0645 */
[----:B--2---:R-:W-:-:S05]  /*39e50*/  IADD3 R3, P3, PT, R3, R70, RZ ;  /* 0x0000004603037210 */ /* 0x004fca0007f7e0ff */
[----:B------:R-:W-:Y:S01]  /*39e60*/  IMAD.X R61, R61, 0x1, R69, P3 ;  /* 0x000000013d3d7824 */ /* 0x000fe200018e0645 */
[----:B------:R1:W-:Y:S04]  /*39e70*/  STL [R1+0x4e4], R63 ;  /* 0x0004e43f01007387 */ /* 0x0003e80000100800 */
[----:B------:R2:W-:Y:S01]  /*39e80*/  STL [R1+0x4e0], R65 ;  /* 0x0004e04101007387 */ /* 0x0005e20000100800 */
[----:B0-----:R-:W-:-:S03]  /*39e90*/  @!P1 IMAD.MOV.U32 R42, RZ, RZ, R63 ;  /* 0x000000ffff2a9224 */ /* 0x001fc600078e003f */
[----:B------:R-:W-:Y:S01]  /*39ea0*/  STL [R1+0x4f4], R3 ;  /* 0x0004f40301007387 */ /* 0x000fe20000100800 */
[----:B------:R-:W-:-:S03]  /*39eb0*/  @!P1 IMAD.MOV.U32 R43, RZ, RZ, R65 ;  /* 0x000000ffff2b9224 */ /* 0x000fc600078e0041 */
[----:B------:R0:W-:Y:S04]  /*39ec0*/  STL [R1+0x4f0], R61 ;  /* 0x0004f03d01007387 */ /* 0x0001e80000100800 */
[----:B------:R0:W4:Y:S01]  /*39ed0*/  @!P1 LDG.E.U16 R85, desc[UR20][R42.64] ;  /* 0x000000142a559981 */ /* 0x000122000c1e1500 */
[----:B---3--:R-:W-:-:S05]  /*39ee0*/  IADD3 R0, P3, PT, R0, R70, RZ ;  /* 0x0000004600007210 */ /* 0x008fca0007f7e0ff */
[----:B------:R-:W-:Y:S01]  /*39ef0*/  IMAD.X R2, R2, 0x1, R69, P3 ;  /* 0x0000000102027824 */ /* 0x000fe200018e0645 */
[----:B------:R-:W-:Y:S04]  /*39f00*/  STL [R1+0x4dc], R0 ;  /* 0x0004dc0001007387 */ /* 0x000fe80000100800 */
[----:B------:R3:W-:Y:S04]  /*39f10*/  STL [R1+0x4d8], R2 ;  /* 0x0004d80201007387 */ /* 0x0007e80000100800 */
[----:B-1----:R-:W4:Y:S04]  /*39f20*/  LDL.LU R63, [R1+0x290] ;  /* 0x00029000013f7983 */ /* 0x002f280000300800 */
[----:B--2---:R-:W2:Y:S04]  /*39f30*/  LDL.LU R65, [R1+0x270] ;  /* 0x0002700001417983 */ /* 0x004ea80000300800 */
[----:B------:R-:W2:Y:S01]  /*39f40*/  LDL.LU R67, [R1+0x250] ;  /* 0x0002500001437983 */ /* 0x000ea20000300800 */
[----:B0-----:R-:W-:-:S03]  /*39f50*/  @!P1 IMAD.MOV.U32 R42, RZ, RZ, R3 ;  /* 0x000000ffff2a9224 */ /* 0x001fc600078e0003 */
[----:B------:R-:W2:Y:S01]  /*39f60*/  LDL.LU R74, [R1+0x230] ;  /* 0x00023000014a7983 */ /* 0x000ea20000300800 */
[----:B------:R-:W-:-:S03]  /*39f70*/  @!P1 IMAD.MOV.U32 R43, RZ, RZ, R61 ;  /* 0x000000ffff2b9224 */ /* 0x000fc600078e003d */
[----:B------:R-:W2:Y:S01]  /*39f80*/  LDL.LU R76, [R1+0x210] ;  /* 0x00021000014c7983 */ /* 0x000ea20000300800 */
[----:B------:R-:W-:-:S03]  /*39f90*/  IMAD.MOV.U32 R61, RZ, RZ, R72 ;  /* 0x000000ffff3d7224 */ /* 0x000fc600078e0048 */
[----:B------:R-:W2:Y:S04]  /*39fa0*/  LDL.LU R78, [R1+0x1f0] ;  /* 0x0001f000014e7983 */ /* 0x000ea80000300800 */
[----:B------:R-:W2:Y:S04]  /*39fb0*/  LDL.LU R80, [R1+0x1d0] ;  /* 0x0001d00001507983 */ /* 0x000ea80000300800 */
[----:B------:R-:W2:Y:S04]  /*39fc0*/  LDL.LU R86, [R1+0x1b0] ;  /* 0x0001b00001567983 */ /* 0x000ea80000300800 */
[----:B------:R-:W2:Y:S04]  /*39fd0*/  LDL.LU R72, [R1+0x190] ;  /* 0x0001900001487983 */ /* 0x000ea80000300800 */
[----:B------:R-:W2:Y:S04]  /*39fe0*/  LDL.LU R82, [R1+0x130] ;  /* 0x0001300001527983 */ /* 0x000ea80000300800 */
[----:B------:R-:W2:Y:S04]  /*39ff0*/  LDL.LU R84, [R1+0x110] ;  /* 0x0001100001547983 */ /* 0x000ea80000300800 */
[----:B------:R0:W2:Y:S04]  /*3a000*/  @!P1 LDG.E.U16 R87, desc[UR20][R42.64] ;  /* 0x000000142a579981 */ /* 0x0000a8000c1e1500 */
[----:B------:R-:W2:Y:S04]  /*3a010*/  LDL.LU R88, [R1+0xf0] ;  /* 0x0000f00001587983 */ /* 0x000ea80000300800 */
[----:B------:R-:W2:Y:S01]  /*3a020*/  LDL.LU R90, [R1+0xd0] ;  /* 0x0000d000015a7983 */ /* 0x000ea20000300800 */
[----:B0-----:R-:W-:-:S02]  /*3a030*/  @!P1 IMAD.MOV.U32 R42, RZ, RZ, R0 ;  /* 0x000000ffff2a9224 */ /* 0x001fc400078e0000 */
[----:B------:R-:W-:Y:S01]  /*3a040*/  @!P1 IMAD.MOV.U32 R43, RZ, RZ, R2 ;  /* 0x000000ffff2b9224 */ /* 0x000fe200078e0002 */
[----:B------:R-:W2:Y:S04]  /*3a050*/  LDL.LU R92, [R1+0xb0] ;  /* 0x0000b000015c7983 */ /* 0x000ea80000300800 */
[----:B------:R-:W2:Y:S04]  /*3a060*/  LDL.LU R71, [R1+0x90] ;  /* 0x0000900001477983 */ /* 0x000ea80000300800 */
[----:B---3--:R-:W3:Y:S04]  /*3a070*/  LDL.LU R2, [R1+0x70] ;  /* 0x0000700001027983 */ /* 0x008ee80000300800 */
[----:B------:R-:W2:Y:S04]  /*3a080*/  LDL.LU R3, [R1+0x50] ;  /* 0x0000500001037983 */ /* 0x000ea80000300800 */
[----:B------:R-:W2:Y:S04]  /*3a090*/  LDL.LU R0, [R1+0x30] ;  /* 0x0000300001007983 */ /* 0x000ea80000300800 */
[----:B------:R0:W2:Y:S04]  /*3a0a0*/  @!P1 LDG.E.U16 R89, desc[UR20][R42.64] ;  /* 0x000000142a599981 */ /* 0x0000a8000c1e1500 */
[----:B------:R-:W2:Y:S04]  /*3a0b0*/  LDL.LU R42, [R1+0x4e8] ;  /* 0x0004e800012a7983 */ /* 0x000ea80000300800 */
[----:B------:R-:W0:Y:S01]  /*3a0c0*/  LDL.LU R43, [R1+0x4ec] ;  /* 0x0004ec00012b7983 */ /* 0x000e220000300800 */
[----:B------:R-:W-:-:S02]  /*3a0d0*/  PRMT R91, RZ, 0x7610, R91 ;  /* 0x00007610ff5b7816 */ /* 0x000fc4000000005b */
[----:B0-----:R-:W-:-:S05]  /*3a0e0*/  IADD3 R43, P3, PT, R43, R70, RZ ;  /* 0x000000462b2b7210 */ /* 0x001fca0007f7e0ff */
[----:B--2---:R-:W-:Y:S01]  /*3a0f0*/  IMAD.X R42, R42, 0x1, R69, P3 ;  /* 0x000000012a2a7824 */ /* 0x004fe200018e0645 */
[----:B------:R0:W-:Y:S04]  /*3a100*/  STL [R1+0x4ec], R43 ;  /* 0x0004ec2b01007387 */ /* 0x0001e80000100800 */
[----:B------:R1:W-:Y:S01]  /*3a110*/  STL [R1+0x4e8], R42 ;  /* 0x0004e82a01007387 */ /* 0x0003e20000100800 */
[----:B0-----:R-:W-:-:S04]  /*3a120*/  @!P1 LOP3.LUT R43, R43, R42, RZ, 0x3c, !PT ;  /* 0x0000002a2b2b9212 */ /* 0x001fc800078e3cff */
[----:B-1----:R-:W-:-:S04]  /*3a130*/  @!P1 LOP3.LUT R42, R43, R42, RZ, 0x3c, !PT ;  /* 0x0000002a2b2a9212 */ /* 0x002fc800078e3cff */
[----:B------:R-:W-:-:S05]  /*3a140*/  @!P1 LOP3.LUT R43, R43, R42, RZ, 0x3c, !PT ;  /* 0x0000002a2b2b9212 */ /* 0x000fca00078e3cff */
[----:B------:R0:W2:Y:S04]  /*3a150*/  @!P1 LDG.E.U16 R91, desc[UR20][R42.64] ;  /* 0x000000142a5b9981 */ /* 0x0000a8000c1e1500 */
[----:B------:R-:W2:Y:S04]  /*3a160*/  LDL.LU R42, [R1+0x30c] ;  /* 0x00030c00012a7983 */ /* 0x000ea80000300800 */
[----:B------:R-:W0:Y:S01]  /*3a170*/  LDL.LU R43, [R1+0x310] ;  /* 0x00031000012b7983 */ /* 0x000e220000300800 */
[----:B------:R-:W-:Y:S02]  /*3a180*/  PRMT R93, RZ, 0x7610, R93 ;  /* 0x00007610ff5d7816 */ /* 0x000fe4000000005d */
[----:B0-----:R-:W-:-:S05]  /*3a190*/  IADD3 R43, P3, PT, R43, R70, RZ ;  /* 0x000000462b2b7210 */ /* 0x001fca0007f7e0ff */
[----:B--2---:R-:W-:Y:S01]  /*3a1a0*/  IMAD.X R42, R42, 0x1, R69, P3 ;  /* 0x000000012a2a7824 */ /* 0x004fe200018e0645 */
[----:B------:R0:W-:Y:S04]  /*3a1b0*/  STL [R1+0x310], R43 ;  /* 0x0003102b01007387 */ /* 0x0001e80000100800 */
[----:B------:R1:W-:Y:S01]  /*3a1c0*/  STL [R1+0x30c], R42 ;  /* 0x00030c2a01007387 */ /* 0x0003e20000100800 */
[----:B0-----:R-:W-:-:S04]  /*3a1d0*/  @!P1 LOP3.LUT R43, R43, R42, RZ, 0x3c, !PT ;  /* 0x0000002a2b2b9212 */ /* 0x001fc800078e3cff */
[----:B-1----:R-:W-:-:S04]  /*3a1e0*/  @!P1 LOP3.LUT R42, R43, R42, RZ, 0x3c, !PT ;  /* 0x0000002a2b2a9212 */ /* 0x002fc800078e3cff */
[----:B------:R-:W-:-:S05]  /*3a1f0*/  @!P1 LOP3.LUT R43, R43, R42, RZ, 0x3c, !PT ;  /* 0x0000002a2b2b9212 */ /* 0x000fca00078e3cff */
[----:B------:R-:W2:Y:S01]  /*3a200*/  @!P1 LDG.E.U16 R93, desc[UR20][R42.64] ;  /* 0x000000142a5d9981 */ /* 0x000ea2000c1e1500 */
[----:B------:R-:W-:Y:S06]  /*3a210*/  BAR.SYNC.DEFER_BLOCKING 0x0 ;  /* 0x0000000000007b1d */ /* 0x000fec0000010000 */
[----:B------:R-:W2:Y:S04]  /*3a220*/  LDL.LU R42, [R1+0x170] ;  /* 0x00017000012a7983 */ /* 0x000ea80000300800 */
[----:B------:R-:W2:Y:S04]  /*3a230*/  LDL.LU R43, [R1+0x150] ;  /* 0x00015000012b7983 */ /* 0x000ea80000300800 */
[----:B------:R0:W-:Y:S04]  /*3a240*/  STS.U16 [R68+UR9+0x10000], R61 ;  /* 0x0100003d44007988 */ /* 0x0001e80008000409 */
[----:B----4-:R1:W-:Y:S04]  /*3a250*/  STS.U16 [R68+UR9+0x10400], R63 ;  /* 0x0104003f44007988 */ /* 0x0103e80008000409 */
[----:B------:R4:W-:Y:S04]  /*3a260*/  STS.U16 [R68+UR9+0x10800], R65 ;  /* 0x0108004144007988 */ /* 0x0009e80008000409 */
[----:B0-----:R-:W2:Y:S04]  /*3a270*/  LDL.LU R61, [R1+0x1350] ;  /* 0x00135000013d7983 */ /* 0x001ea80000300800 */
[----:B-1----:R-:W2:Y:S04]  /*3a280*/  LDL.LU R63, [R1+0x134c] ;  /* 0x00134c00013f7983 */ /* 0x002ea80000300800 */
[----:B----4-:R-:W4:Y:S04]  /*3a290*/  LDL.LU R65, [R1+0x1348] ;  /* 0x0013480001417983 */ /* 0x010f280000300800 */
[----:B------:R0:W-:Y:S04]  /*3a2a0*/  STS.U16 [R68+UR9+0x10c00], R67 ;  /* 0x010c004344007988 */ /* 0x0001e80008000409 */
[----:B------:R1:W-:Y:S04]  /*3a2b0*/  STS.U16 [R68+UR9+0x11000], R74 ;  /* 0x0110004a44007988 */ /* 0x0003e80008000409 */
[----:B------:R3:W-:Y:S04]  /*3a2c0*/  STS.U16 [R68+UR9+0x11400], R76 ;  /* 0x0114004c44007988 */ /* 0x0007e80008000409 */
[----:B0-----:R-:W4:Y:S04]  /*3a2d0*/  LDL.LU R67, [R1+0x1344] ;  /* 0x0013440001437983 */ /* 0x001f280000300800 */
[----:B-1----:R-:W4:Y:S04]  /*3a2e0*/  LDL.LU R74, [R1+0x1340] ;  /* 0x00134000014a7983 */ /* 0x002f280000300800 */
[----:B---3--:R-:W3:Y:S04]  /*3a2f0*/  LDL.LU R76, [R1+0x133c] ;  /* 0x00133c00014c7983 */ /* 0x008ee80000300800 */
[----:B------:R0:W-:Y:S04]  /*3a300*/  STS.U16 [R68+UR9+0x11800], R78 ;  /* 0x0118004e44007988 */ /* 0x0001e80008000409 */
[----:B------:R1:W-:Y:S04]  /*3a310*/  STS.U16 [R68+UR9+0x11c00], R80 ;  /* 0x011c005044007988 */ /* 0x0003e80008000409 */
[----:B------:R1:W-:Y:S04]  /*3a320*/  STS.U16 [R68+UR9+0x12000], R86 ;  /* 0x0120005644007988 */ /* 0x0003e80008000409 */
[----:B0-----:R-:W3:Y:S04]  /*3a330*/  LDL.LU R78, [R1+0x1338] ;  /* 0x00133800014e7983 */ /* 0x001ee80000300800 */
[----:B-1----:R-:W3:Y:S04]  /*3a340*/  LDL.LU R80, [R1+0x1334] ;  /* 0x0013340001507983 */ /* 0x002ee80000300800 */
[----:B------:R-:W3:Y:S04]  /*3a350*/  LDL.LU R86, [R1+0x1330] ;  /* 0x0013300001567983 */ /* 0x000ee80000300800 */
[----:B------:R0:W-:Y:S04]  /*3a360*/  STS.U16 [R68+UR9+0x12400], R72 ;  /* 0x0124004844007988 */ /* 0x0001e80008000409 */
        /* <DEDUP_REMOVED lines=18> */
[----:B-1----:R-:W3:Y:S04]  /*3a490*/  LDL.LU R0, [R1+0x1ac] ;  /* 0x0001ac0001007983 */ /* 0x002ee80000300800 */
        /* <DEDUP_REMOVED lines=9> */
[----:B------:R1:W-:Y:S04]  /*3a530*/  STS.U16 [R68+UR9+0x12c00], R43 ;  /* 0x012c002b44007988 */ /* 0x0003e80008000409 */
[----:B0-----:R-:W2:Y:S04]  /*3a540*/  LDL.LU R42, [R1+0x4c] ;  /* 0x00004c00012a7983 */ /* 0x001ea80000300800 */
[----:B-1----:R-:W2:Y:S04]  /*3a550*/  LDL.LU R43, [R1+0x2c] ;  /* 0x00002c00012b7983 */ /* 0x002ea80000300800 */
[----:B----4-:R-:W-:Y:S04]  /*3a560*/  STS.U16 [R68+UR9+0x15c00], R65 ;  /* 0x015c004144007988 */ /* 0x010fe80008000409 */
[----:B---3--:R0:W-:Y:S04]  /*3a570*/  STS.U16 [R68+UR9+0x15800], R86 ;  /* 0x0158005644007988 */ /* 0x0081e80008000409 */
[----:B0-----:R-:W3:Y:S04]  /*3a580*/  LDL.LU R86, [R1+0x6c] ;  /* 0x00006c0001567983 */ /* 0x001ee80000300800 */
[----:B------:R-:W4:Y:S04]  /*3a590*/  LDL.LU R65, [R1+0x8c] ;  /* 0x00008c0001417983 */ /* 0x000f280000300800 */
[----:B------:R-:W2:Y:S04]  /*3a5a0*/  LDL.LU R49, [R1+0xac] ;  /* 0x0000ac0001317983 */ /* 0x000ea80000300800 */
[----:B------:R-:W2:Y:S04]  /*3a5b0*/  LDL.LU R8, [R1+0xcc] ;  /* 0x0000cc0001087983 */ /* 0x000ea80000300800 */
[----:B------:R-:W2:Y:S04]  /*3a5c0*/  LDL.LU R16, [R1+0xec] ;  /* 0x0000ec0001107983 */ /* 0x000ea80000300800 */
[----:B------:R-:W2:Y:S04]  /*3a5d0*/  LDL.LU R24, [R1+0x10c] ;  /* 0x00010c0001187983 */ /* 0x000ea80000300800 */
[----:B------:R0:W-:Y:S04]  /*3a5e0*/  STS.U16 [R68+UR9+0x15400], R72 ;  /* 0x0154004844007988 */ /* 0x0001e80008000409 */
[----:B------:R-:W2:Y:S04]  /*3a5f0*/  LDL.LU R32, [R1+0x12c] ;  /* 0x00012c0001207983 */ /* 0x000ea80000300800 */
[----:B------:R-:W2:Y:S01]  /*3a600*/  LDL.LU R40, [R1+0x14c] ;  /* 0x00014c0001287983 */ /* 0x000ea20000300800 */
[----:B0-----:R-:W-:-:S03]  /*3a610*/  LOP3.LUT R72, R68, 0x10, RZ, 0x3c, !PT ;  /* 0x0000001044487812 */ /* 0x001fc600078e3cff */
[----:B------:R-:W2:Y:S04]  /*3a620*/  LDL.LU R44, [R1+0x16c] ;  /* 0x00016c00012c7983 */ /* 0x000ea80000300800 */
[----:B------:R-:W2:Y:S04]  /*3a630*/  LDL.LU R46, [R1+0x18c] ;  /* 0x00018c00012e7983 */ /* 0x000ea80000300800 */
        /* <DEDUP_REMOVED lines=18> */
[----:B--2---:R-:W-:Y:S04]  /*3a760*/  STS.U16 [R72+UR9+0x12480], R46 ;  /* 0x0124802e48007988 */ /* 0x004fe80008000409 */
[----:B------:R-:W-:Y:S04]  /*3a770*/  STS.U16 [R72+UR9+0x12880], R44 ;  /* 0x0128802c48007988 */ /* 0x000fe80008000409 */
[----:B------:R-:W-:Y:S04]  /*3a780*/  STS.U16 [R72+UR9+0x12c80], R40 ;  /* 0x012c802848007988 */ /* 0x000fe80008000409 */
[----:B------:R-:W-:Y:S04]  /*3a790*/  STS.U16 [R72+UR9+0x13080], R32 ;  /* 0x0130802048007988 */ /* 0x000fe80008000409 */
[----:B------:R-:W-:Y:S04]  /*3a7a0*/  STS.U16 [R72+UR9+0x13480], R24 ;  /* 0x0134801848007988 */ /* 0x000fe80008000409 */
[----:B------:R-:W-:Y:S04]  /*3a7b0*/  STS.U16 [R72+UR9+0x13880], R16 ;  /* 0x0138801048007988 */ /* 0x000fe80008000409 */
[----:B------:R-:W-:Y:S04]  /*3a7c0*/  STS.U16 [R72+UR9+0x13c80], R8 ;  /* 0x013c800848007988 */ /* 0x000fe80008000409 */
[----:B------:R-:W-:Y:S04]  /*3a7d0*/  STS.U16 [R72+UR9+0x14080], R49 ;  /* 0x0140803148007988 */ /* 0x000fe80008000409 */
[----:B----4-:R-:W-:Y:S04]  /*3a7e0*/  STS.U16 [R72+UR9+0x14480], R65 ;  /* 0x0144804148007988 */ /* 0x010fe80008000409 */
[----:B---3--:R-:W-:Y:S04]  /*3a7f0*/  STS.U16 [R72+UR9+0x14880], R86 ;  /* 0x0148805648007988 */ /* 0x008fe80008000409 */
[----:B------:R-:W-:Y:S04]  /*3a800*/  STS.U16 [R72+UR9+0x14c80], R42 ;  /* 0x014c802a48007988 */ /* 0x000fe80008000409 */
[----:B------:R-:W-:Y:S04]  /*3a810*/  STS.U16 [R72+UR9+0x15080], R43 ;  /* 0x0150802b48007988 */ /* 0x000fe80008000409 */
[----:B------:R0:W-:Y:S04]  /*3a820*/  STS.U16 [R72+UR9+0x15480], R0 ;  /* 0x0154800048007988 */ /* 0x0001e80008000409 */
[----:B0-----:R-:W2:Y:S04]  /*3a830*/  LDL.LU R0, [R1+0x1304] ;  /* 0x0013040001007983 */ /* 0x001ea80000300800 */
[----:B------:R-:W3:Y:S04]  /*3a840*/  LDL.LU R46, [R1+0x188] ;  /* 0x00018800012e7983 */ /* 0x000ee80000300800 */
[----:B------:R-:W4:Y:S04]  /*3a850*/  LDL.LU R44, [R1+0x168] ;  /* 0x00016800012c7983 */ /* 0x000f280000300800 */
        /* <DEDUP_REMOVED lines=9> */
[----:B------:R0:W-:Y:S04]  /*3a8f0*/  STS.U16 [R72+UR9+0x15880], R84 ;  /* 0x0158805448007988 */ /* 0x0001e80008000409 */
[----:B------:R-:W2:Y:S04]  /*3a900*/  LDL.LU R43, [R1+0x28] ;  /* 0x00002800012b7983 */ /* 0x000ea80000300800 */
[----:B------:R1:W-:Y:S04]  /*3a910*/  STS.U16 [R72+UR9+0x15c80], R63 ;  /* 0x015c803f48007988 */ /* 0x0003e80008000409 */
[----:B0-----:R-:W2:Y:S04]  /*3a920*/  LDL.LU R84, [R1+0x1a8] ;  /* 0x0001a80001547983 */ /* 0x001ea80000300800 */
[----:B------:R0:W-:Y:S04]  /*3a930*/  STS.U16 [R72+UR9+0x16080], R47 ;  /* 0x0160802f48007988 */ /* 0x0001e80008000409 */
[----:B-1----:R-:W2:Y:S04]  /*3a940*/  LDL.LU R63, [R1+0x1c8] ;  /* 0x0001c800013f7983 */ /* 0x002ea80000300800 */
        /* <DEDUP_REMOVED lines=10> */
[----:B------:R-:W-:Y:S04]  /*3a9f0*/  STS.U16 [R72+UR9+0x17880], R50 ;  /* 0x0178803248007988 */ /* 0x000fe80008000409 */
[----:B-1----:R-:W2:Y:S04]  /*3aa00*/  LDL.LU R48, [R1+0x288] ;  /* 0x0002880001307983 */ /* 0x002ea80000300800 */
[----:B------:R0:W-:Y:S04]  /*3aa10*/  STS.U16 [R72+UR9+0x17c80], R52 ;  /* 0x017c803448007988 */ /* 0x0001e80008000409 */
[----:B0-----:R-:W2:Y:S04]  /*3aa20*/  LDL.LU R72, [R1+0x1300] ;  /* 0x0013000001487983 */ /* 0x001ea80000300800 */
[----:B------:R-:W2:Y:S01]  /*3aa30*/  LDL.LU R52, [R1+0x2a8] ;  /* 0x0002a80001347983 */ /* 0x000ea20000300800 */
[----:B------:R-:W-:-:S05]  /*3aa40*/  LOP3.LUT R50, R68, 0x20, RZ, 0x3c, !PT ;  /* 0x0000002044327812 */ /* 0x000fca00078e3cff */
        /* <DEDUP_REMOVED lines=9> */
[----:B---3--:R-:W-:Y:S04]  /*3aae0*/  STS.U16 [R50+UR9+0x12500], R46 ;  /* 0x0125002e32007988 */ /* 0x008fe80008000409 */
[----:B----4-:R-:W-:Y:S04]  /*3aaf0*/  STS.U16 [R50+UR9+0x12900], R44 ;  /* 0x0129002c32007988 */ /* 0x010fe80008000409 */
        /* <DEDUP_REMOVED lines=33> */
[----:B------:R0:W-:Y:S02]  /*3ad10*/  STS.U16 [R50+UR9+0x15900], R82 ;  /* 0x0159005232007988 */ /* 0x0001e40008000409 */
[----:B0-----:R-:W-:-:S05]  /*3ad20*/  LOP3.LUT R82, R68, 0x20, RZ, 0x3c, !PT ;  /* 0x0000002044527812 */ /* 0x001fca00078e3cff */
[----:B------:R-:W-:Y:S01]  /*3ad30*/  STS.U16 [R82+UR9+0x15d00], R61 ;  /* 0x015d003d52007988 */ /* 0x000fe20008000409 */
[----:B------:R-:W-:-:S03]  /*3ad40*/  LOP3.LUT R50, R68, 0x30, RZ, 0x3c, !PT ;  /* 0x0000003044327812 */ /* 0x000fc600078e3cff */
        /* <DEDUP_REMOVED lines=51> */
[----:B------:R-:W-:Y:S04]  /*3b080*/  STS.U16 [R50+UR9+0x15980], R80 ;  /* 0x0159805032007988 */ /* 0x000fe80008000409 */
        /* <DEDUP_REMOVED lines=31> */
[----:B------:R1:W-:Y:S04]  /*3b280*/  STS.U16 [R10+UR9+0x15600], R71 ;  /* 0x015600470a007988 */ /* 0x0003e80008000409 */
[----:B0-----:R-:W2:Y:S04]  /*3b290*/  LDL.LU R2, [R1+0x12f4] ;  /* 0x0012f40001027983 */ /* 0x001ea80000300800 */
[----:B-1----:R-:W3:Y:S04]  /*3b2a0*/  LDL.LU R71, [R1+0x12f0] ;  /* 0x0012f00001477983 */ /* 0x002ee80000300800 */
[----:B------:R-:W4:Y:S04]  /*3b2b0*/  LDL.LU R48, [R1+0x29c] ;  /* 0x00029c0001307983 */ /* 0x000f280000300800 */
[----:B------:R-:W2:Y:S04]  /*3b2c0*/  LDL.LU R33, [R1+0x27c] ;  /* 0x00027c0001217983 */ /* 0x000ea80000300800 */
        /* <DEDUP_REMOVED lines=30> */
[----:B--2---:R-:W-:Y:S04]  /*3b4b0*/  STS.U16 [R11+UR9+0x10680], R33 ;  /* 0x010680210b007988 */ /* 0x004fe80008000409 */
[----:B---3--:R0:W-:Y:S04]  /*3b4c0*/  STS.U16 [R11+UR9+0x10a80], R25 ;  /* 0x010a80190b007988 */ /* 0x0081e80008000409 */
[----:B------:R1:W-:Y:S04]  /*3b4d0*/  STS.U16 [R11+UR9+0x10e80], R17 ;  /* 0x010e80110b007988 */ /* 0x0003e80008000409 */
[----:B0-----:R-:W2:Y:S04]  /*3b4e0*/  LDL.LU R25, [R1+0x298] ;  /* 0x0002980001197983 */ /* 0x001ea80000300800 */
[----:B-1----:R-:W3:Y:S04]  /*3b4f0*/  LDL.LU R17, [R1+0x278] ;  /* 0x0002780001117983 */ /* 0x002ee80000300800 */
        /* <DEDUP_REMOVED lines=16> */
[----:B0-----:R-:W4:Y:S04]  /*3b600*/  LDL.LU R9, [R1+0x258] ;  /* 0x0002580001097983 */ /* 0x001f280000300800 */
[----:B-1----:R-:W4:Y:S04]  /*3b610*/  LDL.LU R47, [R1+0x238] ;  /* 0x00023800012f7983 */ /* 0x002f280000300800 */
[----:B------:R0:W-:Y:S04]  /*3b620*/  STS.U16 [R11+UR9+0x15280], R3 ;  /* 0x015280030b007988 */ /* 0x0001e80008000409 */
[----:B------:R-:W-:Y:S04]  /*3b630*/  STS.U16 [R11+UR9+0x15680], R92 ;  /* 0x0156805c0b007988 */ /* 0x000fe80008000409 */
[----:B0-----:R-:W4:Y:S04]  /*3b640*/  LDL.LU R3, [R1+0x12ec] ;  /* 0x0012ec0001037983 */ /* 0x001f280000300800 */
[----:B------:R-:W4:Y:S04]  /*3b650*/  LDL.LU R63, [R1+0x218] ;  /* 0x00021800013f7983 */ /* 0x000f280000300800 */
[----:B------:R-:W4:Y:S04]  /*3b660*/  LDL.LU R84, [R1+0x1f8] ;  /* 0x0001f80001547983 */ /* 0x000f280000300800 */
[----:B------:R-:W4:Y:S04]  /*3b670*/  LDL.LU R46, [R1+0x1d8] ;  /* 0x0001d800012e7983 */ /* 0x000f280000300800 */
[----:B------:R-:W-:Y:S04]  /*3b680*/  STS.U16 [R11+UR9+0x15a80], R76 ;  /* 0x015a804c0b007988 */ /* 0x000fe80008000409 */
[----:B------:R-:W4:Y:S04]  /*3b690*/  LDL.LU R44, [R1+0x1b8] ;  /* 0x0001b800012c7983 */ /* 0x000f280000300800 */
[----:B------:R-:W-:Y:S01]  /*3b6a0*/  STS.U16 [R11+UR9+0x15e80], R55 ;  /* 0x015e80370b007988 */ /* 0x000fe20008000409 */
[----:B------:R-:W-:-:S03]  /*3b6b0*/  LOP3.LUT R10, R68, 0x60, RZ, 0x3c, !PT ;  /* 0x00000060440a7812 */ /* 0x000fc600078e3cff */
[----:B------:R-:W4:Y:S04]  /*3b6c0*/  LDL.LU R40, [R1+0x198] ;  /* 0x0001980001287983 */ /* 0x000f280000300800 */
[----:B------:R-:W-:Y:S04]  /*3b6d0*/  STS.U16 [R11+UR9+0x16280], R5 ;  /* 0x016280050b007988 */ /* 0x000fe80008000409 */
        /* <DEDUP_REMOVED lines=15> */
[----:B------:R-:W4:Y:S04]  /*3b7d0*/  LDL.LU R43, [R1+0x78] ;  /* 0x00007800012b7983 */ /* 0x000f280000300800 */
[----:B--2---:R-:W-:Y:S04]  /*3b7e0*/  STS.U16 [R10+UR9+0x10300], R25 ;  /* 0x010300190a007988 */ /* 0x004fe80008000409 */
[----:B---3--:R0:W-:Y:S04]  /*3b7f0*/  STS.U16 [R10+UR9+0x10700], R17 ;  /* 0x010700110a007988 */ /* 0x0081e80008000409 */
[----:B0-----:R-:W2:Y:S04]  /*3b800*/  LDL.LU R17, [R1+0x58] ;  /* 0x0000580001117983 */ /* 0x001ea80000300800 */
[----:B----4-:R0:W-:Y:S04]  /*3b810*/  STS.U16 [R10+UR9+0x10b00], R9 ;  /* 0x010b00090a007988 */ /* 0x0101e80008000409 */
[----:B------:R1:W-:Y:S04]  /*3b820*/  STS.U16 [R10+UR9+0x10f00], R47 ;  /* 0x010f002f0a007988 */ /* 0x0003e80008000409 */
[----:B0-----:R-:W3:Y:S04]  /*3b830*/  LDL.LU R9, [R1+0x294] ;  /* 0x0002940001097983 */ /* 0x001ee80000300800 */
[----:B-1----:R-:W4:Y:S04]  /*3b840*/  LDL.LU R47, [R1+0x274] ;  /* 0x00027400012f7983 */ /* 0x002f280000300800 */
[----:B------:R0:W-:Y:S04]  /*3b850*/  STS.U16 [R10+UR9+0x11300], R63 ;  /* 0x0113003f0a007988 */ /* 0x0001e80008000409 */
[----:B------:R1:W-:Y:S04]  /*3b860*/  STS.U16 [R10+UR9+0x11700], R84 ;  /* 0x011700540a007988 */ /* 0x0003e80008000409 */
[----:B------:R1:W-:Y:S04]  /*3b870*/  STS.U16 [R10+UR9+0x11b00], R46 ;  /* 0x011b002e0a007988 */ /* 0x0003e80008000409 */
[----:B0-----:R-:W4:Y:S04]  /*3b880*/  LDL.LU R63, [R1+0x254] ;  /* 0x00025400013f7983 */ /* 0x001f280000300800 */
[----:B------:R0:W-:Y:S04]  /*3b890*/  STS.U16 [R10+UR9+0x11f00], R44 ;  /* 0x011f002c0a007988 */ /* 0x0001e80008000409 */
[----:B-1----:R-:W4:Y:S04]  /*3b8a0*/  LDL.LU R84, [R1+0x234] ;  /* 0x0002340001547983 */ /* 0x002f280000300800 */
[----:B------:R1:W-:Y:S04]  /*3b8b0*/  STS.U16 [R10+UR9+0x12300], R40 ;  /* 0x012300280a007988 */ /* 0x0003e80008000409 */
[----:B------:R-:W4:Y:S04]  /*3b8c0*/  LDL.LU R46, [R1+0x214] ;  /* 0x00021400012e7983 */ /* 0x000f280000300800 */
        /* <DEDUP_REMOVED lines=18> */
[----:B0-----:R-:W4:Y:S04]  /*3b9f0*/  LDL.LU R42, [R1+0xd4] ;  /* 0x0000d400012a7983 */ /* 0x001f280000300800 */
[----:B-1----:R-:W4:Y:S04]  /*3ba00*/  LDL.LU R43, [R1+0xb4] ;  /* 0x0000b400012b7983 */ /* 0x002f280000300800 */
[----:B--2---:R-:W-:Y:S04]  /*3ba10*/  STS.U16 [R10+UR9+0x14b00], R17 ;  /* 0x014b00110a007988 */ /* 0x004fe80008000409 */
[----:B------:R0:W-:Y:S04]  /*3ba20*/  STS.U16 [R10+UR9+0x14f00], R71 ;  /* 0x014f00470a007988 */ /* 0x0001e80008000409 */
[----:B------:R1:W-:Y:S04]  /*3ba30*/  STS.U16 [R10+UR9+0x15300], R72 ;  /* 0x015300480a007988 */ /* 0x0003e80008000409 */
[----:B0-----:R-:W2:Y:S04]  /*3ba40*/  LDL.LU R71, [R1+0x12e8] ;  /* 0x0012e80001477983 */ /* 0x001ea80000300800 */
[----:B-1----:R-:W2:Y:S04]  /*3ba50*/  LDL.LU R72, [R1+0x12e4] ;  /* 0x0012e40001487983 */ /* 0x002ea80000300800 */
[----:B------:R-:W-:Y:S04]  /*3ba60*/  STS.U16 [R10+UR9+0x15700], R90 ;  /* 0x0157005a0a007988 */ /* 0x000fe80008000409 */
        /* <DEDUP_REMOVED lines=29> */
[----:B------:R2:W-:Y:S04]  /*3bc40*/  STS.U16 [R4+UR9+0x14b80], R3 ;  /* 0x014b800304007988 */ /* 0x0005e80008000409 */
[----:B0-----:R0:W5:Y:S04]  /*3bc50*/  LDL.LU R72, [R1+0x12e0] ;  /* 0x0012e00001487983 */ /* 0x0011680000300800 */
[----:B-1----:R0:W5:Y:S04]  /*3bc60*/  LDL.LU R71, [R1+0x12dc] ;  /* 0x0012dc0001477983 */ /* 0x0021680000300800 */
[----:B--2---:R0:W5:Y:S04]  /*3bc70*/  LDL.LU R3, [R1+0x12d8] ;  /* 0x0012d80001037983 */ /* 0x0041680000300800 */
[----:B------:R1:W-:Y:S04]  /*3bc80*/  STS.U16 [R4+UR9+0x14f80], R2 ;  /* 0x014f800204007988 */ /* 0x0003e80008000409 */
[----:B------:R2:W-:Y:S04]  /*3bc90*/  STS.U16 [R4+UR9+0x15380], R0 ;  /* 0x0153800004007988 */ /* 0x0005e80008000409 */
[----:B-1----:R0:W5:Y:S04]  /*3bca0*/  LDL.LU R2, [R1+0x12d4] ;  /* 0x0012d40001027983 */ /* 0x0021680000300800 */
[----:B--2---:R0:W5:Y:S04]  /*3bcb0*/  LDL.LU R0, [R1+0x12d0] ;  /* 0x0012d00001007983 */ /* 0x0041680000300800 */
        /* <DEDUP_REMOVED lines=11> */
[----:B------:R1:W-:Y:S06]  /*3bd70*/  MEMBAR.ALL.CTA ;  /* 0x0000000000007992 */ /* 0x0003ec0000008000 */
[----:B-1----:R-:W1:Y:S01]  /*3bd80*/  FENCE.VIEW.ASYNC.S ;  /* 0x00000000000073c6 */ /* 0x002e620000000000 */
[----:B------:R-:W-:-:S04]  /*3bd90*/  ULEA UR6, UR18, UR9, 0x3 ;  /* 0x0000000912067291 */ /* 0x000fc8000f8e18ff */
[----:B------:R-:W-:Y:S01]  /*3bda0*/  UIADD3 UR6, UPT, UPT, UR6, 0x20000, URZ ;  /* 0x0002000006067890 */ /* 0x000fe2000fffe0ff */
[----:B-1----:R-:W-:Y:S06]  /*3bdb0*/  BAR.SYNC.DEFER_BLOCKING 0x0 ;  /* 0x0000000000007b1d */ /* 0x002fec0000010000 */
[----:B0-----:R-:W-:Y:S05]  /*3bdc0*/  @P0 BRA `(.L_x_10) ;  /* 0x0000000000900947 */ /* 0x001fea0003800000 */
[----:B------:R-:W-:Y:S02]  /*3bdd0*/  UIADD3 UR19, UPT, UPT, UR8, 0x108, URZ ;  /* 0x0000010808137890 */ /* 0x000fe4000fffe0ff */
[----:B------:R-:W-:Y:S02]  /*3bde0*/  UIADD3 UR36, UPT, UPT, UR8, 0x110, URZ ;  /* 0x0000011008247890 */ /* 0x000fe4000fffe0ff */
[----:B------:R-:W-:Y:S02]  /*3bdf0*/  UIADD3 UR37, UPT, UPT, UR8, 0x118, URZ ;  /* 0x0000011808257890 */ /* 0x000fe4000fffe0ff */
[----:B------:R-:W-:Y:S02]  /*3be00*/  UIADD3 UR42, UPT, UPT, UR8, 0x120, URZ ;  /* 0x00000120082a7890 */ /* 0x000fe4000fffe0ff */
[----:B------:R-:W-:Y:S02]  /*3be10*/  UIADD3 UR43, UPT, UPT, UR8, 0x128, URZ ;  /* 0x00000128082b7890 */ /* 0x000fe4000fffe0ff */
[----:B------:R-:W-:Y:S01]  /*3be20*/  UIADD3 UR48, UPT, UPT, UR8, 0x130, URZ ;  /* 0x0000013008307890 */ /* 0x000fe2000fffe0ff */
[----:B------:R-:W-:Y:S01]  /*3be30*/  UMOV UR16, 0x0 ;  /* 0x0000000000107882 */ /* 0x000fe20000000000 */
[----:B------:R-:W-:Y:S01]  /*3be40*/  UMOV UR17, 0x8400010 ;  /* 0x0840001000117882 */ /* 0x000fe20000000000 */
[----:B------:R-:W-:Y:S01]  /*3be50*/  UMOV UR13, 0x40004040 ;  /* 0x40004040000d7882 */ /* 0x000fe20000000000 */
[----:B------:R-:W-:-:S02]  /*3be60*/  UIADD3 UR49, UPT, UPT, UR8, 0x138, URZ ;  /* 0x0000013808317890 */ /* 0x000fc4000fffe0ff */
[----:B------:R0:W-:Y:S01]  /*3be70*/  UTCHMMA tmem[UR11], gdesc[UR12], tmem[UR8], tmem[UR16], idesc[UR17], UPT ;  /* 0x00ff100c0b0079ea */ /* 0x0001e2000b800008 */
[----:B------:R-:W-:Y:S01]  /*3be80*/  UMOV UR34, 0x0 ;  /* 0x0000000000227882 */ /* 0x000fe20000000000 */
[----:B------:R-:W-:Y:S01]  /*3be90*/  UMOV UR35, 0x8400010 ;  /* 0x0840001000237882 */ /* 0x000fe20000000000 */
[----:B------:R-:W-:Y:S01]  /*3bea0*/  UMOV UR38, 0x0 ;  /* 0x0000000000267882 */ /* 0x000fe20000000000 */
[----:B------:R-:W-:Y:S01]  /*3beb0*/  UMOV UR39, 0x8400010 ;  /* 0x0840001000277882 */ /* 0x000fe20000000000 */
        /* <DEDUP_REMOVED lines=21> */
.L_x_10:
[----:B------:R-:W2:Y:S04]  /*3c010*/  LDL R5, [R1+0xecc] ;  /* 0x000ecc0001057983 */ /* 0x000ea80000100800 */
[----:B------:R-:W2:Y:S01]  /*3c020*/  LDL R4, [R1+0x2b4] ;  /* 0x0002b40001047983 */ /* 0x000ea20000100800 */
[----:B------:R-:W-:-:S04]  /*3c030*/  UIADD3 UR18, UPT, UPT, UR18, 0x1, URZ ;  /* 0x0000000112127890 */ /* 0x000fc8000fffe0ff */
[----:B------:R-:W-:-:S04]  /*3c040*/  UISETP.GT.AND UP1, UPT, UR18, 0x1, UPT ;  /* 0x000000011200788c */ /* 0x000fc8000bf24270 */
[----:B0-----:R-:W-:Y:S02]  /*3c050*/  USEL UR4, URZ, 0x1, !UP1 ;  /* 0x00000001ff047887 */ /* 0x001fe4000c800000 */
[----:B------:R-:W-:Y:S02]  /*3c060*/  USEL UR18, UR18, URZ, !UP1 ;  /* 0x000000ff12127287 */ /* 0x000fe4000c800000 */
[----:B------:R-:W-:-:S03]  /*3c070*/  ULOP3.LUT UR7, UR5, UR4, URZ, 0x3c, !UPT ;  /* 0x0000000405077292 */ /* 0x000fc6000f8e3cff */
[----:B------:R-:W-:-:S04]  /*3c080*/  UMOV UR4, UR5 ;  /* 0x0000000500047c82 */ /* 0x000fc80008000000 */
[----:B------:R-:W-:Y:S01]  /*3c090*/  UMOV UR5, UR7 ;  /* 0x0000000700057c82 */ /* 0x000fe20008000000 */
[----:B--2---:R-:W-:-:S13]  /*3c0a0*/  ISETP.NE.U32.AND P1, PT, R4, R5, PT ;  /* 0x000000050400720c */ /* 0x004fda0003f25070 */
[----:B------:R-:W-:Y:S05]  /*3c0b0*/  @P1 BRA `(.L_x_11) ;  /* 0xfffffea400b41947 */ /* 0x000fea000383ffff */
.L_x_8:
[----:B0-----:R-:W3:Y:S01]  /*3c0c0*/  LDL.LU R5, [R1+0xf4c] ;  /* 0x000f4c0001057983 */ /* 0x001ee20000300800 */
[----:B------:R-:W3:Y:S01]  /*3c0d0*/  LDCU.128 UR12, c[0x0][0x390] ;  /* 0x00007200ff0c77ac */ /* 0x000ee20008000c00 */
[----:B------:R-:W0:Y:S02]  /*3c0e0*/  LDC R4, c[0x0][0x3a0] ;  /* 0x0000e800ff047b82 */ /* 0x000e240000000800 */
[----:B------:R-:W4:Y:S01]  /*3c0f0*/  LDL.LU R10, [R1+0xf74] ;  /* 0x000f7400010a7983 */ /* 0x000f220000300800 */
[----:B------:R-:W4:Y:S03]  /*3c100*/  LDCU UR18, c[0x0][0x39c] ;  /* 0x00007380ff1277ac */ /* 0x000f260008000800 */
[----:B--2---:R-:W2:Y:S01]  /*3c110*/  LDL.LU R9, [R1+0xf78] ;  /* 0x000f780001097983 */ /* 0x004ea20000300800 */
[----:B------:R-:W1:Y:S01]  /*3c120*/  LDCU UR5, c[0x0][0x3b8] ;  /* 0x00007700ff0577ac */ /* 0x000e620008000800 */
[----:B------:R-:W2:Y:S01]  /*3c130*/  LDCU UR11, c[0x0][0x39c] ;  /* 0x00007380ff0b77ac */ /* 0x000ea20008000800 */
[----:B------:R-:W0:Y:S01]  /*3c140*/  LDCU UR7, c[0x0][0x3b4] ;  /* 0x00007680ff0777ac */ /* 0x000e220008000800 */
[----:B------:R-:W0:Y:S01]  /*3c150*/  LDCU UR16, c[0x0][0x39c] ;  /* 0x00007380ff1077ac */ /* 0x000e220008000800 */
[----:B------:R-:W0:Y:S02]  /*3c160*/  LDCU UR17, c[0x0][0x39c] ;  /* 0x00007380ff1177ac */ /* 0x000e240008000800 */
[----:B0-----:R-:W-:-:S02]  /*3c170*/  VIADD R4, R4, 0x7f ;  /* 0x0000007f04047836 */ /* 0x001fc40000000000 */
[----:B-1---5:R-:W-:-:S03]  /*3c180*/  IMAD R7, R0, UR5, RZ ;  /* 0x0000000500077c24 */ /* 0x022fc6000f8e02ff */
[----:B------:R-:W-:Y:S01]  /*3c190*/  ISETP.GE.AND P4, PT, R4, 0x80, PT ;  /* 0x000000800400780c */ /* 0x000fe20003f86270 */
[----:B------:R-:W-:-:S04]  /*3c1a0*/  VIADD R6, R7, UR5 ;  /* 0x0000000507067c36 */ /* 0x000fc80008000000 */
[----:B------:R-:W-:-:S04]  /*3c1b0*/  VIADD R3, R6, UR5 ;  /* 0x0000000506037c36 */ /* 0x000fc80008000000 */
[----:B------:R-:W-:Y:S01]  /*3c1c0*/  VIADD R4, R3, UR5 ;  /* 0x0000000503047c36 */ /* 0x000fe20008000000 */
[C---:B---3--:R-:W-:Y:S01]  /*3c1d0*/  ISETP.GE.AND P1, PT, R5.reuse, UR14, PT ;  /* 0x0000000e05007c0c */ /* 0x048fe2000bf26270 */
[----:B------:R-:W-:Y:S01]  /*3c1e0*/  IMAD R8, R5, UR7, RZ ;  /* 0x0000000705087c24 */ /* 0x000fe2000f8e02ff */
[----:B------:R-:W0:Y:S01]  /*3c1f0*/  LDCU UR14, c[0x0][0x39c] ;  /* 0x00007380ff0e77ac */ /* 0x000e220008000800 */
[----:B------:R-:W-:Y:S01]  /*3c200*/  VIADD R5, R4, UR5 ;  /* 0x0000000504057c36 */ /* 0x000fe20008000000 */
[----:B----4-:R-:W-:Y:S02]  /*3c210*/  ISETP.LT.AND P6, PT, R10, UR18, !P1 ;  /* 0x000000120a007c0c */ /* 0x010fe4000cfc1270 */
[----:B------:R-:W-:Y:S01]  /*3c220*/  LEA R2, P3, R8, UR12, 0x1 ;  /* 0x0000000c08027c11 */ /* 0x000fe2000f8608ff */
[----:B------:R-:W-:Y:S01]  /*3c230*/  VIADD R79, R5, UR5 ;  /* 0x00000005054f7c36 */ /* 0x000fe20008000000 */
[----:B--2---:R-:W-:Y:S02]  /*3c240*/  ISETP.LT.AND P5, PT, R9, UR11, !P1 ;  /* 0x0000000b09007c0c */ /* 0x004fe4000cfa1270 */
[----:B------:R-:W-:Y:S01]  /*3c250*/  P2R R9, PR, RZ, 0x40 ;  /* 0x00000040ff097803 */ /* 0x000fe20000000000 */
[----:B------:R-:W-:Y:S01]  /*3c260*/  VIADD R83, R79, UR5 ;  /* 0x000000054f537c36 */ /* 0x000fe20008000000 */
[----:B------:R-:W-:-:S02]  /*3c270*/  ISETP.LT.AND P0, PT, R0, UR15, !P1 ;  /* 0x0000000f00007c0c */ /* 0x000fc4000cf01270 */
[----:B------:R-:W-:Y:S01]  /*3c280*/  LEA.HI.X.SX32 R0, R8, UR13, 0x1, P3 ;  /* 0x0000000d08007c11 */ /* 0x000fe200098f0eff */
[----:B------:R1:W-:Y:S01]  /*3c290*/  STL [R1+0x1d8], R9 ;  /* 0x0001d80901007387 */ /* 0x0003e20000100800 */
[----:B------:R-:W-:Y:S09]  /*3c2a0*/  @!P4 BRA `(.L_x_12) ;  /* 0x000000000010c947 */ /* 0x000ff20003800000 */
[----:B------:R-:W-:-:S06]  /*3c2b0*/  USHF.L.U32 UR4, UR4, 0x1f, URZ ;  /* 0x0000001f04047899 */ /* 0x000fcc00080006ff */
[----:B------:R-:W-:-:S04]  /*3c2c0*/  IMAD.U32 R8, RZ, RZ, UR4 ;  /* 0x00000004ff087e24 */ /* 0x000fc8000f8e00ff */
[----:B------:R-:W2:Y:S02]  /*3c2d0*/  SYNCS.PHASECHK.TRANS64.TRYWAIT P3, [UR6], R8 ;  /* 0x00000008ff0075a7 */ /* 0x000ea40008061106 */
[----:B--2---:R-:W-:Y:S05]  /*3c2e0*/  @!P3 BRA `(.L_x_13) ;  /* 0x000000ac0020b947 */ /* 0x004fea0003800000 */
.L_x_12:
[----:B------:R-:W-:Y:S01]  /*3c2f0*/  BAR.SYNC.DEFER_BLOCKING 0x0 ;  /* 0x0000000000007b1d */ /* 0x000fe20000010000 */
[-C--:B------:R-:W-:Y:S01]  /*3c300*/  LEA R68, P4, R7, R2.reuse, 0x1 ;  /* 0x0000000207447211 */ /* 0x080fe200078808ff */
[----:B------:R-:W-:Y:S01]  /*3c310*/  VIADD R78, R83, UR5 ;  /* 0x00000005534e7c36 */ /* 0x000fe20008000000 */
[----:B------:R-:W-:Y:S02]  /*3c320*/  LEA R70, P3, R6, R2, 0x1 ;  /* 0x0000000206467211 */ /* 0x000fe400078608ff */
[----:B------:R-:W-:Y:S01]  /*3c330*/  LEA.HI.X.SX32 R69, R7, R0, 0x1, P4 ;  /* 0x0000000007457211 */ /* 0x000fe200020f0eff */
[----:B------:R-:W-:Y:S01]  /*3c340*/  VIADD R85, R78, UR5 ;  /* 0x000000054e557c36 */ /* 0x000fe20008000000 */
[----:B------:R-:W-:Y:S01]  /*3c350*/  LEA R72, P4, R3, R2, 0x1 ;  /* 0x0000000203487211 */ /* 0x000fe200078808ff */
[----:B------:R2:W-:Y:S01]  /*3c360*/  STL [R1+0x139c], R68 ;  /* 0x00139c4401007387 */ /* 0x0005e20000100800 */
[-C--:B------:R-:W-:Y:S01]  /*3c370*/  LEA.HI.X.SX32 R71, R6, R0.reuse, 0x1, P3 ;  /* 0x0000000006477211 */ /* 0x080fe200018f0eff */
[----:B------:R-:W-:Y:S01]  /*3c380*/  VIADD R89, R85, UR5 ;  /* 0x0000000555597c36 */ /* 0x000fe20008000000 */
[----:B------:R-:W-:Y:S01]  /*3c390*/  LEA.HI.X.SX32 R73, R3, R0, 0x1, P4 ;  /* 0x0000000003497211 */ /* 0x000fe200020f0eff */
[----:B------:R-:W-:Y:S01]  /*3c3a0*/  STL [R1+0x1398], R69 ;  /* 0x0013984501007387 */ /* 0x000fe20000100800 */
[CC--:B------:R-:W-:Y:S01]  /*3c3b0*/  LEA R74, P3, R4.reuse, R2.reuse, 0x1 ;  /* 0x00000002044a7211 */ /* 0x0c0fe200078608ff */
[----:B------:R-:W-:Y:S01]  /*3c3c0*/  VIADD R3, R89, UR5 ;  /* 0x0000000559037c36 */ /* 0x000fe20008000000 */
[----:B------:R-:W-:Y:S01]  /*3c3d0*/  LEA R76, P4, R5, R2, 0x1 ;  /* 0x00000002054c7211 */ /* 0x000fe200078808ff */
[----:B------:R-:W-:Y:S01]  /*3c3e0*/  STL [R1+0x13a4], R69 ;  /* 0x0013a44501007387 */ /* 0x000fe20000100800 */
[-C--:B------:R-:W-:Y:S01]  /*3c3f0*/  LEA.HI.X.SX32 R75, R4, R0.reuse, 0x1, P3 ;  /* 0x00000000044b7211 */ /* 0x080fe200018f0eff */
[----:B------:R-:W-:Y:S01]  /*3c400*/  VIADD R84, R3, UR5 ;  /* 0x0000000503547c36 */ /* 0x000fe20008000000 */
[----:B------:R-:W-:Y:S01]  /*3c410*/  LEA.HI.X.SX32 R77, R5, R0, 0x1, P4 ;  /* 0x00000000054d7211 */ /* 0x000fe200020f0eff */
[----:B------:R-:W-:Y:S01]  /*3c420*/  STL [R1+0x13b0], R69 ;  /* 0x0013b04501007387 */ /* 0x000fe20000100800 */
[C---:B------:R-:W-:Y:S01]  /*3c430*/  LEA R82, P3, R83.reuse, R2, 0x1 ;  /* 0x0000000253527211 */ /* 0x040fe200078608ff */
[----:B------:R-:W-:Y:S01]  /*3c440*/  VIADD R88, R84, UR5 ;  /* 0x0000000554587c36 */ /* 0x000fe20008000000 */
[----:B------:R-:W3:Y:S01]  /*3c450*/  LDCU UR4, c[0x0][0x39c] ;  /* 0x00007380ff0477ac */ /* 0x000ee20008000800 */
[----:B------:R-:W4:Y:S02]  /*3c460*/  @!P2 SYNCS.CCTL.IV [UR9+0x20000] ;  /* 0x02000000ff00a9b1 */ /* 0x000f240008000009 */
[----:B----4-:R-:W-:Y:S01]  /*3c470*/  BAR.SYNC.DEFER_BLOCKING 0x0 ;  /* 0x0000000000007b1d */ /* 0x010fe20000010000 */
[----:B------:R-:W-:-:S02]  /*3c480*/  LEA.HI.X.SX32 R83, R83, R0, 0x1, P3 ;  /* 0x0000000053537211 */ /* 0x000fc400018f0eff */
[----:B------:R-:W-:-:S03]  /*3c490*/  LEA R90, P3, R85, R2, 0x1 ;  /* 0x00000002555a7211 */ /* 0x000fc600078608ff */
[----:B------:R-:W4:Y:S01]  /*3c4a0*/  LDCU UR6, c[0x0][0x39c] ;  /* 0x00007380ff0677ac */ /* 0x000f220008000800 */
[----:B------:R-:W-:Y:S01]  /*3c4b0*/  LEA.HI.X.SX32 R91, R85, R0, 0x1, P3 ;  /* 0x00000000555b7211 */ /* 0x000fe200018f0eff */
[----:B-1----:R-:W1:Y:S01]  /*3c4c0*/  LDTM.x64 R4, tmem[UR10] ;  /* 0x0000000a000479ee */ /* 0x002e620008340000 */
[----:B------:R-:W-:Y:S01]  /*3c4d0*/  STL [R1+0x13bc], R69 ;  /* 0x0013bc4501007387 */ /* 0x000fe20000100800 */
[C---:B------:R-:W-:Y:S01]  /*3c4e0*/  LEA R92, P3, R3.reuse, R2, 0x1 ;  /* 0x00000002035c7211 */ /* 0x040fe200078608ff */
[----:B------:R-:W5:Y:S02]  /*3c4f0*/  LDCU UR7, c[0x0][0x39c] ;  /* 0x00007380ff0777ac */ /* 0x000f640008000800 */
[----:B------:R-:W-:Y:S01]  /*3c500*/  STL [R1+0x13c8], R69 ;  /* 0x0013c84501007387 */ /* 0x000fe20000100800 */
[----:B------:R-:W-:-:S03]  /*3c510*/  LEA.HI.X.SX32 R93, R3, R0, 0x1, P3 ;  /* 0x00000000035d7211 */ /* 0x000fc600018f0eff */
[----:B------:R-:W-:Y:S04]  /*3c520*/  STL [R1+0x13d4], R69 ;  /* 0x0013d44501007387 */ /* 0x000fe80000100800 */
[----:B------:R-:W-:Y:S01]  /*3c530*/  STL [R1+0x13e0], R69 ;  /* 0x0013e04501007387 */ /* 0x000fe20000100800 */
[----:B------:R-:W0:Y:S03]  /*3c540*/  @!P2 SYNCS.CCTL.IV [UR9+0x20008] ;  /* 0x02000800ff00a9b1 */ /* 0x000e260008000009 */
[----:B------:R1:W-:Y:S01]  /*3c550*/  STL [R1+0x13ec], R69 ;  /* 0x0013ec4501007387 */ /* 0x0003e20000100800 */
[C---:B------:R-:W-:Y:S01]  /*3c560*/  LEA R80, P2, R79.reuse, R2, 0x1 ;  /* 0x000000024f507211 */ /* 0x040fe200078408ff */
[----:B------:R-:W0:Y:S02]  /*3c570*/  LDCU UR9, c[0x0][0x39c] ;  /* 0x00007380ff0977ac */ /* 0x000e240008000800 */
[----:B------:R1:W-:Y:S01]  /*3c580*/  STL [R1+0x13a8], R70 ;  /* 0x0013a84601007387 */ /* 0x0003e20000100800 */
[----:B------:R-:W-:Y:S01]  /*3c590*/  LEA.HI.X.SX32 R81, R79, R0, 0x1, P2 ;  /* 0x000000004f517211 */ /* 0x000fe200010f0eff */
[----:B------:R-:W-:Y:S01]  /*3c5a0*/  VIADD R79, R88, UR5 ;  /* 0x00000005584f7c36 */ /* 0x000fe20008000000 */
[C---:B------:R-:W-:Y:S01]  /*3c5b0*/  LEA R86, P2, R78.reuse, R2, 0x1 ;  /* 0x000000024e567211 */ /* 0x040fe200078408ff */
[----:B------:R0:W-:Y:S03]  /*3c5c0*/  STL [R1+0x13a0], R71 ;  /* 0x0013a04701007387 */ /* 0x0001e60000100800 */
[----:B------:R-:W-:Y:S01]  /*3c5d0*/  LEA.HI.X.SX32 R87, R78, R0, 0x1, P2 ;  /* 0x000000004e577211 */ /* 0x000fe200010f0eff */
[----:B------:R-:W-:Y:S01]  /*3c5e0*/  STL [R1+0x13b4], R72 ;  /* 0x0013b44801007387 */ /* 0x000fe20000100800 */
[----:B--2---:R-:W-:Y:S01]  /*3c5f0*/  LEA R68, P2, R89, R2, 0x1 ;  /* 0x0000000259447211 */ /* 0x004fe200078408ff */
[----:B------:R-:W-:-:S02]  /*3c600*/  VIADD R78, R79, UR5 ;  /* 0x000000054f4e7c36 */ /* 0x000fc40008000000 */
[----:B------:R-:W-:Y:S01]  /*3c610*/  STL [R1+0x13ac], R73 ;  /* 0x0013ac4901007387 */ /* 0x000fe20000100800 */
[----:B-1----:R-:W-:Y:S01]  /*3c620*/  LEA.HI.X.SX32 R69, R89, R0, 0x1, P2 ;  /* 0x0000000059457211 */ /* 0x002fe200010f0eff */
[----:B------:R-:W-:Y:S01]  /*3c630*/  VIADD R85, R78, UR5 ;  /* 0x000000054e557c36 */ /* 0x000fe20008000000 */
[C---:B------:R-:W-:Y:S01]  /*3c640*/  LEA R70, P2, R84.reuse, R2, 0x1 ;  /* 0x0000000254467211 */ /* 0x040fe200078408ff */
[----:B------:R-:W-:Y:S02]  /*3c650*/  STL [R1+0x13c0], R74 ;  /* 0x0013c04a01007387 */ /* 0x000fe40000100800 */
[----:B------:R-:W-:Y:S01]  /*3c660*/  VIADD R3, R85, UR5 ;  /* 0x0000000555037c36 */ /* 0x000fe20008000000 */
[----:B0-----:R-:W-:Y:S01]  /*3c670*/  LEA.HI.X.SX32 R71, R84, R0, 0x1, P2 ;  /* 0x0000000054477211 */ /* 0x001fe200010f0eff */
[----:B------:R-:W-:Y:S02]  /*3c680*/  STL [R1+0x13b8], R75 ;  /* 0x0013b84b01007387 */ /* 0x000fe40000100800 */
[----:B------:R-:W-:-:S02]  /*3c690*/  VIADD R84, R3, UR5 ;  /* 0x0000000503547c36 */ /* 0x000fc40008000000 */
        /* <DEDUP_REMOVED lines=17> */
[----:B------:R0:W-:Y:S04]  /*3c7b0*/  STL.64 [R1+0x160], R68 ;  /* 0x0001604401007387 */ /* 0x0001e80000100a00 */
[----:B------:R-:W-:Y:S04]  /*3c7c0*/  STL.64 [R1+0x158], R92 ;  /* 0x0001585c01007387 */ /* 0x000fe80000100a00 */
[----:B------:R1:W-:Y:S01]  /*3c7d0*/  STL.64 [R1+0x150], R70 ;  /* 0x0001504601007387 */ /* 0x0003e20000100a00 */
[----:B0-----:R-:W-:-:S03]  /*3c7e0*/  LEA R68, P3, R88, R2, 0x1 ;  /* 0x0000000258447211 */ /* 0x001fc600078608ff */
[----:B------:R-:W2:Y:S01]  /*3c7f0*/  LDL.LU R74, [R1+0xf90] ;  /* 0x000f9000014a7983 */ /* 0x000ea20000300800 */
[----:B------:R-:W-:Y:S02]  /*3c800*/  LEA.HI.X.SX32 R69, R88, R0, 0x1, P3 ;  /* 0x0000000058457211 */ /* 0x000fe400018f0eff */
[----:B-1----:R-:W-:-:S03]  /*3c810*/  LEA R70, P2, R79, R2, 0x1 ;  /* 0x000000024f467211 */ /* 0x002fc600078408ff */
[----:B------:R0:W-:Y:S04]  /*3c820*/  STL.64 [R1+0x148], R68 ;  /* 0x0001484401007387 */ /* 0x0001e80000100a00 */
[----:B0-----:R-:W3:Y:S04]  /*3c830*/  LDL.LU R69, [R1+0xf8c] ;  /* 0x000f8c0001457983 */ /* 0x001ee80000300800 */
[----:B------:R-:W4:Y:S01]  /*3c840*/  LDL.LU R68, [R1+0xf80] ;  /* 0x000f800001447983 */ /* 0x000f220000300800 */
[----:B------:R-:W-:Y:S02]  /*3c850*/  LEA.HI.X.SX32 R71, R79, R0, 0x1, P2 ;  /* 0x000000004f477211 */ /* 0x000fe400010f0eff */
[----:B------:R-:W-:-:S03]  /*3c860*/  LEA R72, P3, R78, R2, 0x1 ;  /* 0x000000024e487211 */ /* 0x000fc600078608ff */
[----:B------:R0:W-:Y:S01]  /*3c870*/  STL.64 [R1+0x140], R70 ;  /* 0x0001404601007387 */ /* 0x0001e20000100a00 */
[----:B------:R-:W-:-:S05]  /*3c880*/  LEA.HI.X.SX32 R73, R78, R0, 0x1, P3 ;  /* 0x000000004e497211 */ /* 0x000fca00018f0eff */
[----:B------:R1:W-:Y:S01]  /*3c890*/  STL.64 [R1+0x138], R72 ;  /* 0x0001384801007387 */ /* 0x0003e20000100a00 */
[----:B0-----:R-:W-:-:S04]  /*3c8a0*/  LEA R70, P2, R85, R2, 0x1 ;  /* 0x0000000255467211 */ /* 0x001fc800078408ff */
[----:B------:R-:W-:Y:S02]  /*3c8b0*/  LEA.HI.X.SX32 R71, R85, R0, 0x1, P2 ;  /* 0x0000000055477211 */ /* 0x000fe400010f0eff */
[C---:B-1----:R-:W-:Y:S01]  /*3c8c0*/  LEA R72, P3, R3.reuse, R2, 0x1 ;  /* 0x0000000203487211 */ /* 0x042fe200078608ff */
[----:B------:R-:W-:Y:S02]  /*3c8d0*/  VIADD R79, R84, UR5 ;  /* 0x00000005544f7c36 */ /* 0x000fe40008000000 */
[----:B------:R0:W-:Y:S01]  /*3c8e0*/  STL.64 [R1+0x130], R70 ;  /* 0x0001304601007387 */ /* 0x0001e20000100a00 */
[----:B------:R-:W-:Y:S01]  /*3c8f0*/  LEA.HI.X.SX32 R73, R3, R0, 0x1, P3 ;  /* 0x0000000003497211 */ /* 0x000fe200018f0eff */
[----:B------:R-:W-:-:S04]  /*3c900*/  VIADD R78, R79, UR5 ;  /* 0x000000054f4e7c36 */ /* 0x000fc80008000000 */
        /* <DEDUP_REMOVED lines=11> */
[----:B-1----:R-:W-:-:S03]  /*3c9c0*/  LEA R72, P3, R3, R2, 0x1 ;  /* 0x0000000203487211 */ /* 0x002fc600078608ff */
[----:B------:R0:W-:Y:S01]  /*3c9d0*/  STL.64 [R1+0x110], R70 ;  /* 0x0001104601007387 */ /* 0x0001e20000100a00 */
[----:B------:R-:W-:-:S03]  /*3c9e0*/  LEA.HI.X.SX32 R73, R3, R0, 0x1, P3 ;  /* 0x0000000003497211 */ /* 0x000fc600018f0eff */
[----:B------:R-:W-:Y:S01]  /*3c9f0*/  STL [R1+0x1400], R2 ;  /* 0x0014000201007387 */ /* 0x000fe20000100800 */
[----:B------:R-:W-:Y:S02]  /*3ca00*/  F2FP.F16.F32.PACK_AB R66, R67, R66 ;  /* 0x000000424342723e */ /* 0x000fe400000000ff */
[C---:B0-----:R-:W-:Y:S01]  /*3ca10*/  LEA R70, P4, R84.reuse, R2, 0x1 ;  /* 0x0000000254467211 */ /* 0x041fe200078808ff */
[----:B------:R0:W-:Y:S03]  /*3ca20*/  STL [R1+0x1404], R3 ;  /* 0x0014040301007387 */ /* 0x0001e60000100800 */
[----:B------:R-:W-:Y:S01]  /*3ca30*/  LEA.HI.X.SX32 R71, R84, R0, 0x1, P4 ;  /* 0x0000000054477211 */ /* 0x000fe200020f0eff */
[----:B------:R-:W-:Y:S01]  /*3ca40*/  STL.64 [R1+0x108], R72 ;  /* 0x0001084801007387 */ /* 0x000fe20000100a00 */
[----:B------:R-:W-:Y:S02]  /*3ca50*/  F2FP.F16.F32.PACK_AB R64, R65, R64 ;  /* 0x000000404140723e */ /* 0x000fe400000000ff */
[----:B------:R-:W-:Y:S01]  /*3ca60*/  F2FP.F16.F32.PACK_AB R62, R63, R62 ;  /* 0x0000003e3f3e723e */ /* 0x000fe200000000ff */
[----:B------:R-:W-:Y:S01]  /*3ca70*/  STL [R1+0x140c], R84 ;  /* 0x00140c5401007387 */ /* 0x000fe20000100800 */
[----:B------:R-:W-:-:S03]  /*3ca80*/  F2FP.F16.F32.PACK_AB R60, R61, R60 ;  /* 0x0000003c3d3c723e */ /* 0x000fc600000000ff */
[----:B------:R1:W-:Y:S01]  /*3ca90*/  STL [R1+0x1408], R0 ;  /* 0x0014080001007387 */ /* 0x0003e20000100800 */
[----:B------:R-:W-:-:S03]  /*3caa0*/  F2FP.F16.F32.PACK_AB R58, R59, R58 ;  /* 0x0000003a3b3a723e */ /* 0x000fc600000000ff */
[----:B------:R-:W-:Y:S01]  /*3cab0*/  STL.64 [R1+0x100], R70 ;  /* 0x0001004601007387 */ /* 0x000fe20000100a00 */
[----:B------:R-:W-:-:S03]  /*3cac0*/  F2FP.F16.F32.PACK_AB R56, R57, R56 ;  /* 0x000000383938723e */ /* 0x000fc600000000ff */
[----:B------:R-:W-:Y:S01]  /*3cad0*/  STL [R1+0x1410], R67 ;  /* 0x0014104301007387 */ /* 0x000fe20000100800 */
[----:B0-----:R-:W-:-:S03]  /*3cae0*/  F2FP.F16.F32.PACK_AB R3, R55, R54 ;  /* 0x000000363703723e */ /* 0x001fc600000000ff */
[----:B------:R-:W-:Y:S01]  /*3caf0*/  STL [R1+0x1d4], R66 ;  /* 0x0001d44201007387 */ /* 0x000fe20000100800 */
[----:B------:R-:W-:-:S03]  /*3cb00*/  F2FP.F16.F32.PACK_AB R2, R53, R52 ;  /* 0x000000343502723e */ /* 0x000fc600000000ff */
[----:B------:R-:W-:Y:S01]  /*3cb10*/  STL [R1+0x1d0], R64 ;  /* 0x0001d04001007387 */ /* 0x000fe20000100800 */
[----:B-1----:R-:W-:-:S03]  /*3cb20*/  F2FP.F16.F32.PACK_AB R0, R51, R50 ;  /* 0x000000323300723e */ /* 0x002fc600000000ff */
[----:B------:R-:W-:Y:S04]  /*3cb30*/  STL [R1+0x1cc], R62 ;  /* 0x0001cc3e01007387 */ /* 0x000fe80000100800 */
[----:B------:R-:W-:Y:S04]  /*3cb40*/  STL [R1+0x1c8], R60 ;  /* 0x0001c83c01007387 */ /* 0x000fe80000100800 */
[----:B------:R-:W-:Y:S04]  /*3cb50*/  STL [R1+0x1c4], R58 ;  /* 0x0001c43a01007387 */ /* 0x000fe80000100800 */
[----:B------:R-:W-:Y:S04]  /*3cb60*/  STL [R1+0x1c0], R56 ;  /* 0x0001c03801007387 */ /* 0x000fe80000100800 */
[----:B------:R-:W-:Y:S04]  /*3cb70*/  STL [R1+0x1bc], R3 ;  /* 0x0001bc0301007387 */ /* 0x000fe80000100800 */
[----:B------:R-:W-:Y:S04]  /*3cb80*/  STL.64 [R1+0x14e0], R48 ;  /* 0x0014e03001007387 */ /* 0x000fe80000100a00 */
[----:B------:R-:W-:Y:S04]  /*3cb90*/  STL [R1+0x1b8], R2 ;  /* 0x0001b80201007387 */ /* 0x000fe80000100800 */
[----:B------:R-:W-:Y:S04]  /*3cba0*/  STL.64 [R1+0x14d8], R46 ;  /* 0x0014d82e01007387 */ /* 0x000fe80000100a00 */
[----:B------:R-:W-:Y:S04]  /*3cbb0*/  STL [R1+0x1b4], R0 ;  /* 0x0001b40001007387 */ /* 0x000fe80000100800 */
[----:B------:R-:W-:Y:S04]  /*3cbc0*/  STL.64 [R1+0x14d0], R44 ;  /* 0x0014d02c01007387 */ /* 0x000fe80000100a00 */
        /* <DEDUP_REMOVED lines=15> */
[----:B------:R0:W-:Y:S04]  /*3ccc0*/  STL.64 [R1+0x1450], R12 ;  /* 0x0014500c01007387 */ /* 0x0001e80000100a00 */
[----:B------:R-:W-:Y:S04]  /*3ccd0*/  STL.64 [R1+0x1448], R10 ;  /* 0x0014480a01007387 */ /* 0x000fe80000100a00 */
[----:B------:R-:W-:Y:S04]  /*3cce0*/  STL.64 [R1+0x1440], R8 ;  /* 0x0014400801007387 */ /* 0x000fe80000100a00 */
[----:B------:R-:W-:Y:S04]  /*3ccf0*/  STL.64 [R1+0x1438], R6 ;  /* 0x0014380601007387 */ /* 0x000fe80000100a00 */
[----:B------:R-:W-:Y:S01]  /*3cd00*/  STL.64 [R1+0x1430], R4 ;  /* 0x0014300401007387 */ /* 0x000fe20000100a00 */
[----:B--2---:R-:W-:-:S02]  /*3cd10*/  ISETP.LT.AND P2, PT, R74, UR16, !P1 ;  /* 0x000000104a007c0c */ /* 0x004fc4000cf41270 */
[----:B---3--:R-:W-:Y:S02]  /*3cd20*/  ISETP.LT.AND P3, PT, R69, UR17, !P1 ;  /* 0x0000001145007c0c */ /* 0x008fe4000cf61270 */
[----:B----4-:R-:W-:Y:S02]  /*3cd30*/  ISETP.LT.AND P4, PT, R68, UR14, !P1 ;  /* 0x0000000e44007c0c */ /* 0x010fe4000cf81270 */
[----:B0-----:R-:W0:Y:S02]  /*3cd40*/  LDTM.x64 R12, tmem[UR10+0x40] ;  /* 0x0000400a000c79ee */ /* 0x001e240008340000 */
[----:B0-----:R-:W-:Y:S04]  /*3cd50*/  STL.64 [R1], R12 ;  /* 0x0000000c01007387 */ /* 0x001fe80000100a00 */
        /* <DEDUP_REMOVED lines=30> */
[----:B------:R2:W-:Y:S04]  /*3cf40*/  STL.64 [R1+0xf8], R74 ;  /* 0x0000f84a01007387 */ /* 0x0005e80000100a00 */
[----:B0-----:R-:W3:Y:S04]  /*3cf50*/  LDL.LU.64 R48, [R1+0x14e0] ;  /* 0x0014e00001307983 */ /* 0x001ee80000300a00 */
[----:B------:R-:W4:Y:S04]  /*3cf60*/  LDL.LU.64 R46, [R1+0x14d8] ;  /* 0x0014d800012e7983 */ /* 0x000f280000300a00 */
[----:B------:R-:W5:Y:S04]  /*3cf70*/  LDL.LU.64 R44, [R1+0x14d0] ;  /* 0x0014d000012c7983 */ /* 0x000f680000300a00 */
        /* <DEDUP_REMOVED lines=20> */
[----:B------:R-:W5:Y:S04]  /*3d0c0*/  LDL.LU R84, [R1+0xa4] ;  /* 0x0000a40001547983 */ /* 0x000f680000300800 */
[----:B------:R-:W5:Y:S04]  /*3d0d0*/  LDL.LU R0, [R1+0xa0] ;  /* 0x0000a00001007983 */ /* 0x000f680000300800 */
[----:B------:R-:W5:Y:S04]  /*3d0e0*/  LDL.LU R3, [R1+0x9c] ;  /* 0x00009c0001037983 */ /* 0x000f680000300800 */
[----:B------:R-:W5:Y:S04]  /*3d0f0*/  LDL.LU R2, [R1+0x98] ;  /* 0x0000980001027983 */ /* 0x000f680000300800 */
[----:B------:R-:W5:Y:S04]  /*3d100*/  LDL.LU R89, [R1+0x94] ;  /* 0x0000940001597983 */ /* 0x000f680000300800 */
[----:B------:R-:W5:Y:S04]  /*3d110*/  LDL.LU R90, [R1+0x90] ;  /* 0x00009000015a7983 */ /* 0x000f680000300800 */
[----:B------:R-:W5:Y:S04]  /*3d120*/  LDL.LU R91, [R1+0x8c] ;  /* 0x00008c00015b7983 */ /* 0x000f680000300800 */
[----:B------:R-:W5:Y:S04]  /*3d130*/  LDL.LU R86, [R1+0x88] ;  /* 0x0000880001567983 */ /* 0x000f680000300800 */
[----:B-1----:R-:W5:Y:S04]  /*3d140*/  LDL.LU R69, [R1+0x84] ;  /* 0x0000840001457983 */ /* 0x002f680000300800 */
[----:B------:R-:W5:Y:S04]  /*3d150*/  LDL.LU R66, [R1+0x80] ;  /* 0x0000800001427983 */ /* 0x000f680000300800 */
[----:B------:R-:W5:Y:S04]  /*3d160*/  LDL.LU R65, [R1+0x7c] ;  /* 0x00007c0001417983 */ /* 0x000f680000300800 */
[----:B------:R-:W5:Y:S04]  /*3d170*/  LDL.LU R64, [R1+0x78] ;  /* 0x0000780001407983 */ /* 0x000f680000300800 */
[----:B------:R-:W5:Y:S04]  /*3d180*/  LDL.LU R63, [R1+0x74] ;  /* 0x00007400013f7983 */ /* 0x000f680000300800 */
[----:B------:R-:W5:Y:S04]  /*3d190*/  LDL.LU R62, [R1+0x70] ;  /* 0x00007000013e7983 */ /* 0x000f680000300800 */
[----:B------:R-:W5:Y:S04]  /*3d1a0*/  LDL.LU R61, [R1+0x6c] ;  /* 0x00006c00013d7983 */ /* 0x000f680000300800 */
[----:B------:R-:W5:Y:S04]  /*3d1b0*/  LDL.LU R60, [R1+0x68] ;  /* 0x00006800013c7983 */ /* 0x000f680000300800 */
[----:B------:R-:W5:Y:S01]  /*3d1c0*/  LDL.LU R59, [R1+0x64] ;  /* 0x00006400013b7983 */ /* 0x000f620000300800 */
[----:B------:R-:W-:-:S03]  /*3d1d0*/  IMAD.MOV.U32 R67, RZ, RZ, R54 ;  /* 0x000000ffff437224 */ /* 0x000fc600078e0036 */
        /* <DEDUP_REMOVED lines=24> */
[----:B------:R-:W2:Y:S01]  /*3d360*/  LDL.LU R92, [R1] ;  /* 0x00000000015c7983 */ /* 0x000ea20000300800 */
[----:B---3--:R-:W-:-:S02]  /*3d370*/  F2FP.F16.F32.PACK_AB R48, R49, R48 ;  /* 0x000000303130723e */ /* 0x008fc400000000ff */
[----:B----4-:R-:W-:-:S03]  /*3d380*/  F2FP.F16.F32.PACK_AB R47, R47, R46 ;  /* 0x0000002e2f2f723e */ /* 0x010fc600000000ff */
[----:B------:R-:W-:Y:S01]  /*3d390*/  STL [R1+0x1b0], R48 ;  /* 0x0001b03001007387 */ /* 0x000fe20000100800 */
[----:B-----5:R-:W-:-:S03]  /*3d3a0*/  F2FP.F16.F32.PACK_AB R46, R45, R44 ;  /* 0x0000002c2d2e723e */ /* 0x020fc600000000ff */
[----:B------:R-:W3:Y:S04]  /*3d3b0*/  LDL.LU R44, [R1+0xc0] ;  /* 0x0000c000012c7983 */ /* 0x000ee80000300800 */
[----:B------:R-:W-:Y:S01]  /*3d3c0*/  STL [R1+0x1ac], R47 ;  /* 0x0001ac2f01007387 */ /* 0x000fe20000100800 */
[----:B------:R-:W-:-:S03]  /*3d3d0*/  F2FP.F16.F32.PACK_AB R43, R43, R42 ;  /* 0x0000002a2b2b723e */ /* 0x000fc600000000ff */
[----:B------:R-:W4:Y:S04]  /*3d3e0*/  LDL.LU R45, [R1+0xbc] ;  /* 0x0000bc00012d7983 */ /* 0x000f280000300800 */
[----:B------:R0:W-:Y:S01]  /*3d3f0*/  STL [R1+0x1a8], R46 ;  /* 0x0001a82e01007387 */ /* 0x0001e20000100800 */
[----:B------:R-:W-:Y:S02]  /*3d400*/  F2FP.F16.F32.PACK_AB R41, R41, R40 ;  /* 0x000000282929723e */ /* 0x000fe400000000ff */
[----:B------:R-:W-:Y:S01]  /*3d410*/  F2FP.F16.F32.PACK_AB R39, R39, R38 ;  /* 0x000000262727723e */ /* 0x000fe200000000ff */
[----:B0-----:R-:W4:Y:S04]  /*3d420*/  LDL.LU R46, [R1+0xb8] ;  /* 0x0000b800012e7983 */ /* 0x001f280000300800 */
[----:B------:R-:W5:Y:S04]  /*3d430*/  LDL.LU R47, [R1+0xb4] ;  /* 0x0000b400012f7983 */ /* 0x000f680000300800 */
[----:B------:R-:W5:Y:S04]  /*3d440*/  LDL.LU R48, [R1+0xb0] ;  /* 0x0000b00001307983 */ /* 0x000f680000300800 */
[----:B------:R-:W2:Y:S04]  /*3d450*/  LDL.LU R49, [R1+0xac] ;  /* 0x0000ac0001317983 */ /* 0x000ea80000300800 */
[----:B------:R-:W2:Y:S04]  /*3d460*/  LDL.LU R42, [R1+0xc8] ;  /* 0x0000c800012a7983 */ /* 0x000ea80000300800 */
[----:B------:R0:W-:Y:S01]  /*3d470*/  STL [R1+0x1a4], R43 ;  /* 0x0001a42b01007387 */ /* 0x0001e20000100800 */
[----:B------:R-:W-:-:S02]  /*3d480*/  F2FP.F16.F32.PACK_AB R37, R37, R36 ;  /* 0x000000242525723e */ /* 0x000fc400000000ff */
[----:B------:R-:W-:Y:S01]  /*3d490*/  F2FP.F16.F32.PACK_AB R35, R35, R34 ;  /* 0x000000222323723e */ /* 0x000fe200000000ff */
[----:B0-----:R-:W3:Y:S04]  /*3d4a0*/  LDL.LU R43, [R1+0xc4] ;  /* 0x0000c400012b7983 */ /* 0x001ee80000300800 */
[----:B------:R-:W2:Y:S04]  /*3d4b0*/  LDL.LU R40, [R1+0xd0] ;  /* 0x0000d00001287983 */ /* 0x000ea80000300800 */
[----:B------:R0:W-:Y:S01]  /*3d4c0*/  STL [R1+0x1a0], R41 ;  /* 0x0001a02901007387 */ /* 0x0001e20000100800 */
[----:B------:R-:W-:-:S02]  /*3d4d0*/  F2FP.F16.F32.PACK_AB R33, R33, R32 ;  /* 0x000000202121723e */ /* 0x000fc400000000ff */
[----:B------:R-:W-:Y:S01]  /*3d4e0*/  F2FP.F16.F32.PACK_AB R31, R31, R30 ;  /* 0x0000001e1f1f723e */ /* 0x000fe200000000ff */
[----:B0-----:R-:W2:Y:S04]  /*3d4f0*/  LDL.LU R41, [R1+0xcc] ;  /* 0x0000cc0001297983 */ /* 0x001ea80000300800 */
[----:B------:R-:W2:Y:S04]  /*3d500*/  LDL.LU R38, [R1+0xd8] ;  /* 0x0000d80001267983 */ /* 0x000ea80000300800 */
[----:B------:R0:W-:Y:S01]  /*3d510*/  STL [R1+0x19c], R39 ;  /* 0x00019c2701007387 */ /* 0x0001e20000100800 */
[----:B------:R-:W-:-:S03]  /*3d520*/  F2FP.F16.F32.PACK_AB R29, R29, R28 ;  /* 0x0000001c1d1d723e */ /* 0x000fc600000000ff */
[----:B0-----:R-:W2:Y:S04]  /*3d530*/  LDL.LU R39, [R1+0xd4] ;  /* 0x0000d40001277983 */ /* 0x001ea80000300800 */
[----:B------:R-:W2:Y:S04]  /*3d540*/  LDL.LU R36, [R1+0xe0] ;  /* 0x0000e00001247983 */ /* 0x000ea80000300800 */
[----:B------:R0:W-:Y:S01]  /*3d550*/  STL [R1+0x198], R37 ;  /* 0x0001982501007387 */ /* 0x0001e20000100800 */
[----:B------:R-:W-:-:S03]  /*3d560*/  F2FP.F16.F32.PACK_AB R25, R27, R26 ;  /* 0x0000001a1b19723e */ /* 0x000fc600000000ff */
[----:B0-----:R-:W2:Y:S04]  /*3d570*/  LDL.LU R37, [R1+0xdc] ;  /* 0x0000dc0001257983 */ /* 0x001ea80000300800 */
[----:B------:R-:W2:Y:S04]  /*3d580*/  LDL.LU R34, [R1+0xe8] ;  /* 0x0000e80001227983 */ /* 0x000ea80000300800 */
[----:B------:R0:W-:Y:S04]  /*3d590*/  STL [R1+0x194], R35 ;  /* 0x0001942301007387 */ /* 0x0001e80000100800 */
[----:B0-----:R-:W2:Y:S04]  /*3d5a0*/  LDL.LU R35, [R1+0xe4] ;  /* 0x0000e40001237983 */ /* 0x001ea80000300800 */
[----:B------:R-:W2:Y:S04]  /*3d5b0*/  LDL.LU R32, [R1+0xf0] ;  /* 0x0000f00001207983 */ /* 0x000ea80000300800 */
[----:B------:R0:W-:Y:S04]  /*3d5c0*/  STL [R1+0x190], R33 ;  /* 0x0001902101007387 */ /* 0x0001e80000100800 */
[----:B0-----:R-:W2:Y:S04]  /*3d5d0*/  LDL.LU R33, [R1+0xec] ;  /* 0x0000ec0001217983 */ /* 0x001ea80000300800 */
[----:B------:R-:W2:Y:S04]  /*3d5e0*/  LDL.LU R30, [R1+0xf8] ;  /* 0x0000f800011e7983 */ /* 0x000ea80000300800 */
[----:B------:R0:W-:Y:S04]  /*3d5f0*/  STL [R1+0x18c], R31 ;  /* 0x00018c1f01007387 */ /* 0x0001e80000100800 */
[----:B0-----:R-:W2:Y:S04]  /*3d600*/  LDL.LU R31, [R1+0xf4] ;  /* 0x0000f400011f7983 */ /* 0x001ea80000300800 */
[----:B------:R0:W-:Y:S04]  /*3d610*/  STL [R1+0x188], R29 ;  /* 0x0001881d01007387 */ /* 0x0001e80000100800 */
[----:B0-----:R-:W2:Y:S04]  /*3d620*/  LDL.LU R29, [R1+0xfc] ;  /* 0x0000fc00011d7983 */ /* 0x001ea80000300800 */
[----:B------:R0:W-:Y:S04]  /*3d630*/  STL [R1+0x184], R25 ;  /* 0x0001841901007387 */ /* 0x0001e80000100800 */
[----:B0-----:R-:W2:Y:S02]  /*3d640*/  LDL.LU R25, [R1+0x1428] ;  /* 0x0014280001197983 */ /* 0x001ea40000300800 */
[----:B--2---:R-:W-:-:S05]  /*3d650*/  F2FP.F16.F32.PACK_AB R23, R25, R24 ;  /* 0x000000181917723e */ /* 0x004fca00000000ff */
        /* <DEDUP_REMOVED lines=13> */
[----:B0-----:R-:W2:Y:S01]  /*3d730*/  LDL.LU R15, [R1+0x1414] ;  /* 0x00141400010f7983 */ /* 0x001ea20000300800 */
[----:B------:R-:W-:Y:S02]  /*3d740*/  F2FP.F16.F32.PACK_AB R27, R13, R12 ;  /* 0x0000000c0d1b723e */ /* 0x000fe400000000ff */
[----:B------:R-:W-:Y:S02]  /*3d750*/  F2FP.F16.F32.PACK_AB R26, R29, R30 ;  /* 0x0000001e1d1a723e */ /* 0x000fe400000000ff */
[----:B------:R-:W-:Y:S02]  /*3d760*/  F2FP.F16.F32.PACK_AB R25, R31, R32 ;  /* 0x000000201f19723e */ /* 0x000fe400000000ff */
[----:B------:R-:W-:-:S02]  /*3d770*/  F2FP.F16.F32.PACK_AB R24, R33, R34 ;  /* 0x000000222118723e */ /* 0x000fc400000000ff */
[----:B------:R-:W-:Y:S02]  /*3d780*/  F2FP.F16.F32.PACK_AB R23, R35, R36 ;  /* 0x000000242317723e */ /* 0x000fe400000000ff */
[----:B------:R-:W-:Y:S02]  /*3d790*/  F2FP.F16.F32.PACK_AB R22, R37, R38 ;  /* 0x000000262516723e */ /* 0x000fe400000000ff */
[----:B------:R-:W-:Y:S02]  /*3d7a0*/  F2FP.F16.F32.PACK_AB R21, R39, R40 ;  /* 0x000000282715723e */ /* 0x000fe400000000ff */
[----:B------:R-:W-:Y:S02]  /*3d7b0*/  F2FP.F16.F32.PACK_AB R20, R41, R42 ;  /* 0x0000002a2914723e */ /* 0x000fe400000000ff */
[----:B---3--:R-:W-:Y:S02]  /*3d7c0*/  F2FP.F16.F32.PACK_AB R19, R43, R44 ;  /* 0x0000002c2b13723e */ /* 0x008fe400000000ff */
[----:B----4-:R-:W-:-:S02]  /*3d7d0*/  F2FP.F16.F32.PACK_AB R18, R45, R46 ;  /* 0x0000002e2d12723e */ /* 0x010fc400000000ff */
[----:B-----5:R-:W-:Y:S02]  /*3d7e0*/  F2FP.F16.F32.PACK_AB R17, R47, R48 ;  /* 0x000000302f11723e */ /* 0x020fe400000000ff */
[----:B------:R-:W-:Y:S02]  /*3d7f0*/  F2FP.F16.F32.PACK_AB R16, R49, R67 ;  /* 0x000000433110723e */ /* 0x000fe400000000ff */
[----:B------:R-:W-:Y:S02]  /*3d800*/  F2FP.F16.F32.PACK_AB R13, R89, R90 ;  /* 0x0000005a590d723e */ /* 0x000fe400000000ff */
[----:B------:R-:W-:Y:S02]  /*3d810*/  F2FP.F16.F32.PACK_AB R12, R91, R86 ;  /* 0x000000565b0c723e */ /* 0x000fe400000000ff */
[----:B------:R-:W-:Y:S02]  /*3d820*/  F2FP.F16.F32.PACK_AB R88, R11, R10 ;  /* 0x0000000a0b58723e */ /* 0x000fe400000000ff */
[----:B------:R-:W-:-:S02]  /*3d830*/  F2FP.F16.F32.PACK_AB R11, R69, R66 ;  /* 0x00000042450b723e */ /* 0x000fc400000000ff */
[----:B--2---:R-:W-:-:S05]  /*3d840*/  F2FP.F16.F32.PACK_AB R28, R15, R14 ;  /* 0x0000000e0f1c723e */ /* 0x004fca00000000ff */
        /* <DEDUP_REMOVED lines=9> */
[----:B------:R-:W-:-:S03]  /*3d8e0*/  F2FP.F16.F32.PACK_AB R15, R84, R0 ;  /* 0x00000000540f723e */ /* 0x000fc600000000ff */
[----:B------:R-:W-:Y:S04]  /*3d8f0*/  STL [R1+0xc0], R19 ;  /* 0x0000c01301007387 */ /* 0x000fe80000100800 */
[----:B------:R-:W-:Y:S04]  /*3d900*/  STL [R1+0xbc], R18 ;  /* 0x0000bc1201007387 */ /* 0x000fe80000100800 */
[----:B------:R0:W2:Y:S01]  /*3d910*/  LDL.LU R67, [R1+0x1410] ;  /* 0x0014100001437983 */ /* 0x0000a20000300800 */
[----:B------:R-:W-:-:S03]  /*3d920*/  F2FP.F16.F32.PACK_AB R14, R3, R2 ;  /* 0x00000002030e723e */ /* 0x000fc600000000ff */
[----:B------:R-:W-:Y:S04]  /*3d930*/  STL [R1+0xb8], R17 ;  /* 0x0000b81101007387 */ /* 0x000fe80000100800 */
[----:B------:R-:W3:Y:S04]  /*3d940*/  LDL.LU R84, [R1+0x140c] ;  /* 0x00140c0001547983 */ /* 0x000ee80000300800 */
[----:B------:R-:W-:Y:S04]  /*3d950*/  STL [R1+0xb0], R16 ;  /* 0x0000b01001007387 */ /* 0x000fe80000100800 */
[----:B------:R-:W4:Y:S04]  /*3d960*/  LDL.LU R0, [R1+0x1408] ;  /* 0x0014080001007983 */ /* 0x000f280000300800 */
[----:B------:R0:W5:Y:S04]  /*3d970*/  LDL.LU R3, [R1+0x1404] ;  /* 0x0014040001037983 */ /* 0x0001680000300800 */
[----:B------:R-:W-:Y:S04]  /*3d980*/  STL [R1+0xa8], R15 ;  /* 0x0000a80f01007387 */ /* 0x000fe80000100800 */
[----:B------:R-:W3:Y:S04]  /*3d990*/  LDL.LU R2, [R1+0x1400] ;  /* 0x0014000001027983 */ /* 0x000ee80000300800 */
[----:B------:R0:W3:Y:S04]  /*3d9a0*/  LDL.LU R89, [R1+0x13fc] ;  /* 0x0013fc0001597983 */ /* 0x0000e80000300800 */
[----:B------:R-:W-:Y:S04]  /*3d9b0*/  STL [R1+0xa0], R14 ;  /* 0x0000a00e01007387 */ /* 0x000fe80000100800 */
[----:B------:R-:W3:Y:S04]  /*3d9c0*/  LDL.LU R90, [R1+0x13f8] ;  /* 0x0013f800015a7983 */ /* 0x000ee80000300800 */
[----:B------:R-:W3:Y:S04]  /*3d9d0*/  LDL.LU R91, [R1+0x13f4] ;  /* 0x0013f400015b7983 */ /* 0x000ee80000300800 */
[----:B------:R-:W-:Y:S04]  /*3d9e0*/  STL [R1+0x98], R13 ;  /* 0x0000980d01007387 */ /* 0x000fe80000100800 */
[----:B------:R-:W3:Y:S04]  /*3d9f0*/  LDL.LU R86, [R1+0x13f0] ;  /* 0x0013f00001567983 */ /* 0x000ee80000300800 */
[----:B------:R0:W3:Y:S01]  /*3da00*/  LDL.LU R69, [R1+0x13ec] ;  /* 0x0013ec0001457983 */ /* 0x0000e20000300800 */
[----:B------:R-:W-:-:S02]  /*3da10*/  F2FP.F16.F32.PACK_AB R85, R9, R8 ;  /* 0x000000080955723e */ /* 0x000fc400000000ff */
[----:B------:R-:W-:Y:S02]  /*3da20*/  F2FP.F16.F32.PACK_AB R10, R65, R64 ;  /* 0x00000040410a723e */ /* 0x000fe400000000ff */
[----:B------:R-:W-:Y:S01]  /*3da30*/  F2FP.F16.F32.PACK_AB R9, R63, R62 ;  /* 0x0000003e3f09723e */ /* 0x000fe200000000ff */
[----:B------:R-:W-:Y:S01]  /*3da40*/  STL [R1+0x90], R12 ;  /* 0x0000900c01007387 */ /* 0x000fe20000100800 */
[----:B------:R-:W-:Y:S02]  /*3da50*/  F2FP.F16.F32.PACK_AB R79, R7, R6 ;  /* 0x00000006074f723e */ /* 0x000fe400000000ff */
[----:B------:R-:W-:Y:S01]  /*3da60*/  F2FP.F16.F32.PACK_AB R8, R61, R60 ;  /* 0x0000003c3d08723e */ /* 0x000fe200000000ff */
[----:B------:R-:W-:Y:S01]  /*3da70*/  STL [R1+0x88], R11 ;  /* 0x0000880b01007387 */ /* 0x000fe20000100800 */
[----:B------:R-:W-:Y:S02]  /*3da80*/  F2FP.F16.F32.PACK_AB R7, R59, R58 ;  /* 0x0000003a3b07723e */ /* 0x000fe400000000ff */
[----:B------:R-:W-:Y:S01]  /*3da90*/  F2FP.F16.F32.PACK_AB R78, R5, R4 ;  /* 0x00000004054e723e */ /* 0x000fe200000000ff */
[----:B------:R-:W-:Y:S01]  /*3daa0*/  STL [R1+0x80], R10 ;  /* 0x0000800a01007387 */ /* 0x000fe20000100800 */
[----:B------:R-:W-:-:S02]  /*3dab0*/  F2FP.F16.F32.PACK_AB R6, R57, R56 ;  /* 0x000000383906723e */ /* 0x000fc400000000ff */
[----:B------:R-:W-:Y:S01]  /*3dac0*/  F2FP.F16.F32.PACK_AB R5, R55, R54 ;  /* 0x000000363705723e */ /* 0x000fe200000000ff */
[----:B------:R-:W-:Y:S01]  /*3dad0*/  STL [R1+0x78], R9 ;  /* 0x0000780901007387 */ /* 0x000fe20000100800 */
[----:B------:R-:W-:-:S03]  /*3dae0*/  F2FP.F16.F32.PACK_AB R4, R53, R52 ;  /* 0x000000343504723e */ /* 0x000fc600000000ff */
[----:B------:R-:W-:Y:S04]  /*3daf0*/  STL [R1+0x70], R8 ;  /* 0x0000700801007387 */ /* 0x000fe80000100800 */
[----:B------:R-:W-:Y:S04]  /*3db00*/  STL [R1+0x6c], R7 ;  /* 0x00006c0701007387 */ /* 0x000fe80000100800 */
[----:B------:R-:W-:Y:S04]  /*3db10*/  STL [R1+0x64], R6 ;  /* 0x0000640601007387 */ /* 0x000fe80000100800 */
[----:B------:R-:W-:Y:S01]  /*3db20*/  STL [R1+0x60], R5 ;  /* 0x0000600501007387 */ /* 0x000fe20000100800 */
[----:B--2---:R-:W-:-:S05]  /*3db30*/  F2FP.F16.F32.PACK_AB R67, R51, R50 ;  /* 0x000000323343723e */ /* 0x004fca00000000ff */
[----:B------:R-:W-:Y:S04]  /*3db40*/  STL [R1+0x58], R67 ;  /* 0x0000584301007387 */ /* 0x000fe80000100800 */
[----:B------:R1:W-:Y:S02]  /*3db50*/  STL [R1+0x5c], R4 ;  /* 0x00005c0401007387 */ /* 0x0003e40000100800 */
[----:B-1----:R-:W1:Y:S01]  /*3db60*/  LDTM.x64 R4, tmem[UR10+0x80] ;  /* 0x0000800a000479ee */ /* 0x002e620008340000 */
[----:B---3--:R-:W-:Y:S02]  /*3db70*/  F2FP.F16.F32.PACK_AB R69, R87, R82 ;  /* 0x000000525745723e */ /* 0x008fe400000000ff */
[----:B------:R-:W2:Y:S04]  /*3db80*/  LDL.LU R87, [R1+0x13e8] ;  /* 0x0013e80001577983 */ /* 0x000ea80000300800 */
[----:B------:R-:W3:Y:S04]  /*3db90*/  LDL.LU R82, [R1+0x13e4] ;  /* 0x0013e40001527983 */ /* 0x000ee80000300800 */
[----:B------:R0:W-:Y:S04]  /*3dba0*/  STL [R1+0x54], R69 ;  /* 0x0000544501007387 */ /* 0x0001e80000100800 */
[----:B0-----:R0:W2:Y:S02]  /*3dbb0*/  LDL.LU R69, [R1+0x13e0] ;  /* 0x0013e00001457983 */ /* 0x0010a40000300800 */
[----:B--2---:R-:W-:-:S02]  /*3dbc0*/  F2FP.F16.F32.PACK_AB R69, R83, R80 ;  /* 0x000000505345723e */ /* 0x004fc400000000ff */
[----:B------:R-:W3:Y:S04]  /*3dbd0*/  LDL.LU R83, [R1+0x13dc] ;  /* 0x0013dc0001537983 */ /* 0x000ee80000300800 */
[----:B------:R-:W2:Y:S04]  /*3dbe0*/  LDL.LU R80, [R1+0x13d8] ;  /* 0x0013d80001507983 */ /* 0x000ea80000300800 */
[----:B------:R0:W-:Y:S04]  /*3dbf0*/  STL [R1+0x50], R69 ;  /* 0x0000504501007387 */ /* 0x0001e80000100800 */
[----:B0-----:R0:W2:Y:S02]  /*3dc00*/  LDL.LU R69, [R1+0x13d4] ;  /* 0x0013d40001457983 */ /* 0x0010a40000300800 */
[----:B--2---:R-:W-:-:S02]  /*3dc10*/  F2FP.F16.F32.PACK_AB R69, R81, R76 ;  /* 0x0000004c5145723e */ /* 0x004fc400000000ff */
[----:B------:R-:W2:Y:S04]  /*3dc20*/  LDL.LU R81, [R1+0x13d0] ;  /* 0x0013d00001517983 */ /* 0x000ea80000300800 */
        /* <DEDUP_REMOVED lines=17> */
[----:B0-----:R0:W2:Y:S01]  /*3dd40*/  LDL.LU R69, [R1+0x13a4] ;  /* 0x0013a40001457983 */ /* 0x0010a20000300800 */
[----:B------:R-:W-:-:S02]  /*3dd50*/  F2FP.F16.F32.PACK_AB R89, R93, R92 ;  /* 0x0000005c5d59723e */ /* 0x000fc400000000ff */
[----:B-1----:R-:W-:Y:S02]  /*3dd60*/  F2FP.F16.F32.PACK_AB R66, R67, R66 ;  /* 0x000000424342723e */ /* 0x002fe400000000ff */
[----:B------:R-:W-:Y:S02]  /*3dd70*/  F2FP.F16.F32.PACK_AB R64, R65, R64 ;  /* 0x000000404140723e */ /* 0x000fe400000000ff */
        /* <DEDUP_REMOVED lines=28> */
[----:B-----5:R-:W-:Y:S02]  /*3df40*/  F2FP.F16.F32.PACK_AB R3, R7, R6 ;  /* 0x000000060703723e */ /* 0x020fe400000000ff */
[----:B------:R-:W-:Y:S02]  /*3df50*/  F2FP.F16.F32.PACK_AB R4, R5, R4 ;  /* 0x000000040504723e */ /* 0x000fe400000000ff */
[----:B--2---:R-:W-:Y:S02]  /*3df60*/  F2FP.F16.F32.PACK_AB R69, R71, R68 ;  /* 0x000000444745723e */ /* 0x004fe400000000ff */
[----:B------:R-:W2:Y:S04]  /*3df70*/  LDL.LU R71, [R1+0x13a0] ;  /* 0x0013a00001477983 */ /* 0x000ea80000300800 */
[----:B------:R-:W5:Y:S04]  /*3df80*/  LDL.LU R68, [R1+0x139c] ;  /* 0x00139c0001447983 */ /* 0x000f680000300800 */
[----:B------:R1:W-:Y:S04]  /*3df90*/  STL [R1+0x3c], R69 ;  /* 0x00003c4501007387 */ /* 0x0003e80000100800 */
[----:B-1----:R-:W5:Y:S04]  /*3dfa0*/  LDL.LU R69, [R1+0x1398] ;  /* 0x0013980001457983 */ /* 0x002f680000300800 */
        /* <DEDUP_REMOVED lines=32> */
[----:B-1----:R-:W3:Y:S04]  /*3e1b0*/  LDL.LU R3, [R1+0xf94] ;  /* 0x000f940001037983 */ /* 0x002ee80000300800 */
[----:B------:R-:W4:Y:S04]  /*3e1c0*/  LDL.LU R92, [R1+0xf98] ;  /* 0x000f9800015c7983 */ /* 0x000f280000300800 */
[----:B------:R1:W-:Y:S04]  /*3e1d0*/  STL [R1+0x10], R4 ;  /* 0x0000100401007387 */ /* 0x0003e80000100800 */
[----:B------:R-:W4:Y:S01]  /*3e1e0*/  LDL.LU R89, [R1+0x1178] ;  /* 0x0011780001597983 */ /* 0x000f220000300800 */
[----:B-1----:R-:W1:Y:S01]  /*3e1f0*/  LDTM.x64 R4, tmem[UR10+0xc0] ;  /* 0x0000c00a000479ee */ /* 0x002e620008340000 */
[----:B------:R-:W-:-:S02]  /*3e200*/  NOP ;  /* 0x0000000000007918 */ /* 0x000fc40000000000 */
[----:B-1----:R1:W-:Y:S04]  /*3e210*/  STL.64 [R1+0x1390], R24 ;  /* 0x0013901801007387 */ /* 0x0023e80000100a00 */
[----:B-1----:R-:W4:Y:S04]  /*3e220*/  LDL.LU R25, [R1+0xf9c] ;  /* 0x000f9c0001197983 */ /* 0x002f280000300800 */
[----:B------:R1:W-:Y:S04]  /*3e230*/  STL.64 [R1+0x1388], R26 ;  /* 0x0013881a01007387 */ /* 0x0003e80000100a00 */
[----:B------:R-:W-:Y:S04]  /*3e240*/  STL.64 [R1+0x1380], R28 ;  /* 0x0013801c01007387 */ /* 0x000fe80000100a00 */
[----:B------:R-:W-:Y:S04]  /*3e250*/  STL.64 [R1+0x1378], R30 ;  /* 0x0013781e01007387 */ /* 0x000fe80000100a00 */
[----:B------:R-:W-:Y:S04]  /*3e260*/  STL.64 [R1+0x1370], R32 ;  /* 0x0013702001007387 */ /* 0x000fe80000100a00 */
[----:B------:R-:W-:Y:S04]  /*3e270*/  STL [R1+0x1368], R38 ;  /* 0x0013682601007387 */ /* 0x000fe80000100800 */
[----:B------:R-:W-:Y:S04]  /*3e280*/  STL.64 [R1+0x1360], R34 ;  /* 0x0013602201007387 */ /* 0x000fe80000100a00 */
[----:B------:R-:W-:Y:S04]  /*3e290*/  STL.64 [R1+0x1358], R36 ;  /* 0x0013582401007387 */ /* 0x000fe80000100a00 */
[----:B------:R-:W-:Y:S04]  /*3e2a0*/  STL [R1+0x1350], R39 ;  /* 0x0013502701007387 */ /* 0x000fe80000100800 */
[----:B------:R-:W-:Y:S04]  /*3e2b0*/  STL.64 [R1+0x1348], R40 ;  /* 0x0013482801007387 */ /* 0x000fe80000100a00 */
[----:B------:R-:W-:Y:S04]  /*3e2c0*/  STL [R1+0x1340], R44 ;  /* 0x0013402c01007387 */ /* 0x000fe80000100800 */
[----:B------:R-:W-:Y:S04]  /*3e2d0*/  STL.64 [R1+0x1338], R42 ;  /* 0x0013382a01007387 */ /* 0x000fe80000100a00 */
[----:B------:R-:W-:Y:S04]  /*3e2e0*/  STL [R1+0x1330], R45 ;  /* 0x0013302d01007387 */ /* 0x000fe80000100800 */
[----:B------:R-:W-:Y:S04]  /*3e2f0*/  STL.64 [R1+0x1328], R46 ;  /* 0x0013282e01007387 */ /* 0x000fe80000100a00 */
[----:B------:R-:W-:Y:S04]  /*3e300*/  STL [R1+0x1324], R48 ;  /* 0x0013243001007387 */ /* 0x000fe80000100800 */
        /* <DEDUP_REMOVED lines=16> */
[----:B-1----:R-:W4:Y:S04]  /*3e410*/  LDL.LU R26, [R1+0xfa0] ;  /* 0x000fa000011a7983 */ /* 0x002f280000300800 */
[----:B-----5:R1:W-:Y:S02]  /*3e420*/  @P0 STG.E.U16 desc[UR20][R68.64], R78 ;  /* 0x0000004e44000986 */ /* 0x0203e4000c101514 */
[----:B-1----:R-:W-:-:S05]  /*3e430*/  PRMT R68, R78, 0x7632, R68 ;  /* 0x000076324e447816 */ /* 0x002fca0000000044 */
[----:B--2---:R-:W-:Y:S04]  /*3e440*/  @P5 STG.E.U16 desc[UR20][R70.64], R68 ;  /* 0x0000004446005986 */ /* 0x004fe8000c101514 */
[----:B------:R1:W-:Y:S02]  /*3e450*/  @P2 STG.E.U16 desc[UR20][R72.64], R79 ;  /* 0x0000004f48002986 */ /* 0x0003e4000c101514 */
[----:B-1----:R-:W-:-:S05]  /*3e460*/  PRMT R72, R79, 0x7632, R72 ;  /* 0x000076324f487816 */ /* 0x002fca0000000048 */
[----:B------:R-:W-:Y:S01]  /*3e470*/  @P3 STG.E.U16 desc[UR20][R74.64], R72 ;  /* 0x000000484a003986 */ /* 0x000fe2000c101514 */
[----:B---3--:R-:W-:Y:S01]  /*3e480*/  ISETP.LT.AND P0, PT, R3, UR4, !P1 ;  /* 0x0000000403007c0c */ /* 0x008fe2000cf01270 */
[----:B------:R-:W4:Y:S02]  /*3e490*/  LDCU UR4, c[0x0][0x39c] ;  /* 0x00007380ff0477ac */ /* 0x000f240008000800 */
[----:B----4-:R-:W-:Y:S01]  /*3e4a0*/  ISETP.LT.AND P5, PT, R92, UR4, !P1 ;  /* 0x000000045c007c0c */ /* 0x010fe2000cfa1270 */
[----:B------:R-:W1:Y:S02]  /*3e4b0*/  LDCU UR4, c[0x0][0x39c] ;  /* 0x00007380ff0477ac */ /* 0x000e640008000800 */
[----:B-1----:R-:W-:Y:S01]  /*3e4c0*/  ISETP.LT.AND P2, PT, R25, UR4, !P1 ;  /* 0x0000000419007c0c */ /* 0x002fe2000cf41270 */
[----:B------:R-:W1:Y:S01]  /*3e4d0*/  LDCU UR4, c[0x0][0x39c] ;  /* 0x00007380ff0477ac */ /* 0x000e620008000800 */
[----:B------:R-:W2:Y:S04]  /*3e4e0*/  LDL.LU R25, [R1+0xfa4] ;  /* 0x000fa40001197983 */ /* 0x000ea80000300800 */
[----:B------:R-:W3:Y:S01]  /*3e4f0*/  LDL.LU R24, [R1+0xfa8] ;  /* 0x000fa80001187983 */ /* 0x000ee20000300800 */
[----:B-1----:R-:W-:Y:S01]  /*3e500*/  ISETP.LT.AND P3, PT, R89, UR4, !P1 ;  /* 0x0000000459007c0c */ /* 0x002fe2000cf61270 */
[----:B------:R-:W1:Y:S02]  /*3e510*/  LDCU UR4, c[0x0][0x39c] ;  /* 0x00007380ff0477ac */ /* 0x000e640008000800 */
[----:B------:R-:W-:Y:S01]  /*3e520*/  @P4 STG.E.U16 desc[UR20][R76.64], R85 ;  /* 0x000000554c004986 */ /* 0x000fe2000c101514 */
[----:B-1----:R-:W-:Y:S01]  /*3e530*/  ISETP.LT.AND P4, PT, R26, UR4, !P1 ;  /* 0x000000041a007c0c */ /* 0x002fe2000cf81270 */
[----:B------:R-:W2:Y:S02]  /*3e540*/  LDCU UR4, c[0x0][0x39c] ;  /* 0x00007380ff0477ac */ /* 0x000ea40008000800 */
[----:B------:R-:W4:Y:S04]  /*3e550*/  LDL.LU R26, [R1+0xfac] ;  /* 0x000fac00011a7983 */ /* 0x000f280000300800 */
[----:B------:R-:W5:Y:S04]  /*3e560*/  LDL.S16 R41, [R1+0x168] ;  /* 0x0001680001297983 */ /* 0x000f680000100600 */
[----:B------:R-:W5:Y:S01]  /*3e570*/  LDL.LU R32, [R1+0xfb0] ;  /* 0x000fb00001207983 */ /* 0x000f620000300800 */
[----:B------:R-:W-:Y:S01]  /*3e580*/  VIADD R3, R84, UR5 ;  /* 0x0000000554037c36 */ /* 0x000fe20008000000 */
[----:B------:R-:W-:-:S02]  /*3e590*/  PRMT R84, R85, 0x7632, R84 ;  /* 0x0000763255547816 */ /* 0x000fc40000000054 */
[----:B------:R-:W5:Y:S04]  /*3e5a0*/  LDL.LU R30, [R1+0x1d8] ;  /* 0x0001d800011e7983 */ /* 0x000f680000300800 */
[----:B------:R-:W-:Y:S04]  /*3e5b0*/  @P0 STG.E.U16 desc[UR20][R80.64], R84 ;  /* 0x0000005450000986 */ /* 0x000fe8000c101514 */
[----:B------:R-:W5:Y:S04]  /*3e5c0*/  LDL.LU.S16 R31, [R1+0x16a] ;  /* 0x00016a00011f7983 */ /* 0x000f680000300600 */
[----:B------:R1:W-:Y:S02]  /*3e5d0*/  @P5 STG.E.U16 desc[UR20][R82.64], R88 ;  /* 0x0000005852005986 */ /* 0x0003e4000c101514 */
[----:B-1----:R-:W-:-:S05]  /*3e5e0*/  PRMT R88, R88, 0x7632, R88 ;  /* 0x0000763258587816 */ /* 0x002fca0000000058 */
[----:B------:R1:W-:Y:S01]  /*3e5f0*/  @P2 STG.E.U16 desc[UR20][R86.64], R88 ;  /* 0x0000005856002986 */ /* 0x0003e2000c101514 */
[----:B--2---:R-:W-:Y:S01]  /*3e600*/  ISETP.LT.AND P0, PT, R25, UR4, !P1 ;  /* 0x0000000419007c0c */ /* 0x004fe2000cf01270 */
[----:B------:R-:W3:Y:S02]  /*3e610*/  LDCU UR4, c[0x0][0x39c] ;  /* 0x00007380ff0477ac */ /* 0x000ee40008000800 */
[----:B---3--:R-:W-:Y:S01]  /*3e620*/  ISETP.LT.AND P5, PT, R24, UR4, !P1 ;  /* 0x0000000418007c0c */ /* 0x008fe2000cfa1270 */
[----:B------:R-:W4:Y:S01]  /*3e630*/  LDCU UR4, c[0x0][0x39c] ;  /* 0x00007380ff0477ac */ /* 0x000f220008000800 */
[----:B------:R-:W2:Y:S04]  /*3e640*/  LDL.LU.64 R24, [R1+0x160] ;  /* 0x0001600001187983 */ /* 0x000ea80000300a00 */
[----:B------:R-:W3:Y:S04]  /*3e650*/  LDL.LU R36, [R1+0xfb4] ;  /* 0x000fb40001247983 */ /* 0x000ee80000300800 */
[----:B------:R-:W3:Y:S01]  /*3e660*/  LDL.S16 R39, [R1+0x16c] ;  /* 0x00016c0001277983 */ /* 0x000ee20000100600 */
[----:B----4-:R-:W-:Y:S01]  /*3e670*/  ISETP.LT.AND P2, PT, R26, UR4, !P1 ;  /* 0x000000041a007c0c */ /* 0x010fe2000cf41270 */
[----:B------:R-:W4:Y:S02]  /*3e680*/  LDCU UR4, c[0x0][0x39c] ;  /* 0x00007380ff0477ac */ /* 0x000f240008000800 */
[----:B------:R-:W3:Y:S01]  /*3e690*/  LDL.LU.64 R26, [R1+0x158] ;  /* 0x00015800011a7983 */ /* 0x000ee20000300a00 */
[----:B------:R-:W-:-:S02]  /*3e6a0*/  LEA R52, P6, R3, R2, 0x1 ;  /* 0x0000000203347211 */ /* 0x000fc400078c08ff */
[----:B-----5:R-:W-:Y:S01]  /*3e6b0*/  PRMT R34, R41, 0x7610, R34 ;  /* 0x0000761029227816 */ /* 0x020fe20000000022 */
[----:B------:R-:W5:Y:S01]  /*3e6c0*/  LDL.LU.S16 R38, [R1+0x16e] ;  /* 0x00016e0001267983 */ /* 0x000f620000300600 */
[C---:B------:R-:W-:Y:S01]  /*3e6d0*/  LEA.HI.X.SX32 R53, R3.reuse, R0, 0x1, P6 ;  /* 0x0000000003357211 */ /* 0x040fe200030f0eff */
[----:B------:R-:W-:Y:S02]  /*3e6e0*/  VIADD R3, R3, UR5 ;  /* 0x0000000503037c36 */ /* 0x000fe40008000000 */
[----:B------:R-:W5:Y:S03]  /*3e6f0*/  LDL.LU.64 R28, [R1+0x150] ;  /* 0x00015000011c7983 */ /* 0x000f660000300a00 */
[C---:B------:R-:W-:Y:S01]  /*3e700*/  LEA R56, P6, R3.reuse, R2, 0x1 ;  /* 0x0000000203387211 */ /* 0x040fe200078c08ff */
[----:B------:R-:W5:Y:S03]  /*3e710*/  LDL.S16 R43, [R1+0x170] ;  /* 0x00017000012b7983 */ /* 0x000f660000100600 */
[C---:B------:R-:W-:Y:S01]  /*3e720*/  LEA.HI.X.SX32 R57, R3.reuse, R0, 0x1, P6 ;  /* 0x0000000003397211 */ /* 0x040fe200030f0eff */
[----:B------:R-:W-:Y:S01]  /*3e730*/  VIADD R3, R3, UR5 ;  /* 0x0000000503037c36 */ /* 0x000fe20008000000 */
[----:B------:R0:W-:Y:S04]  /*3e740*/  @P3 STG.E.U16 desc[UR20][R90.64], R34 ;  /* 0x000000225a003986 */ /* 0x0001e8000c101514 */
[C---:B------:R-:W-:Y:S01]  /*3e750*/  LEA R92, P6, R3.reuse, R2, 0x1 ;  /* 0x00000002035c7211 */ /* 0x040fe200078c08ff */
[----:B------:R-:W5:Y:S03]  /*3e760*/  LDL.LU.64 R46, [R1+0x148] ;  /* 0x00014800012e7983 */ /* 0x000f660000300a00 */
[C---:B------:R-:W-:Y:S01]  /*3e770*/  LEA.HI.X.SX32 R93, R3.reuse, R0, 0x1, P6 ;  /* 0x00000000035d7211 */ /* 0x040fe200030f0eff */
[----:B------:R-:W-:-:S05]  /*3e780*/  VIADD R3, R3, UR5 ;  /* 0x0000000503037c36 */ /* 0x000fca0008000000 */
[----:B------:R-:W-:-:S04]  /*3e790*/  LEA R68, P6, R3, R2, 0x1 ;  /* 0x0000000203447211 */ /* 0x000fc800078c08ff */
        /* <DEDUP_REMOVED lines=22> */
[----:B------:R-:W-:Y:S01]  /*3e900*/  VIADD R3, R3, UR5 ;  /* 0x0000000503037c36 */ /* 0x000fe20008000000 */
[----:B----4-:R-:W-:Y:S01]  /*3e910*/  ISETP.LT.AND P3, PT, R32, UR4, !P1 ;  /* 0x0000000420007c0c */ /* 0x010fe2000cf61270 */
[----:B------:R-:W3:Y:S01]  /*3e920*/  LDCU UR4, c[0x0][0x39c] ;  /* 0x00007380ff0477ac */ /* 0x000ee20008000800 */
[----:B------:R-:W4:Y:S02]  /*3e930*/  LDL.LU R32, [R1+0xfb8] ;  /* 0x000fb80001207983 */ /* 0x000f240000300800 */
[C---:B------:R-:W-:Y:S02]  /*3e940*/  LEA R84, P6, R3.reuse, R2, 0x1 ;  /* 0x0000000203547211 */ /* 0x040fe400078c08ff */
[----:B------:R-:W4:Y:S02]  /*3e950*/  LDL.LU.S16 R41, [R1+0x172] ;  /* 0x0001720001297983 */ /* 0x000f240000300600 */
[C---:B------:R-:W-:Y:S01]  /*3e960*/  LEA.HI.X.SX32 R85, R3.reuse, R0, 0x1, P6 ;  /* 0x0000000003557211 */ /* 0x040fe200030f0eff */
[----:B------:R-:W-:Y:S01]  /*3e970*/  VIADD R3, R3, UR5 ;  /* 0x0000000503037c36 */ /* 0x000fe20008000000 */
[----:B------:R-:W4:Y:S04]  /*3e980*/  LDL.LU.64 R48, [R1+0x140] ;  /* 0x0001400001307983 */ /* 0x000f280000300a00 */
[C---:B-1----:R-:W-:Y:S01]  /*3e990*/  LEA R86, P6, R3.reuse, R2, 0x1 ;  /* 0x0000000203567211 */ /* 0x042fe200078c08ff */
[----:B0-----:R-:W4:Y:S03]  /*3e9a0*/  LDL.LU R34, [R1+0xfbc] ;  /* 0x000fbc0001227983 */ /* 0x001f260000300800 */
[C---:B------:R-:W-:Y:S01]  /*3e9b0*/  LEA.HI.X.SX32 R87, R3.reuse, R0, 0x1, P6 ;  /* 0x0000000003577211 */ /* 0x040fe200030f0eff */
[----:B------:R-:W-:Y:S01]  /*3e9c0*/  VIADD R3, R3, UR5 ;  /* 0x0000000503037c36 */ /* 0x000fe20008000000 */
[----:B------:R-:W-:Y:S01]  /*3e9d0*/  PRMT R45, R31, 0x7610, R45 ;  /* 0x000076101f2d7816 */ /* 0x000fe2000000002d */
[----:B------:R-:W4:Y:S03]  /*3e9e0*/  LDL.S16 R44, [R1+0x174] ;  /* 0x00017400012c7983 */ /* 0x000f260000100600 */
[----:B------:R-:W-:-:S04]  /*3e9f0*/  LEA R88, P6, R3, R2, 0x1 ;  /* 0x0000000203587211 */ /* 0x000fc800078c08ff */
[C---:B------:R-:W-:Y:S01]  /*3ea00*/  LEA.HI.X.SX32 R89, R3.reuse, R0, 0x1, P6 ;  /* 0x0000000003597211 */ /* 0x040fe200030f0eff */
[----:B------:R-:W-:-:S05]  /*3ea10*/  VIADD R3, R3, UR5 ;  /* 0x0000000503037c36 */ /* 0x000fca0008000000 */
[----:B------:R-:W-:-:S04]  /*3ea20*/  LEA R90, P6, R3, R2, 0x1 ;  /* 0x00000002035a7211 */ /* 0x000fc800078c08ff */
[----:B------:R-:W-:Y:S02]  /*3ea30*/  LEA.HI.X.SX32 R91, R3, R0, 0x1, P6 ;  /* 0x00000000035b7211 */ /* 0x000fe400030f0eff */
[----:B------:R-:W-:Y:S02]  /*3ea40*/  ISETP.NE.AND P6, PT, R30, RZ, PT ;  /* 0x000000ff1e00720c */ /* 0x000fe40003fc5270 */
[----:B------:R-:W4:Y:S04]  /*3ea50*/  LDL.LU.64 R30, [R1+0x138] ;  /* 0x00013800011e7983 */ /* 0x000f280000300a00 */
[----:B--2---:R0:W-:Y:S01]  /*3ea60*/  @P4 STG.E.U16 desc[UR20][R24.64], R45 ;  /* 0x0000002d18004986 */ /* 0x0041e2000c101514 */
[----:B---3--:R-:W-:Y:S01]  /*3ea70*/  ISETP.LT.AND P4, PT, R36, UR4, !P1 ;  /* 0x0000000424007c0c */ /* 0x008fe2000cf81270 */
[----:B------:R-:W4:Y:S02]  /*3ea80*/  LDCU UR4, c[0x0][0x39c] ;  /* 0x00007380ff0477ac */ /* 0x000f240008000800 */
[----:B0-----:R-:W2:Y:S04]  /*3ea90*/  LDL.LU.64 R24, [R1+0x1390] ;  /* 0x0013900001187983 */ /* 0x001ea80000300a00 */
[----:B------:R-:W3:Y:S01]  /*3eaa0*/  LDL.LU R36, [R1+0xfc0] ;  /* 0x000fc00001247983 */ /* 0x000ee20000300800 */
[----:B------:R-:W-:-:S03]  /*3eab0*/  PRMT R33, R39, 0x7610, R33 ;  /* 0x0000761027217816 */ /* 0x000fc60000000021 */
[----:B------:R-:W2:Y:S04]  /*3eac0*/  LDL.LU.S16 R45, [R1+0x176] ;  /* 0x00017600012d7983 */ /* 0x000ea80000300600 */
[----:B------:R0:W-:Y:S04]  /*3ead0*/  @P0 STG.E.U16 desc[UR20][R26.64], R33 ;  /* 0x000000211a000986 */ /* 0x0001e8000c101514 */
[----:B0-----:R-:W2:Y:S04]  /*3eae0*/  LDL.LU.64 R26, [R1+0x1388] ;  /* 0x00138800011a7983 */ /* 0x001ea80000300a00 */
[----:B------:R-:W2:Y:S01]  /*3eaf0*/  LDL.LU R39, [R1+0xfc4] ;  /* 0x000fc40001277983 */ /* 0x000ea20000300800 */
[----:B-----5:R-:W-:-:S02]  /*3eb00*/  PRMT R35, R38, 0x7610, R35 ;  /* 0x0000761026237816 */ /* 0x020fc40000000023 */
[----:B------:R-:W-:-:S03]  /*3eb10*/  PRMT R37, R43, 0x7610, R37 ;  /* 0x000076102b257816 */ /* 0x000fc60000000025 */
[----:B------:R0:W-:Y:S04]  /*3eb20*/  @P5 STG.E.U16 desc[UR20][R28.64], R35 ;  /* 0x000000231c005986 */ /* 0x0001e8000c101514 */
[----:B------:R1:W-:Y:S01]  /*3eb30*/  @P2 STG.E.U16 desc[UR20][R46.64], R37 ;  /* 0x000000252e002986 */ /* 0x0003e2000c101514 */
[----:B----4-:R-:W-:Y:S01]  /*3eb40*/  ISETP.LT.AND P0, PT, R32, UR4, !P1 ;  /* 0x0000000420007c0c */ /* 0x010fe2000cf01270 */
[----:B------:R-:W4:Y:S02]  /*3eb50*/  LDCU UR4, c[0x0][0x39c] ;  /* 0x00007380ff0477ac */ /* 0x000f240008000800 */
[----:B------:R-:W5:Y:S04]  /*3eb60*/  LDL.LU.64 R32, [R1+0x130] ;  /* 0x0001300001207983 */ /* 0x000f680000300a00 */
[----:B0-----:R-:W5:Y:S04]  /*3eb70*/  LDL.LU.64 R28, [R1+0x1380] ;  /* 0x00138000011c7983 */ /* 0x001f680000300a00 */
[----:B------:R-:W5:Y:S01]  /*3eb80*/  LDL.S16 R38, [R1+0x178] ;  /* 0x0001780001267983 */ /* 0x000f620000100600 */
[----:B----4-:R-:W-:Y:S01]  /*3eb90*/  ISETP.LT.AND P5, PT, R34, UR4, !P1 ;  /* 0x0000000422007c0c */ /* 0x010fe2000cfa1270 */
[----:B------:R-:W3:Y:S02]  /*3eba0*/  LDCU UR4, c[0x0][0x39c] ;  /* 0x00007380ff0477ac */ /* 0x000ee40008000800 */
[----:B------:R-:W4:Y:S04]  /*3ebb0*/  LDL.LU.64 R34, [R1+0x128] ;  /* 0x0001280001227983 */ /* 0x000f280000300a00 */
[----:B-1----:R-:W4:Y:S01]  /*3ebc0*/  LDL.LU R46, [R1+0xfc8] ;  /* 0x000fc800012e7983 */ /* 0x002f220000300800 */
[----:B------:R-:W-:-:S03]  /*3ebd0*/  PRMT R40, R41, 0x7610, R40 ;  /* 0x0000761029287816 */ /* 0x000fc60000000028 */
[----:B------:R-:W4:Y:S04]  /*3ebe0*/  LDL.LU.S16 R60, [R1+0x17a] ;  /* 0x00017a00013c7983 */ /* 0x000f280000300600 */
[----:B------:R0:W-:Y:S01]  /*3ebf0*/  @P3 STG.E.U16 desc[UR20][R48.64], R40 ;  /* 0x0000002830003986 */ /* 0x0001e2000c101514 */
[----:B------:R-:W-:-:S05]  /*3ec00*/  PRMT R42, R44, 0x7610, R42 ;  /* 0x000076102c2a7816 */ /* 0x000fca000000002a */
[----:B------:R1:W-:Y:S01]  /*3ec10*/  @P4 STG.E.U16 desc[UR20][R30.64], R42 ;  /* 0x0000002a1e004986 */ /* 0x0003e2000c101514 */
[----:B---3--:R-:W-:Y:S01]  /*3ec20*/  ISETP.LT.AND P2, PT, R36, UR4, !P1 ;  /* 0x0000000424007c0c */ /* 0x008fe2000cf41270 */
[----:B------:R-:W2:Y:S02]  /*3ec30*/  LDCU UR4, c[0x0][0x39c] ;  /* 0x00007380ff0477ac */ /* 0x000ea40008000800 */
[----:B------:R-:W3:Y:S04]  /*3ec40*/  LDL.LU.64 R36, [R1+0x120] ;  /* 0x0001200001247983 */ /* 0x000ee80000300a00 */
[----:B0-----:R-:W3:Y:S01]  /*3ec50*/  LDL.LU R49, [R1+0xfcc] ;  /* 0x000fcc0001317983 */ /* 0x001ee20000300800 */
[----:B--2---:R-:W-:Y:S01]  /*3ec60*/  ISETP.LT.AND P3, PT, R39, UR4, !P1 ;  /* 0x0000000427007c0c */ /* 0x004fe2000cf61270 */
[----:B------:R-:W4:Y:S02]  /*3ec70*/  LDCU UR4, c[0x0][0x39c] ;  /* 0x00007380ff0477ac */ /* 0x000f240008000800 */
[----:B------:R-:W2:Y:S04]  /*3ec80*/  LDL.S16 R39, [R1+0x17c] ;  /* 0x00017c0001277983 */ /* 0x000ea80000100600 */
[----:B------:R-:W2:Y:S04]  /*3ec90*/  LDL.LU.64 R40, [R1+0x118] ;  /* 0x0001180001287983 */ /* 0x000ea80000300a00 */
[----:B-1----:R-:W2:Y:S04]  /*3eca0*/  LDL.LU.64 R30, [R1+0x1378] ;  /* 0x00137800011e7983 */ /* 0x002ea80000300a00 */
[----:B------:R-:W2:Y:S04]  /*3ecb0*/  LDL.LU R62, [R1+0xfd0] ;  /* 0x000fd000013e7983 */ /* 0x000ea80000300800 */
[----:B------:R-:W2:Y:S04]  /*3ecc0*/  LDL.LU.S16 R44, [R1+0x17e] ;  /* 0x00017e00012c7983 */ /* 0x000ea80000300600 */
[----:B------:R-:W2:Y:S04]  /*3ecd0*/  LDL.LU.64 R42, [R1+0x110] ;  /* 0x00011000012a7983 */ /* 0x000ea80000300a00 */
[----:B------:R-:W2:Y:S01]  /*3ece0*/  LDL.LU R48, [R1+0xfd4] ;  /* 0x000fd40001307983 */ /* 0x000ea20000300800 */
[----:B------:R-:W-:-:S03]  /*3ecf0*/  PRMT R50, R45, 0x7610, R50 ;  /* 0x000076102d327816 */ /* 0x000fc60000000032 */
[----:B------:R-:W2:Y:S04]  /*3ed00*/  LDL.S16 R45, [R1+0x180] ;  /* 0x00018000012d7983 */ /* 0x000ea80000100600 */
[----:B-----5:R0:W-:Y:S01]  /*3ed10*/  @P0 STG.E.U16 desc[UR20][R32.64], R50 ;  /* 0x0000003220000986 */ /* 0x0201e2000c101514 */
[----:B----4-:R-:W-:Y:S01]  /*3ed20*/  ISETP.LT.AND P4, PT, R46, UR4, !P1 ;  /* 0x000000042e007c0c */ /* 0x010fe2000cf81270 */
[----:B------:R-:W3:Y:S02]  /*3ed30*/  LDCU UR4, c[0x0][0x39c] ;  /* 0x00007380ff0477ac */ /* 0x000ee40008000800 */
[----:B------:R-:W4:Y:S04]  /*3ed40*/  LDL.LU.64 R46, [R1+0x108] ;  /* 0x00010800012e7983 */ /* 0x000f280000300a00 */
[----:B0-----:R-:W5:Y:S04]  /*3ed50*/  LDL.LU.64 R32, [R1+0x1370] ;  /* 0x0013700001207983 */ /* 0x001f680000300a00 */
[----:B------:R-:W4:Y:S01]  /*3ed60*/  LDL.LU R64, [R1+0xfd8] ;  /* 0x000fd80001407983 */ /* 0x000f220000300800 */
[----:B------:R-:W-:-:S05]  /*3ed70*/  PRMT R54, R38, 0x7610, R54 ;  /* 0x0000761026367816 */ /* 0x000fca0000000036 */
[----:B------:R0:W-:Y:S01]  /*3ed80*/  @P5 STG.E.U16 desc[UR20][R34.64], R54 ;  /* 0x0000003622005986 */ /* 0x0001e2000c101514 */
[----:B------:R-:W-:Y:S02]  /*3ed90*/  PRMT R55, R60, 0x7610, R55 ;  /* 0x000076103c377816 */ /* 0x000fe40000000037 */
[----:B---3--:R-:W-:Y:S01]  /*3eda0*/  ISETP.LT.AND P0, PT, R49, UR4, !P1 ;  /* 0x0000000431007c0c */ /* 0x008fe2000cf01270 */
[----:B------:R-:W2:Y:S01]  /*3edb0*/  LDCU UR4, c[0x0][0x39c] ;  /* 0x00007380ff0477ac */ /* 0x000ea20008000800 */
[----:B------:R-:W3:Y:S04]  /*3edc0*/  LDL.LU.S16 R49, [R1+0x182] ;  /* 0x0001820001317983 */ /* 0x000ee80000300600 */
[----:B------:R-:W5:Y:S04]  /*3edd0*/  LDL.LU.64 R50, [R1+0x100] ;  /* 0x0001000001327983 */ /* 0x000f680000300a00 */
[----:B------:R-:W5:Y:S04]  /*3ede0*/  LDL.LU R38, [R1+0x1368] ;  /* 0x0013680001267983 */ /* 0x000f680000300800 */
[----:B0-----:R-:W5:Y:S04]  /*3edf0*/  LDL.LU.64 R34, [R1+0x1360] ;  /* 0x0013600001227983 */ /* 0x001f680000300a00 */
[----:B------:R-:W5:Y:S04]  /*3ee00*/  LDL.S16 R54, [R1+0x184] ;  /* 0x0001840001367983 */ /* 0x000f680000100600 */
[----:B------:R0:W-:Y:S01]  /*3ee10*/  @P2 STG.E.U16 desc[UR20][R36.64], R55 ;  /* 0x0000003724002986 */ /* 0x0001e2000c101514 */
[----:B--2---:R-:W-:Y:S01]  /*3ee20*/  ISETP.LT.AND P5, PT, R62, UR4, !P1 ;  /* 0x000000043e007c0c */ /* 0x004fe2000cfa1270 */
[----:B------:R-:W1:Y:S02]  /*3ee30*/  LDCU UR4, c[0x0][0x39c] ;  /* 0x00007380ff0477ac */ /* 0x000e640008000800 */
[----:B------:R-:W2:Y:S04]  /*3ee40*/  LDL.LU R62, [R1+0xfdc] ;  /* 0x000fdc00013e7983 */ /* 0x000ea80000300800 */
[----:B0-----:R-:W2:Y:S04]  /*3ee50*/  LDL.LU.64 R36, [R1+0x1358] ;  /* 0x0013580001247983 */ /* 0x001ea80000300a00 */
[----:B------:R-:W2:Y:S01]  /*3ee60*/  LDL.LU.S16 R55, [R1+0x186] ;  /* 0x0001860001377983 */ /* 0x000ea20000300600 */
[----:B-1----:R-:W-:Y:S01]  /*3ee70*/  ISETP.LT.AND P2, PT, R48, UR4, !P1 ;  /* 0x0000000430007c0c */ /* 0x002fe2000cf41270 */
[----:B------:R-:W4:Y:S02]  /*3ee80*/  LDCU UR4, c[0x0][0x39c] ;  /* 0x00007380ff0477ac */ /* 0x000f240008000800 */
[----:B------:R-:W2:Y:S01]  /*3ee90*/  LDL.LU R48, [R1+0xfe0] ;  /* 0x000fe00001307983 */ /* 0x000ea20000300800 */
[----:B------:R-:W-:-:S03]  /*3eea0*/  PRMT R65, R39, 0x7610, R65 ;  /* 0x0000761027417816 */ /* 0x000fc60000000041 */
[----:B------:R-:W2:Y:S04]  /*3eeb0*/  LDL.S16 R60, [R1+0x188] ;  /* 0x00018800013c7983 */ /* 0x000ea80000100600 */
[----:B------:R-:W2:Y:S04]  /*3eec0*/  LDL.LU R39, [R1+0x1350] ;  /* 0x0013500001277983 */ /* 0x000ea80000300800 */
[----:B------:R0:W-:Y:S04]  /*3eed0*/  @P3 STG.E.U16 desc[UR20][R40.64], R65 ;  /* 0x0000004128003986 */ /* 0x0001e8000c101514 */
[----:B0-----:R-:W2:Y:S01]  /*3eee0*/  LDL.LU.64 R40, [R1+0x1348] ;  /* 0x0013480001287983 */ /* 0x001ea20000300a00 */
[----:B------:R-:W-:-:S05]  /*3eef0*/  PRMT R61, R44, 0x7610, R61 ;  /* 0x000076102c3d7816 */ /* 0x000fca000000003d */
[----:B------:R0:W-:Y:S01]  /*3ef00*/  @P4 STG.E.U16 desc[UR20][R42.64], R61 ;  /* 0x0000003d2a004986 */ /* 0x0001e2000c101514 */
[----:B------:R-:W-:Y:S02]  /*3ef10*/  PRMT R59, R45, 0x7610, R59 ;  /* 0x000076102d3b7816 */ /* 0x000fe4000000003b */
[----:B----4-:R-:W-:Y:S01]  /*3ef20*/  ISETP.LT.AND P3, PT, R64, UR4, !P1 ;  /* 0x0000000440007c0c */ /* 0x010fe2000cf61270 */
[----:B------:R-:W2:Y:S01]  /*3ef30*/  LDCU UR4, c[0x0][0x39c] ;  /* 0x00007380ff0477ac */ /* 0x000ea20008000800 */
[----:B------:R-:W4:Y:S04]  /*3ef40*/  LDL.LU R64, [R1+0xfe4] ;  /* 0x000fe40001407983 */ /* 0x000f280000300800 */
[----:B------:R-:W4:Y:S04]  /*3ef50*/  LDL.LU.S16 R65, [R1+0x18a] ;  /* 0x00018a0001417983 */ /* 0x000f280000300600 */
[----:B------:R-:W4:Y:S04]  /*3ef60*/  LDL.LU R44, [R1+0x1340] ;  /* 0x00134000012c7983 */ /* 0x000f280000300800 */
[----:B0-----:R-:W4:Y:S04]  /*3ef70*/  LDL.LU.64 R42, [R1+0x1338] ;  /* 0x00133800012a7983 */ /* 0x001f280000300a00 */
[----:B------:R-:W4:Y:S04]  /*3ef80*/  LDL.LU R61, [R1+0xfe8] ;  /* 0x000fe800013d7983 */ /* 0x000f280000300800 */
[----:B------:R0:W-:Y:S01]  /*3ef90*/  @P0 STG.E.U16 desc[UR20][R46.64], R59 ;  /* 0x0000003b2e000986 */ /* 0x0001e2000c101514 */
[----:B---3--:R-:W-:-:S05]  /*3efa0*/  PRMT R63, R49, 0x7610, R63 ;  /* 0x00007610313f7816 */ /* 0x008fca000000003f */
[----:B-----5:R1:W-:Y:S01]  /*3efb0*/  @P5 STG.E.U16 desc[UR20][R50.64], R63 ;  /* 0x0000003f32005986 */ /* 0x0203e2000c101514 */
[----:B--2---:R-:W-:Y:S01]  /*3efc0*/  ISETP.LT.AND P4, PT, R62, UR4, !P1 ;  /* 0x000000043e007c0c */ /* 0x004fe2000cf81270 */
[----:B------:R-:W2:Y:S02]  /*3efd0*/  LDCU UR4, c[0x0][0x39c] ;  /* 0x00007380ff0477ac */ /* 0x000ea40008000800 */
[----:B------:R-:W3:Y:S04]  /*3efe0*/  LDL.S16 R62, [R1+0x18c] ;  /* 0x00018c00013e7983 */ /* 0x000ee80000100600 */
[----:B------:R-:W5:Y:S04]  /*3eff0*/  LDL.LU R45, [R1+0x1330] ;  /* 0x00133000012d7983 */ /* 0x000f680000300800 */
[----:B0-----:R-:W3:Y:S04]  /*3f000*/  LDL.LU.64 R46, [R1+0x1328] ;  /* 0x00132800012e7983 */ /* 0x001ee80000300a00 */
[----:B------:R-:W3:Y:S01]  /*3f010*/  LDL.LU R59, [R1+0xfec] ;  /* 0x000fec00013b7983 */ /* 0x000ee20000300800 */
[----:B--2---:R-:W-:Y:S01]  /*3f020*/  ISETP.LT.AND P0, PT, R48, UR4, !P1 ;  /* 0x0000000430007c0c */ /* 0x004fe2000cf01270 */
[----:B------:R-:W4:Y:S02]  /*3f030*/  LDCU UR4, c[0x0][0x39c] ;  /* 0x00007380ff0477ac */ /* 0x000f240008000800 */
[----:B------:R-:W2:Y:S04]  /*3f040*/  LDL.LU R48, [R1+0x1324] ;  /* 0x0013240001307983 */ /* 0x000ea80000300800 */
[----:B------:R-:W2:Y:S04]  /*3f050*/  LDL.LU R49, [R1+0x1320] ;  /* 0x0013200001317983 */ /* 0x000ea80000300800 */
[----:B-1----:R-:W2:Y:S04]  /*3f060*/  LDL.LU.64 R50, [R1+0x1318] ;  /* 0x0013180001327983 */ /* 0x002ea80000300a00 */
[----:B------:R-:W2:Y:S01]  /*3f070*/  LDL.LU R63, [R1+0xff0] ;  /* 0x000ff000013f7983 */ /* 0x000ea20000300800 */
[----:B------:R-:W-:-:S05]  /*3f080*/  PRMT R66, R54, 0x7610, R66 ;  /* 0x0000761036427816 */ /* 0x000fca0000000042 */
[----:B------:R0:W-:Y:S01]  /*3f090*/  @P2 STG.E.U16 desc[UR20][R52.64], R66 ;  /* 0x0000004234002986 */ /* 0x0001e2000c101514 */
[----:B------:R-:W-:-:S05]  /*3f0a0*/  PRMT R58, R55, 0x7610, R58 ;  /* 0x00007610373a7816 */ /* 0x000fca000000003a */
[----:B------:R-:W-:Y:S01]  /*3f0b0*/  @P3 STG.E.U16 desc[UR20][R56.64], R58 ;  /* 0x0000003a38003986 */ /* 0x000fe2000c101514 */
[----:B------:R-:W-:-:S05]  /*3f0c0*/  PRMT R67, R60, 0x7610, R67 ;  /* 0x000076103c437816 */ /* 0x000fca0000000043 */
[----:B------:R1:W-:Y:S01]  /*3f0d0*/  @P4 STG.E.U16 desc[UR20][R92.64], R67 ;  /* 0x000000435c004986 */ /* 0x0003e2000c101514 */
[----:B----4-:R-:W-:Y:S01]  /*3f0e0*/  ISETP.LT.AND P5, PT, R64, UR4, !P1 ;  /* 0x0000000440007c0c */ /* 0x010fe2000cfa1270 */
[----:B------:R-:W4:Y:S02]  /*3f0f0*/  LDCU UR4, c[0x0][0x39c] ;  /* 0x00007380ff0477ac */ /* 0x000f240008000800 */
[----:B------:R-:W5:Y:S04]  /*3f100*/  LDL.S16 R64, [R1+0x190] ;  /* 0x0001900001407983 */ /* 0x000f680000100600 */
[----:B------:R-:W5:Y:S04]  /*3f110*/  LDL.LU R54, [R1+0x1310] ;  /* 0x0013100001367983 */ /* 0x000f680000300800 */
[----:B0-----:R-:W5:Y:S01]  /*3f120*/  LDL.LU.64 R52, [R1+0x1308] ;  /* 0x0013080001347983 */ /* 0x001f620000300a00 */
[----:B----4-:R-:W-:Y:S01]  /*3f130*/  ISETP.LT.AND P2, PT, R61, UR4, !P1 ;  /* 0x000000043d007c0c */ /* 0x010fe2000cf41270 */
[----:B------:R-:W3:Y:S02]  /*3f140*/  LDCU UR4, c[0x0][0x39c] ;  /* 0x00007380ff0477ac */ /* 0x000ee40008000800 */
[----:B------:R-:W4:Y:S04]  /*3f150*/  LDL.LU R61, [R1+0xff8] ;  /* 0x000ff800013d7983 */ /* 0x000f280000300800 */
[----:B------:R-:W5:Y:S01]  /*3f160*/  LDL.LU.S16 R66, [R1+0x192] ;  /* 0x0001920001427983 */ /* 0x000f620000300600 */
[----:B-1----:R-:W-:-:S03]  /*3f170*/  PRMT R92, R65, 0x7610, R92 ;  /* 0x00007610415c7816 */ /* 0x002fc6000000005c */
[----:B------:R-:W5:Y:S04]  /*3f180*/  LDL.LU R55, [R1+0x1300] ;  /* 0x0013000001377983 */ /* 0x000f680000300800 */
[----:B------:R-:W5:Y:S04]  /*3f190*/  LDL.LU.64 R56, [R1+0x12f8] ;  /* 0x0012f80001387983 */ /* 0x000f680000300a00 */
[----:B------:R-:W5:Y:S04]  /*3f1a0*/  LDL.LU R58, [R1+0x12f4] ;  /* 0x0012f400013a7983 */ /* 0x000f680000300800 */
[----:B------:R0:W-:Y:S01]  /*3f1b0*/  @P0 STG.E.U16 desc[UR20][R68.64], R92 ;  /* 0x0000005c44000986 */ /* 0x0001e2000c101514 */
[----:B---3--:R-:W-:Y:S01]  /*3f1c0*/  ISETP.LT.AND P3, PT, R59, UR4, !P1 ;  /* 0x000000043b007c0c */ /* 0x008fe2000cf61270 */
[----:B------:R-:W2:Y:S02]  /*3f1d0*/  LDCU UR4, c[0x0][0x39c] ;  /* 0x00007380ff0477ac */ /* 0x000ea40008000800 */
[----:B------:R-:W3:Y:S04]  /*3f1e0*/  LDL.LU R59, [R1+0x12f0] ;  /* 0x0012f000013b7983 */ /* 0x000ee80000300800 */
[----:B------:R-:W3:Y:S04]  /*3f1f0*/  LDL.LU R60, [R1+0x12ec] ;  /* 0x0012ec00013c7983 */ /* 0x000ee80000300800 */
[----:B------:R-:W3:Y:S01]  /*3f200*/  LDL.LU R93, [R1+0xffc] ;  /* 0x000ffc00015d7983 */ /* 0x000ee20000300800 */
[----:B--2---:R-:W-:Y:S01]  /*3f210*/  ISETP.LT.AND P4, PT, R63, UR4, !P1 ;  /* 0x000000043f007c0c */ /* 0x004fe2000cf81270 */
[----:B------:R-:W4:Y:S02]  /*3f220*/  LDCU UR4, c[0x0][0x39c] ;  /* 0x00007380ff0477ac */ /* 0x000f240008000800 */
[----:B------:R-:W2:Y:S04]  /*3f230*/  LDL.LU R63, [R1+0x1000] ;  /* 0x00100000013f7983 */ /* 0x000ea80000300800 */
[----:B------:R-:W2:Y:S04]  /*3f240*/  LDL.LU R65, [R1+0x1004] ;  /* 0x0010040001417983 */ /* 0x000ea80000300800 */
[----:B------:R-:W2:Y:S04]  /*3f250*/  LDL.S16 R67, [R1+0x196] ;  /* 0x0001960001437983 */ /* 0x000ea80000100600 */
[----:B0-----:R-:W2:Y:S01]  /*3f260*/  LDL.LU.S16 R92, [R1+0x18e] ;  /* 0x00018e00015c7983 */ /* 0x001ea20000300600 */
[----:B------:R-:W-:-:S05]  /*3f270*/  PRMT R68, R62, 0x7610, R68 ;  /* 0x000076103e447816 */ /* 0x000fca0000000044 */
[----:B------:R2:W-:Y:S01]  /*3f280*/  @P5 STG.E.U16 desc[UR20][R70.64], R68 ;  /* 0x0000004446005986 */ /* 0x0005e2000c101514 */
[----:B----4-:R-:W-:Y:S01]  /*3f290*/  ISETP.LT.AND P0, PT, R61, UR4, !P1 ;  /* 0x000000043d007c0c */ /* 0x010fe2000cf01270 */
[----:B------:R-:W3:Y:S02]  /*3f2a0*/  LDCU UR4, c[0x0][0x39c] ;  /* 0x00007380ff0477ac */ /* 0x000ee40008000800 */
[----:B------:R-:W4:Y:S04]  /*3f2b0*/  LDL.LU R61, [R1+0x12e8] ;  /* 0x0012e800013d7983 */ /* 0x000f280000300800 */
[----:B------:R-:W4:Y:S01]  /*3f2c0*/  LDL.LU R62, [R1+0x12e4] ;  /* 0x0012e400013e7983 */ /* 0x000f220000300800 */
[----:B---3--:R-:W-:Y:S01]  /*3f2d0*/  ISETP.LT.AND P5, PT, R93, UR4, !P1 ;  /* 0x000000045d007c0c */ /* 0x008fe2000cfa1270 */
[----:B------:R-:W0:Y:S02]  /*3f2e0*/  LDCU UR4, c[0x0][0x39c] ;  /* 0x00007380ff0477ac */ /* 0x000e240008000800 */
[----:B------:R-:W3:Y:S01]  /*3f2f0*/  LDL.S16 R93, [R1+0x19a] ;  /* 0x00019a00015d7983 */ /* 0x000ee20000100600 */
[----:B--2---:R-:W-:-:S03]  /*3f300*/  PRMT R68, R92, 0x7610, R68 ;  /* 0x000076105c447816 */ /* 0x004fc60000000044 */
[----:B------:R-:W2:Y:S04]  /*3f310*/  LDL.LU R92, [R1+0x1014] ;  /* 0x00101400015c7983 */ /* 0x000ea80000300800 */
[----:B------:R1:W-:Y:S04]  /*3f320*/  @P2 STG.E.U16 desc[UR20][R72.64], R68 ;  /* 0x0000004448002986 */ /* 0x0003e8000c101514 */
[----:B-1----:R-:W2:Y:S01]  /*3f330*/  LDL.LU.S16 R72, [R1+0x194] ;  /* 0x0001940001487983 */ /* 0x002ea20000300600 */
[----:B-----5:R-:W-:Y:S02]  /*3f340*/  PRMT R68, R64, 0x7610, R68 ;  /* 0x0000761040447816 */ /* 0x020fe40000000044 */
[----:B0-----:R-:W-:Y:S01]  /*3f350*/  ISETP.LT.AND P2, PT, R63, UR4, !P1 ;  /* 0x000000043f007c0c */ /* 0x001fe2000cf41270 */
[----:B------:R-:W0:Y:S01]  /*3f360*/  LDCU UR4, c[0x0][0x39c] ;  /* 0x00007380ff0477ac */ /* 0x000e220008000800 */
[----:B------:R-:W5:Y:S04]  /*3f370*/  LDL.LU R63, [R1+0x12e0] ;  /* 0x0012e000013f7983 */ /* 0x000f680000300800 */
[----:B------:R-:W3:Y:S04]  /*3f380*/  LDL.LU R64, [R1+0x12dc] ;  /* 0x0012dc0001407983 */ /* 0x000ee80000300800 */
[----:B------:R1:W-:Y:S04]  /*3f390*/  @P3 STG.E.U16 desc[UR20][R74.64], R68 ;  /* 0x000000444a003986 */ /* 0x0003e8000c101514 */
[----:B-1----:R-:W3:Y:S01]  /*3f3a0*/  LDL.LU R75, [R1+0x100c] ;  /* 0x00100c00014b7983 */ /* 0x002ee20000300800 */
[----:B------:R-:W-:-:S02]  /*3f3b0*/  PRMT R68, R66, 0x7610, R68 ;  /* 0x0000761042447816 */ /* 0x000fc40000000044 */
[----:B0-----:R-:W-:Y:S01]  /*3f3c0*/  ISETP.LT.AND P3, PT, R65, UR4, !P1 ;  /* 0x0000000441007c0c */ /* 0x001fe2000cf61270 */
[----:B------:R-:W3:Y:S01]  /*3f3d0*/  LDCU UR4, c[0x0][0x39c] ;  /* 0x00007380ff0477ac */ /* 0x000ee20008000800 */
[----:B------:R-:W4:Y:S04]  /*3f3e0*/  LDL.LU R65, [R1+0x12d8] ;  /* 0x0012d80001417983 */ /* 0x000f280000300800 */
[----:B------:R0:W-:Y:S04]  /*3f3f0*/  @P4 STG.E.U16 desc[UR20][R76.64], R68 ;  /* 0x000000444c004986 */ /* 0x0001e8000c101514 */
[----:B------:R-:W4:Y:S04]  /*3f400*/  LDL.LU R66, [R1+0x12d4] ;  /* 0x0012d40001427983 */ /* 0x000f280000300800 */
[----:B0-----:R-:W4:Y:S01]  /*3f410*/  LDL.LU.S16 R77, [R1+0x198] ;  /* 0x00019800014d7983 */ /* 0x001f220000300600 */
[----:B--2---:R-:W-:-:S05]  /*3f420*/  PRMT R68, R72, 0x7610, R68 ;  /* 0x0000761048447816 */ /* 0x004fca0000000044 */
[----:B------:R0:W-:Y:S04]  /*3f430*/  @P0 STG.E.U16 desc[UR20][R78.64], R68 ;  /* 0x000000444e000986 */ /* 0x0001e8000c101514 */
[----:B0-----:R-:W2:Y:S04]  /*3f440*/  LDL.LU R78, [R1+0x1018] ;  /* 0x00101800014e7983 */ /* 0x001ea80000300800 */
[----:B------:R-:W5:Y:S04]  /*3f450*/  LDL.S16 R79, [R1+0x19e] ;  /* 0x00019e00014f7983 */ /* 0x000f680000100600 */
[----:B------:R-:W5:Y:S01]  /*3f460*/  LDL.LU R76, [R1+0x1020] ;  /* 0x00102000014c7983 */ /* 0x000f620000300800 */
[----:B---3--:R-:W-:Y:S01]  /*3f470*/  ISETP.LT.AND P4, PT, R75, UR4, !P1 ;  /* 0x000000044b007c0c */ /* 0x008fe2000cf81270 */
[----:B------:R-:W0:Y:S02]  /*3f480*/  LDCU UR4, c[0x0][0x39c] ;  /* 0x00007380ff0477ac */ /* 0x000e240008000800 */
[----:B------:R-:W3:Y:S01]  /*3f490*/  LDL.LU R75, [R1+0x1024] ;  /* 0x00102400014b7983 */ /* 0x000ee20000300800 */
[----:B------:R-:W-:-:S03]  /*3f4a0*/  PRMT R68, R67, 0x7610, R68 ;  /* 0x0000761043447816 */ /* 0x000fc60000000044 */
[----:B------:R-:W5:Y:S01]  /*3f4b0*/  LDL.S16 R72, [R1+0x1a0] ;  /* 0x0001a00001487983 */ /* 0x000f620000100600 */
[----:B0-----:R-:W-:Y:S01]  /*3f4c0*/  ISETP.LT.AND P0, PT, R92, UR4, !P1 ;  /* 0x000000045c007c0c */ /* 0x001fe2000cf01270 */
[----:B------:R-:W2:Y:S02]  /*3f4d0*/  LDCU UR4, c[0x0][0x39c] ;  /* 0x00007380ff0477ac */ /* 0x000ea40008000800 */
[----:B------:R-:W5:Y:S04]  /*3f4e0*/  LDL.LU.S16 R92, [R1+0x1a2] ;  /* 0x0001a200015c7983 */ /* 0x000f680000300600 */
[----:B------:R0:W-:Y:S04]  /*3f4f0*/  @P5 STG.E.U16 desc[UR20][R80.64], R68 ;  /* 0x0000004450005986 */ /* 0x0001e8000c101514 */
[----:B------:R-:W5:Y:S04]  /*3f500*/  LDL.LU R67, [R1+0x12d0] ;  /* 0x0012d00001437983 */ /* 0x000f680000300800 */
[----:B0-----:R-:W5:Y:S01]  /*3f510*/  LDL.LU.S16 R81, [R1+0x19c] ;  /* 0x00019c0001517983 */ /* 0x001f620000300600 */
[----:B------:R-:W-:-:S02]  /*3f520*/  PRMT R68, R93, 0x7610, R68 ;  /* 0x000076105d447816 */ /* 0x000fc40000000044 */
[----:B----4-:R-:W-:-:S05]  /*3f530*/  PRMT R69, R77, 0x7610, R69 ;  /* 0x000076104d457816 */ /* 0x010fca0000000045 */
[----:B------:R-:W-:Y:S04]  /*3f540*/  @P2 STG.E.U16 desc[UR20][R82.64], R69 ;  /* 0x0000004552002986 */ /* 0x000fe8000c101514 */
[----:B------:R0:W-:Y:S01]  /*3f550*/  @P3 STG.E.U16 desc[UR20][R84.64], R68 ;  /* 0x0000004454003986 */ /* 0x0001e2000c101514 */
[----:B--2---:R-:W-:Y:S01]  /*3f560*/  ISETP.LT.AND P5, PT, R78, UR4, !P1 ;  /* 0x000000044e007c0c */ /* 0x004fe2000cfa1270 */
[----:B------:R-:W5:Y:S02]  /*3f570*/  LDCU UR4, c[0x0][0x39c] ;  /* 0x00007380ff0477ac */ /* 0x000f640008000800 */
[----:B------:R-:W2:Y:S04]  /*3f580*/  LDL.LU R78, [R1+0x1030] ;  /* 0x00103000014e7983 */ /* 0x000ea80000300800 */
[----:B------:R-:W4:Y:S04]  /*3f590*/  LDL.S16 R93, [R1+0x1a4] ;  /* 0x0001a400015d7983 */ /* 0x000f280000100600 */
[----:B------:R-:W4:Y:S01]  /*3f5a0*/  LDL.LU R77, [R1+0x109c] ;  /* 0x00109c00014d7983 */ /* 0x000f220000300800 */
[----:B---3--:R-:W-:Y:S01]  /*3f5b0*/  ISETP.LT.AND P3, PT, R75, UR6, !P1 ;  /* 0x000000064b007c0c */ /* 0x008fe2000cf61270 */
[----:B------:R-:W1:Y:S01]  /*3f5c0*/  LDCU UR6, c[0x0][0x39c] ;  /* 0x00007380ff0677ac */ /* 0x000e620008000800 */
[----:B-----5:R-:W-:Y:S01]  /*3f5d0*/  ISETP.LT.AND P2, PT, R76, UR4, !P1 ;  /* 0x000000044c007c0c */ /* 0x020fe2000cf41270 */
[----:B------:R-:W4:Y:S01]  /*3f5e0*/  LDCU UR4, c[0x0][0x39c] ;  /* 0x00007380ff0477ac */ /* 0x000f220008000800 */
[----:B------:R-:W1:Y:S04]  /*3f5f0*/  LDL.LU R76, [R1+0x10f0] ;  /* 0x0010f000014c7983 */ /* 0x000e680000300800 */
[----:B------:R-:W3:Y:S01]  /*3f600*/  LDL.LU R75, [R1+0x1034] ;  /* 0x00103400014b7983 */ /* 0x000ee20000300800 */
[----:B0-----:R-:W-:Y:S01]  /*3f610*/  PRMT R68, R79, 0x7610, R68 ;  /* 0x000076104f447816 */ /* 0x001fe20000000044 */
[----:B------:R-:W-:-:S02]  /*3f620*/  VIADD R3, R3, UR5 ;  /* 0x0000000503037c36 */ /* 0x000fc40008000000 */
[----:B------:R-:W5:Y:S01]  /*3f630*/  LDL.LU.S16 R79, [R1+0x1a6] ;  /* 0x0001a600014f7983 */ /* 0x000f620000300600 */
[----:B------:R-:W-:Y:S01]  /*3f640*/  PRMT R70, R72, 0x7610, R70 ;  /* 0x0000761048467816 */ /* 0x000fe20000000046 */
[----:B------:R-:W-:Y:S01]  /*3f650*/  VIADD R72, R3, UR5 ;  /* 0x0000000503487c36 */ /* 0x000fe20008000000 */
[----:B------:R-:W-:Y:S02]  /*3f660*/  PRMT R71, R92, 0x7610, R71 ;  /* 0x000076105c477816 */ /* 0x000fe40000000047 */
[----:B------:R-:W-:Y:S02]  /*3f670*/  PRMT R69, R81, 0x7610, R69 ;  /* 0x0000761051457816 */ /* 0x000fe40000000045 */
[----:B------:R-:W5:Y:S04]  /*3f680*/  LDL.S16 R81, [R1+0x1a8] ;  /* 0x0001a80001517983 */ /* 0x000f680000100600 */
[----:B------:R-:W-:Y:S04]  /*3f690*/  @P4 STG.E.U16 desc[UR20][R86.64], R69 ;  /* 0x0000004556004986 */ /* 0x000fe8000c101514 */
[----:B------:R0:W-:Y:S04]  /*3f6a0*/  @P0 STG.E.U16 desc[UR20][R88.64], R68 ;  /* 0x0000004458000986 */ /* 0x0001e8000c101514 */
[----:B------:R0:W-:Y:S02]  /*3f6b0*/  @P5 STG.E.U16 desc[UR20][R90.64], R70 ;  /* 0x000000465a005986 */ /* 0x0001e4000c101514 */
[----:B0-----:R-:W-:-:S04]  /*3f6c0*/  LEA R68, P0, R3, R2, 0x1 ;  /* 0x0000000203447211 */ /* 0x001fc800078008ff */
[----:B------:R-:W-:Y:S02]  /*3f6d0*/  LEA.HI.X.SX32 R69, R3, R0, 0x1, P0 ;  /* 0x0000000003457211 */ /* 0x000fe400000f0eff */
[----:B------:R-:W-:-:S03]  /*3f6e0*/  LEA R70, P5, R72, R2, 0x1 ;  /* 0x0000000248467211 */ /* 0x000fc600078a08ff */
[----:B------:R0:W-:Y:S02]  /*3f6f0*/  @P2 STG.E.U16 desc[UR20][R68.64], R71 ;  /* 0x0000004744002986 */ /* 0x0001e4000c101514 */
[----:B0-----:R-:W-:Y:S02]  /*3f700*/  LEA.HI.X.SX32 R71, R72, R0, 0x1, P5 ;  /* 0x0000000048477211 */ /* 0x001fe400028f0eff */
[----:B--2---:R-:W-:Y:S01]  /*3f710*/  ISETP.LT.AND P4, PT, R78, UR7, !P1 ;  /* 0x000000074e007c0c */ /* 0x004fe2000cf81270 */
[----:B------:R-:W3:Y:S01]  /*3f720*/  LDCU UR7, c[0x0][0x39c] ;  /* 0x00007380ff0777ac */ /* 0x000ee20008000800 */
[----:B------:R-:W2:Y:S04]  /*3f730*/  LDL.LU R78, [R1+0x10ec] ;  /* 0x0010ec00014e7983 */ /* 0x000ea80000300800 */
[----:B------:R-:W2:Y:S01]  /*3f740*/  LDL.LU.S16 R92, [R1+0x1aa] ;  /* 0x0001aa00015c7983 */ /* 0x000ea20000300600 */
[----:B----4-:R-:W-:Y:S01]  /*3f750*/  ISETP.LT.AND P0, PT, R77, UR4, !P1 ;  /* 0x000000044d007c0c */ /* 0x010fe2000cf01270 */
[----:B------:R-:W2:Y:S02]  /*3f760*/  LDCU UR4, c[0x0][0x39c] ;  /* 0x00007380ff0477ac */ /* 0x000ea40008000800 */
[----:B------:R-:W4:Y:S01]  /*3f770*/  LDL.LU R77, [R1+0x10e8] ;  /* 0x0010e800014d7983 */ /* 0x000f220000300800 */
[----:B------:R-:W-:-:S02]  /*3f780*/  PRMT R3, R93, 0x7610, R3 ;  /* 0x000076105d037816 */ /* 0x000fc40000000003 */
[----:B-1----:R-:W-:-:S03]  /*3f790*/  ISETP.LT.AND P2, PT, R76, UR6, !P1 ;  /* 0x000000064c007c0c */ /* 0x002fc6000cf41270 */
[----:B------:R0:W-:Y:S01]  /*3f7a0*/  @P3 STG.E.U16 desc[UR20][R70.64], R3 ;  /* 0x0000000346003986 */ /* 0x0001e2000c101514 */
[----:B------:R-:W-:Y:S01]  /*3f7b0*/  VIADD R72, R72, UR5 ;  /* 0x0000000548487c36 */ /* 0x000fe20008000000 */
[----:B------:R-:W4:Y:S02]  /*3f7c0*/  LDCU UR6, c[0x0][0x39c] ;  /* 0x00007380ff0677ac */ /* 0x000f240008000800 */
[----:B------:R-:W4:Y:S01]  /*3f7d0*/  LDL.LU R76, [R1+0x1098] ;  /* 0x00109800014c7983 */ /* 0x000f220000300800 */
[----:B---3--:R-:W-:Y:S01]  /*3f7e0*/  ISETP.LT.AND P3, PT, R75, UR7, !P1 ;  /* 0x000000074b007c0c */ /* 0x008fe2000cf61270 */
[C---:B------:R-:W-:Y:S01]  /*3f7f0*/  VIADD R69, R72.reuse, UR5 ;  /* 0x0000000548457c36 */ /* 0x040fe20008000000 */
[----:B------:R-:W1:Y:S01]  /*3f800*/  LDCU UR7, c[0x0][0x39c] ;  /* 0x00007380ff0777ac */ /* 0x000e620008000800 */
[----:B------:R-:W3:Y:S01]  /*3f810*/  LDL.S16 R75, [R1+0x1ac] ;  /* 0x0001ac00014b7983 */ /* 0x000ee20000100600 */
[----:B0-----:R-:W-:-:S03]  /*3f820*/  LEA R70, P5, R72, R2, 0x1 ;  /* 0x0000000248467211 */ /* 0x001fc600078a08ff */
[----:B------:R-:W3:Y:S01]  /*3f830*/  LDL.LU.S16 R93, [R1+0x1ae] ;  /* 0x0001ae00015d7983 */ /* 0x000ee20000300600 */
[----:B-----5:R-:W-:Y:S02]  /*3f840*/  PRMT R73, R79, 0x7610, R73 ;  /* 0x000076104f497816 */ /* 0x020fe40000000049 */
[----:B------:R-:W-:Y:S01]  /*3f850*/  LEA.HI.X.SX32 R71, R72, R0, 0x1, P5 ;  /* 0x0000000048477211 */ /* 0x000fe200028f0eff */
[----:B------:R-:W5:Y:S01]  /*3f860*/  LDL.LU R79, [R1+0x1120] ;  /* 0x00112000014f7983 */ /* 0x000f620000300800 */
[C---:B------:R-:W-:Y:S01]  /*3f870*/  LEA R68, P5, R69.reuse, R2, 0x1 ;  /* 0x0000000245447211 */ /* 0x040fe200078a08ff */
[C---:B------:R-:W-:Y:S02]  /*3f880*/  VIADD R72, R69.reuse, UR5 ;  /* 0x0000000545487c36 */ /* 0x040fe40008000000 */
[----:B------:R0:W-:Y:S01]  /*3f890*/  @P4 STG.E.U16 desc[UR20][R70.64], R73 ;  /* 0x0000004946004986 */ /* 0x0001e2000c101514 */
[----:B------:R-:W-:Y:S02]  /*3f8a0*/  LEA.HI.X.SX32 R69, R69, R0, 0x1, P5 ;  /* 0x0000000045457211 */ /* 0x000fe400028f0eff */
[----:B------:R-:W-:-:S02]  /*3f8b0*/  PRMT R3, R81, 0x7610, R3 ;  /* 0x0000761051037816 */ /* 0x000fc40000000003 */
[----:B------:R-:W5:Y:S01]  /*3f8c0*/  LDL.S16 R81, [R1+0x1b0] ;  /* 0x0001b00001517983 */ /* 0x000f620000100600 */
[----:B0-----:R-:W-:-:S03]  /*3f8d0*/  LEA R70, P5, R72, R2, 0x1 ;  /* 0x0000000248467211 */ /* 0x001fc600078a08ff */
[----:B------:R0:W-:Y:S01]  /*3f8e0*/  @P0 STG.E.U16 desc[UR20][R68.64], R3 ;  /* 0x0000000344000986 */ /* 0x0001e2000c101514 */
[----:B------:R-:W-:Y:S02]  /*3f8f0*/  LEA.HI.X.SX32 R71, R72, R0, 0x1, P5 ;  /* 0x0000000048477211 */ /* 0x000fe400028f0eff */
[----:B--2---:R-:W-:Y:S01]  /*3f900*/  ISETP.LT.AND P4, PT, R78, UR4, !P1 ;  /* 0x000000044e007c0c */ /* 0x004fe2000cf81270 */
[----:B------:R-:W5:Y:S01]  /*3f910*/  LDCU UR4, c[0x0][0x39c] ;  /* 0x00007380ff0477ac */ /* 0x000f620008000800 */
[----:B------:R-:W2:Y:S01]  /*3f920*/  LDL.LU R78, [R1+0x1050] ;  /* 0x00105000014e7983 */ /* 0x000ea20000300800 */
[----:B0-----:R-:W-:Y:S02]  /*3f930*/  PRMT R3, R92, 0x7610, R3 ;  /* 0x000076105c037816 */ /* 0x001fe40000000003 */
[----:B----4-:R-:W-:-:S03]  /*3f940*/  ISETP.LT.AND P0, PT, R77, UR6, !P1 ;  /* 0x000000064d007c0c */ /* 0x010fc6000cf01270 */
[----:B------:R0:W-:Y:S01]  /*3f950*/  @P2 STG.E.U16 desc[UR20][R70.64], R3 ;  /* 0x0000000346002986 */ /* 0x0001e2000c101514 */
[----:B---3--:R-:W-:-:S03]  /*3f960*/  PRMT R73, R75, 0x7610, R73 ;  /* 0x000076104b497816 */ /* 0x008fc60000000049 */
[----:B------:R-:W3:Y:S01]  /*3f970*/  LDL.LU R77, [R1+0x1094] ;  /* 0x00109400014d7983 */ /* 0x000ee20000300800 */
[----:B-1----:R-:W-:Y:S01]  /*3f980*/  ISETP.LT.AND P2, PT, R76, UR7, !P1 ;  /* 0x000000074c007c0c */ /* 0x002fe2000cf41270 */
[----:B------:R-:W-:Y:S01]  /*3f990*/  VIADD R72, R72, UR5 ;  /* 0x0000000548487c36 */ /* 0x000fe20008000000 */
[----:B------:R-:W2:Y:S01]  /*3f9a0*/  LDCU UR6, c[0x0][0x39c] ;  /* 0x00007380ff0677ac */ /* 0x000ea20008000800 */
[----:B------:R-:W4:Y:S01]  /*3f9b0*/  LDL.LU.S16 R76, [R1+0x1b2] ;  /* 0x0001b200014c7983 */ /* 0x000f220000300600 */
[----:B------:R-:W3:Y:S03]  /*3f9c0*/  LDCU UR7, c[0x0][0x39c] ;  /* 0x00007380ff0777ac */ /* 0x000ee60008000800 */
[----:B------:R-:W4:Y:S04]  /*3f9d0*/  LDL.S16 R92, [R1+0x1b4] ;  /* 0x0001b400015c7983 */ /* 0x000f280000100600 */
[----:B------:R-:W4:Y:S01]  /*3f9e0*/  LDL.LU R75, [R1+0x111c] ;  /* 0x00111c00014b7983 */ /* 0x000f220000300800 */
[C---:B0-----:R-:W-:Y:S01]  /*3f9f0*/  LEA R70, P5, R72.reuse, R2, 0x1 ;  /* 0x0000000248467211 */ /* 0x041fe200078a08ff */
[----:B------:R-:W-:-:S03]  /*3fa00*/  VIADD R69, R72, UR5 ;  /* 0x0000000548457c36 */ /* 0x000fc60008000000 */
[----:B------:R-:W-:Y:S01]  /*3fa10*/  LEA.HI.X.SX32 R71, R72, R0, 0x1, P5 ;  /* 0x0000000048477211 */ /* 0x000fe200028f0eff */
[C---:B------:R-:W-:Y:S01]  /*3fa20*/  VIADD R72, R69.reuse, UR5 ;  /* 0x0000000545487c36 */ /* 0x040fe20008000000 */
[----:B------:R-:W-:Y:S02]  /*3fa30*/  LEA R68, P5, R69, R2, 0x1 ;  /* 0x0000000245447211 */ /* 0x000fe400078a08ff */
[----:B------:R-:W-:Y:S01]  /*3fa40*/  PRMT R3, R93, 0x7610, R3 ;  /* 0x000076105d037816 */ /* 0x000fe20000000003 */
[----:B------:R0:W-:Y:S01]  /*3fa50*/  @P3 STG.E.U16 desc[UR20][R70.64], R73 ;  /* 0x0000004946003986 */ /* 0x0001e2000c101514 */
[----:B------:R-:W-:Y:S02]  /*3fa60*/  LEA.HI.X.SX32 R69, R69, R0, 0x1, P5 ;  /* 0x0000000045457211 */ /* 0x000fe400028f0eff */
[----:B-----5:R-:W-:Y:S01]  /*3fa70*/  ISETP.LT.AND P3, PT, R79, UR4, !P1 ;  /* 0x000000044f007c0c */ /* 0x020fe2000cf61270 */
[----:B------:R-:W5:Y:S01]  /*3fa80*/  LDL.LU.S16 R93, [R1+0x1b6] ;  /* 0x0001b600015d7983 */ /* 0x000f620000300600 */
[----:B------:R-:W1:Y:S03]  /*3fa90*/  LDCU UR4, c[0x0][0x39c] ;  /* 0x00007380ff0477ac */ /* 0x000e660008000800 */
[----:B------:R-:W5:Y:S01]  /*3faa0*/  LDL.LU R79, [R1+0x1090] ;  /* 0x00109000014f7983 */ /* 0x000f620000300800 */
[----:B0-----:R-:W-:-:S03]  /*3fab0*/  LEA R70, P5, R72, R2, 0x1 ;  /* 0x0000000248467211 */ /* 0x001fc600078a08ff */
[----:B------:R0:W-:Y:S01]  /*3fac0*/  @P4 STG.E.U16 desc[UR20][R68.64], R3 ;  /* 0x0000000344004986 */ /* 0x0001e2000c101514 */
[C---:B------:R-:W-:Y:S01]  /*3fad0*/  LEA.HI.X.SX32 R71, R72.reuse, R0, 0x1, P5 ;  /* 0x0000000048477211 */ /* 0x040fe200028f0eff */
[----:B------:R-:W-:Y:S01]  /*3fae0*/  VIADD R72, R72, UR5 ;  /* 0x0000000548487c36 */ /* 0x000fe20008000000 */
[----:B0-----:R-:W-:-:S05]  /*3faf0*/  PRMT R3, R81, 0x7610, R3 ;  /* 0x0000761051037816 */ /* 0x001fca0000000003 */
[----:B------:R0:W-:Y:S02]  /*3fb00*/  @P0 STG.E.U16 desc[UR20][R70.64], R3 ;  /* 0x0000000346000986 */ /* 0x0001e4000c101514 */
[----:B0-----:R-:W-:-:S04]  /*3fb10*/  LEA R70, P5, R72, R2, 0x1 ;  /* 0x0000000248467211 */ /* 0x001fc800078a08ff */
[----:B------:R-:W-:Y:S02]  /*3fb20*/  LEA.HI.X.SX32 R71, R72, R0, 0x1, P5 ;  /* 0x0000000048477211 */ /* 0x000fe400028f0eff */
[----:B--2---:R-:W-:Y:S01]  /*3fb30*/  ISETP.LT.AND P4, PT, R78, UR6, !P1 ;  /* 0x000000064e007c0c */ /* 0x004fe2000cf81270 */
[----:B------:R-:W5:Y:S01]  /*3fb40*/  LDCU UR6, c[0x0][0x39c] ;  /* 0x00007380ff0677ac */ /* 0x000f620008000800 */
[----:B------:R-:W2:Y:S04]  /*3fb50*/  LDL.LU R78, [R1+0x10e4] ;  /* 0x0010e400014e7983 */ /* 0x000ea80000300800 */
[----:B------:R-:W2:Y:S01]  /*3fb60*/  LDL.S16 R81, [R1+0x1b8] ;  /* 0x0001b80001517983 */ /* 0x000ea20000100600 */
[----:B---3--:R-:W-:Y:S02]  /*3fb70*/  ISETP.LT.AND P0, PT, R77, UR7, !P1 ;  /* 0x000000074d007c0c */ /* 0x008fe4000cf01270 */
[----:B----4-:R-:W-:Y:S01]  /*3fb80*/  PRMT R73, R76, 0x7610, R73 ;  /* 0x000076104c497816 */ /* 0x010fe20000000049 */
[----:B------:R-:W3:Y:S01]  /*3fb90*/  LDL.LU.S16 R77, [R1+0x1ba] ;  /* 0x0001ba00014d7983 */ /* 0x000ee20000300600 */
[----:B------:R-:W-:Y:S01]  /*3fba0*/  VIADD R69, R72, UR5 ;  /* 0x0000000548457c36 */ /* 0x000fe20008000000 */
[----:B------:R-:W2:Y:S02]  /*3fbb0*/  LDCU UR7, c[0x0][0x39c] ;  /* 0x00007380ff0777ac */ /* 0x000ea40008000800 */
[----:B------:R-:W4:Y:S01]  /*3fbc0*/  LDL.LU R76, [R1+0x105c] ;  /* 0x00105c00014c7983 */ /* 0x000f220000300800 */
[----:B------:R-:W-:-:S03]  /*3fbd0*/  PRMT R3, R92, 0x7610, R3 ;  /* 0x000076105c037816 */ /* 0x000fc60000000003 */
[----:B------:R0:W-:Y:S01]  /*3fbe0*/  @P2 STG.E.U16 desc[UR20][R70.64], R73 ;  /* 0x0000004946002986 */ /* 0x0001e2000c101514 */
[----:B-1----:R-:W-:Y:S01]  /*3fbf0*/  ISETP.LT.AND P2, PT, R75, UR4, !P1 ;  /* 0x000000044b007c0c */ /* 0x002fe2000cf41270 */
[C---:B------:R-:W-:Y:S01]  /*3fc00*/  VIADD R72, R69.reuse, UR5 ;  /* 0x0000000545487c36 */ /* 0x040fe20008000000 */
[C---:B------:R-:W-:Y:S01]  /*3fc10*/  LEA R68, P5, R69.reuse, R2, 0x1 ;  /* 0x0000000245447211 */ /* 0x040fe200078a08ff */
[----:B------:R-:W4:Y:S01]  /*3fc20*/  LDL.S16 R92, [R1+0x1bc] ;  /* 0x0001bc00015c7983 */ /* 0x000f220000100600 */
[----:B------:R-:W4:Y:S03]  /*3fc30*/  LDCU UR4, c[0x0][0x39c] ;  /* 0x00007380ff0477ac */ /* 0x000f260008000800 */
[----:B------:R-:W4:Y:S01]  /*3fc40*/  LDL.LU R75, [R1+0x108c] ;  /* 0x00108c00014b7983 */ /* 0x000f220000300800 */
[----:B------:R-:W-:Y:S02]  /*3fc50*/  LEA.HI.X.SX32 R69, R69, R0, 0x1, P5 ;  /* 0x0000000045457211 */ /* 0x000fe400028f0eff */
[----:B0-----:R-:W-:-:S03]  /*3fc60*/  LEA R70, P5, R72, R2, 0x1 ;  /* 0x0000000248467211 */ /* 0x001fc600078a08ff */
[----:B------:R0:W-:Y:S01]  /*3fc70*/  @P3 STG.E.U16 desc[UR20][R68.64], R3 ;  /* 0x0000000344003986 */ /* 0x0001e2000c101514 */
[C---:B------:R-:W-:Y:S02]  /*3fc80*/  LEA.HI.X.SX32 R71, R72.reuse, R0, 0x1, P5 ;  /* 0x0000000048477211 */ /* 0x040fe400028f0eff */
[----:B-----5:R-:W-:Y:S01]  /*3fc90*/  ISETP.LT.AND P3, PT, R79, UR6, !P1 ;  /* 0x000000064f007c0c */ /* 0x020fe2000cf61270 */
[----:B------:R-:W-:Y:S01]  /*3fca0*/  VIADD R72, R72, UR5 ;  /* 0x0000000548487c36 */ /* 0x000fe20008000000 */
[----:B------:R-:W5:Y:S01]  /*3fcb0*/  LDL.LU R79, [R1+0x10e0] ;  /* 0x0010e000014f7983 */ /* 0x000f620000300800 */
[----:B------:R-:W1:Y:S01]  /*3fcc0*/  LDCU UR6, c[0x0][0x39c] ;  /* 0x00007380ff0677ac */ /* 0x000e620008000800 */
[----:B0-----:R-:W-:Y:S01]  /*3fcd0*/  PRMT R3, R93, 0x7610, R3 ;  /* 0x000076105d037816 */ /* 0x001fe20000000003 */
[----:B------:R-:W-:-:S04]  /*3fce0*/  VIADD R69, R72, UR5 ;  /* 0x0000000548457c36 */ /* 0x000fc80008000000 */
[----:B------:R0:W-:Y:S02]  /*3fcf0*/  @P4 STG.E.U16 desc[UR20][R70.64], R3 ;  /* 0x0000000346004986 */ /* 0x0001e4000c101514 */
[----:B0-----:R-:W-:-:S04]  /*3fd00*/  LEA R70, P5, R72, R2, 0x1 ;  /* 0x0000000248467211 */ /* 0x001fc800078a08ff */
[----:B------:R-:W-:Y:S02]  /*3fd10*/  LEA.HI.X.SX32 R71, R72, R0, 0x1, P5 ;  /* 0x0000000048477211 */ /* 0x000fe400028f0eff */
[C---:B------:R-:W-:Y:S01]  /*3fd20*/  LEA R68, P5, R69.reuse, R2, 0x1 ;  /* 0x0000000245447211 */ /* 0x040fe200078a08ff */
[----:B------:R-:W-:-:S03]  /*3fd30*/  VIADD R72, R69, UR5 ;  /* 0x0000000545487c36 */ /* 0x000fc60008000000 */
[----:B------:R-:W-:Y:S02]  /*3fd40*/  LEA.HI.X.SX32 R69, R69, R0, 0x1, P5 ;  /* 0x0000000045457211 */ /* 0x000fe400028f0eff */
[----:B--2---:R-:W-:Y:S01]  /*3fd50*/  ISETP.LT.AND P4, PT, R78, UR7, !P1 ;  /* 0x000000074e007c0c */ /* 0x004fe2000cf81270 */
[----:B------:R-:W5:Y:S01]  /*3fd60*/  LDCU UR7, c[0x0][0x39c] ;  /* 0x00007380ff0777ac */ /* 0x000f620008000800 */
[----:B------:R-:W2:Y:S01]  /*3fd70*/  LDL.LU.S16 R78, [R1+0x1be] ;  /* 0x0001be00014e7983 */ /* 0x000ea20000300600 */
[----:B------:R-:W-:-:S03]  /*3fd80*/  PRMT R73, R81, 0x7610, R73 ;  /* 0x0000761051497816 */ /* 0x000fc60000000049 */
[----:B------:R-:W2:Y:S04]  /*3fd90*/  LDL.S16 R93, [R1+0x1c0] ;  /* 0x0001c000015d7983 */ /* 0x000ea80000100600 */
[----:B------:R0:W-:Y:S01]  /*3fda0*/  @P0 STG.E.U16 desc[UR20][R70.64], R73 ;  /* 0x0000004946000986 */ /* 0x0001e2000c101514 */
[----:B---3--:R-:W-:-:S03]  /*3fdb0*/  PRMT R3, R77, 0x7610, R3 ;  /* 0x000076104d037816 */ /* 0x008fc60000000003 */
[----:B------:R-:W3:Y:S01]  /*3fdc0*/  LDL.LU R77, [R1+0x10dc] ;  /* 0x0010dc00014d7983 */ /* 0x000ee20000300800 */
[----:B----4-:R-:W-:Y:S01]  /*3fdd0*/  ISETP.LT.AND P0, PT, R76, UR4, !P1 ;  /* 0x000000044c007c0c */ /* 0x010fe2000cf01270 */
[----:B------:R-:W3:Y:S02]  /*3fde0*/  LDCU UR4, c[0x0][0x39c] ;  /* 0x00007380ff0477ac */ /* 0x000ee40008000800 */
[----:B------:R-:W4:Y:S04]  /*3fdf0*/  LDL.LU.S16 R81, [R1+0x1c2] ;  /* 0x0001c20001517983 */ /* 0x000f280000300600 */
[----:B------:R-:W4:Y:S04]  /*3fe00*/  LDL.LU R76, [R1+0x10d8] ;  /* 0x0010d800014c7983 */ /* 0x000f280000300800 */
[----:B------:R5:W-:Y:S01]  /*3fe10*/  @P2 STG.E.U16 desc[UR20][R68.64], R3 ;  /* 0x0000000344002986 */ /* 0x000be2000c101514 */
[----:B-1----:R-:W-:Y:S01]  /*3fe20*/  ISETP.LT.AND P2, PT, R75, UR6, !P1 ;  /* 0x000000064b007c0c */ /* 0x002fe2000cf41270 */
[----:B------:R-:W1:Y:S02]  /*3fe30*/  LDCU UR6, c[0x0][0x39c] ;  /* 0x00007380ff0677ac */ /* 0x000e640008000800 */
[----:B------:R-:W4:Y:S01]  /*3fe40*/  LDL.LU R75, [R1+0x104c] ;  /* 0x00104c00014b7983 */ /* 0x000f220000300800 */
[----:B0-----:R-:W-:-:S04]  /*3fe50*/  LEA R70, P5, R72, R2, 0x1 ;  /* 0x0000000248467211 */ /* 0x001fc800078a08ff */
[----:B------:R-:W-:Y:S02]  /*3fe60*/  LEA.HI.X.SX32 R71, R72, R0, 0x1, P5 ;  /* 0x0000000048477211 */ /* 0x000fe400028f0eff */
[----:B-----5:R-:W-:Y:S01]  /*3fe70*/  PRMT R3, R92, 0x7610, R3 ;  /* 0x000076105c037816 */ /* 0x020fe20000000003 */
[----:B------:R-:W-:-:S04]  /*3fe80*/  VIADD R72, R72, UR5 ;  /* 0x0000000548487c36 */ /* 0x000fc80008000000 */
[----:B------:R0:W-:Y:S01]  /*3fe90*/  @P3 STG.E.U16 desc[UR20][R70.64], R3 ;  /* 0x0000000346003986 */ /* 0x0001e2000c101514 */
[----:B------:R-:W-:Y:S01]  /*3fea0*/  ISETP.LT.AND P3, PT, R79, UR7, !P1 ;  /* 0x000000074f007c0c */ /* 0x000fe2000cf61270 */
[C---:B------:R-:W-:Y:S01]  /*3feb0*/  VIADD R69, R72.reuse, UR5 ;  /* 0x0000000548457c36 */ /* 0x040fe20008000000 */
[----:B------:R-:W5:Y:S01]  /*3fec0*/  LDCU UR7, c[0x0][0x39c] ;  /* 0x00007380ff0777ac */ /* 0x000f620008000800 */
[----:B------:R-:W4:Y:S04]  /*3fed0*/  LDL.S16 R79, [R1+0x1c4] ;  /* 0x0001c400014f7983 */ /* 0x000f280000100600 */
[----:B------:R-:W4:Y:S01]  /*3fee0*/  LDL.LU.S16 R92, [R1+0x1c6] ;  /* 0x0001c600015c7983 */ /* 0x000f220000300600 */
[----:B0-----:R-:W-:-:S04]  /*3fef0*/  LEA R70, P5, R72, R2, 0x1 ;  /* 0x0000000248467211 */ /* 0x001fc800078a08ff */
[----:B------:R-:W-:Y:S01]  /*3ff00*/  LEA.HI.X.SX32 R71, R72, R0, 0x1, P5 ;  /* 0x0000000048477211 */ /* 0x000fe200028f0eff */
[C---:B------:R-:W-:Y:S01]  /*3ff10*/  VIADD R72, R69.reuse, UR5 ;  /* 0x0000000545487c36 */ /* 0x040fe20008000000 */
[----:B------:R-:W-:-:S04]  /*3ff20*/  LEA R68, P5, R69, R2, 0x1 ;  /* 0x0000000245447211 */ /* 0x000fc800078a08ff */
[----:B------:R-:W-:Y:S02]  /*3ff30*/  LEA.HI.X.SX32 R69, R69, R0, 0x1, P5 ;  /* 0x0000000045457211 */ /* 0x000fe400028f0eff */
[----:B--2---:R-:W-:Y:S02]  /*3ff40*/  PRMT R73, R78, 0x7610, R73 ;  /* 0x000076104e497816 */ /* 0x004fe40000000049 */
[----:B------:R-:W2:Y:S01]  /*3ff50*/  LDL.LU R78, [R1+0x10d4] ;  /* 0x0010d400014e7983 */ /* 0x000ea20000300800 */
[----:B------:R-:W-:-:S03]  /*3ff60*/  PRMT R3, R93, 0x7610, R3 ;  /* 0x000076105d037816 */ /* 0x000fc60000000003 */
[----:B------:R0:W-:Y:S04]  /*3ff70*/  @P4 STG.E.U16 desc[UR20][R70.64], R73 ;  /* 0x0000004946004986 */ /* 0x0001e8000c101514 */
[----:B------:R-:W2:Y:S04]  /*3ff80*/  LDL.S16 R93, [R1+0x1c8] ;  /* 0x0001c800015d7983 */ /* 0x000ea80000100600 */
[----:B------:R4:W-:Y:S01]  /*3ff90*/  @P0 STG.E.U16 desc[UR20][R68.64], R3 ;  /* 0x0000000344000986 */ /* 0x0009e2000c101514 */
[----:B0-----:R-:W-:-:S04]  /*3ffa0*/  LEA R70, P5, R72, R2, 0x1 ;  /* 0x0000000248467211 */ /* 0x001fc800078a08ff */
[----:B------:R-:W-:Y:S02]  /*3ffb0*/  LEA.HI.X.SX32 R71, R72, R0, 0x1, P5 ;  /* 0x0000000048477211 */ /* 0x000fe400028f0eff */
[----:B---3--:R-:W-:Y:S01]  /*3ffc0*/  ISETP.LT.AND P4, PT, R77, UR4, !P1 ;  /* 0x000000044d007c0c */ /* 0x008fe2000cf81270 */
[----:B------:R-:W2:Y:S01]  /*3ffd0*/  LDCU UR4, c[0x0][0x39c] ;  /* 0x00007380ff0477ac */ /* 0x000ea20008000800 */
[----:B------:R-:W3:Y:S01]  /*3ffe0*/  LDL.LU R77, [R1+0x10d0] ;  /* 0x0010d000014d7983 */ /* 0x000ee20000300800 */
[----:B----4-:R-:W-:Y:S02]  /*3fff0*/  PRMT R3, R81, 0x7610, R3 ;  /* 0x0000761051037816 */ /* 0x010fe40000000003 */
[----:B-1----:R-:W-:-:S03]  /*40000*/  ISETP.LT.AND P0, PT, R76, UR6, !P1 ;  /* 0x000000064c007c0c */ /* 0x002fc6000cf01270 */
[----:B------:R0:W-:Y:S01]  /*40010*/  @P2 STG.E.U16 desc[UR20][R70.64], R3 ;  /* 0x0000000346002986 */ /* 0x0001e2000c101514 */
[----:B------:R-:W-:Y:S01]  /*40020*/  VIADD R72, R72, UR5 ;  /* 0x0000000548487c36 */ /* 0x000fe20008000000 */
[----:B------:R-:W3:Y:S02]  /*40030*/  LDCU UR6, c[0x0][0x39c] ;  /* 0x00007380ff0677ac */ /* 0x000ee40008000800 */
[----:B------:R-:W4:Y:S01]  /*40040*/  LDL.LU R76, [R1+0x1088] ;  /* 0x00108800014c7983 */ /* 0x000f220000300800 */
[----:B-----5:R-:W-:Y:S01]  /*40050*/  ISETP.LT.AND P2, PT, R75, UR7, !P1 ;  /* 0x000000074b007c0c */ /* 0x020fe2000cf41270 */
[C---:B------:R-:W-:Y:S02]  /*40060*/  VIADD R69, R72.reuse, UR5 ;  /* 0x0000000548457c36 */ /* 0x040fe40008000000 */
[----:B------:R-:W5:Y:S01]  /*40070*/  LDL.LU.S16 R75, [R1+0x1ca] ;  /* 0x0001ca00014b7983 */ /* 0x000f620000300600 */
[----:B------:R-:W4:Y:S01]  /*40080*/  LDCU UR7, c[0x0][0x39c] ;  /* 0x00007380ff0777ac */ /* 0x000f220008000800 */
[----:B0-----:R-:W-:-:S02]  /*40090*/  LEA R70, P5, R72, R2, 0x1 ;  /* 0x0000000248467211 */ /* 0x001fc400078a08ff */
[----:B------:R-:W4:Y:S02]  /*400a0*/  LDL.S16 R81, [R1+0x1cc] ;  /* 0x0001cc0001517983 */ /* 0x000f240000100600 */
[----:B------:R-:W-:Y:S01]  /*400b0*/  LEA.HI.X.SX32 R71, R72, R0, 0x1, P5 ;  /* 0x0000000048477211 */ /* 0x000fe200028f0eff */
[C---:B------:R-:W-:Y:S01]  /*400c0*/  VIADD R72, R69.reuse, UR5 ;  /* 0x0000000545487c36 */ /* 0x040fe20008000000 */
[----:B------:R-:W-:Y:S02]  /*400d0*/  LEA R68, P5, R69, R2, 0x1 ;  /* 0x0000000245447211 */ /* 0x000fe400078a08ff */
[----:B------:R-:W-:Y:S02]  /*400e0*/  PRMT R73, R79, 0x7610, R73 ;  /* 0x000076104f497816 */ /* 0x000fe40000000049 */
[----:B------:R-:W4:Y:S01]  /*400f0*/  LDL.LU R79, [R1+0x1118] ;  /* 0x00111800014f7983 */ /* 0x000f220000300800 */
[----:B------:R-:W-:Y:S02]  /*40100*/  LEA.HI.X.SX32 R69, R69, R0, 0x1, P5 ;  /* 0x0000000045457211 */ /* 0x000fe400028f0eff */
[----:B------:R-:W-:Y:S01]  /*40110*/  PRMT R3, R92, 0x7610, R3 ;  /* 0x000076105c037816 */ /* 0x000fe20000000003 */
[----:B------:R0:W-:Y:S04]  /*40120*/  @P3 STG.E.U16 desc[UR20][R70.64], R73 ;  /* 0x0000004946003986 */ /* 0x0001e8000c101514 */
[----:B------:R-:W4:Y:S04]  /*40130*/  LDL.LU.S16 R92, [R1+0x1ce] ;  /* 0x0001ce00015c7983 */ /* 0x000f280000300600 */
[----:B------:R1:W-:Y:S01]  /*40140*/  @P4 STG.E.U16 desc[UR20][R68.64], R3 ;  /* 0x0000000344004986 */ /* 0x0003e2000c101514 */
[----:B0-----:R-:W-:-:S04]  /*40150*/  LEA R70, P5, R72, R2, 0x1 ;  /* 0x0000000248467211 */ /* 0x001fc800078a08ff */
[----:B------:R-:W-:Y:S02]  /*40160*/  LEA.HI.X.SX32 R71, R72, R0, 0x1, P5 ;  /* 0x0000000048477211 */ /* 0x000fe400028f0eff */
[----:B--2---:R-:W-:Y:S01]  /*40170*/  ISETP.LT.AND P3, PT, R78, UR4, !P1 ;  /* 0x000000044e007c0c */ /* 0x004fe2000cf61270 */
[----:B------:R-:W0:Y:S01]  /*40180*/  LDCU UR4, c[0x0][0x39c] ;  /* 0x00007380ff0477ac */ /* 0x000e220008000800 */
[----:B------:R-:W2:Y:S01]  /*40190*/  LDL.LU R78, [R1+0x1048] ;  /* 0x00104800014e7983 */ /* 0x000ea20000300800 */
[----:B-1----:R-:W-:-:S05]  /*401a0*/  PRMT R3, R93, 0x7610, R3 ;  /* 0x000076105d037816 */ /* 0x002fca0000000003 */
[----:B------:R1:W-:Y:S01]  /*401b0*/  @P0 STG.E.U16 desc[UR20][R70.64], R3 ;  /* 0x0000000346000986 */ /* 0x0003e2000c101514 */
[----:B---3--:R-:W-:Y:S02]  /*401c0*/  ISETP.LT.AND P4, PT, R77, UR6, !P1 ;  /* 0x000000064d007c0c */ /* 0x008fe4000cf81270 */
[----:B-----5:R-:W-:Y:S01]  /*401d0*/  PRMT R73, R75, 0x7610, R73 ;  /* 0x000076104b497816 */ /* 0x020fe20000000049 */
[----:B------:R-:W3:Y:S01]  /*401e0*/  LDL.LU R77, [R1+0x1084] ;  /* 0x00108400014d7983 */ /* 0x000ee20000300800 */
[----:B----4-:R-:W-:Y:S01]  /*401f0*/  ISETP.LT.AND P0, PT, R76, UR7, !P1 ;  /* 0x000000074c007c0c */ /* 0x010fe2000cf01270 */
[----:B------:R-:W-:Y:S01]  /*40200*/  VIADD R72, R72, UR5 ;  /* 0x0000000548487c36 */ /* 0x000fe20008000000 */
[----:B------:R-:W2:Y:S01]  /*40210*/  LDCU UR6, c[0x0][0x39c] ;  /* 0x00007380ff0677ac */ /* 0x000ea20008000800 */
[----:B------:R-:W4:Y:S01]  /*40220*/  LDL.S16 R76, [R1+0x1d0] ;  /* 0x0001d000014c7983 */ /* 0x000f220000100600 */
[----:B------:R-:W3:Y:S03]  /*40230*/  LDCU UR7, c[0x0][0x39c] ;  /* 0x00007380ff0777ac */ /* 0x000ee60008000800 */
[----:B------:R-:W5:Y:S04]  /*40240*/  LDL.LU.S16 R93, [R1+0x1d2] ;  /* 0x0001d200015d7983 */ /* 0x000f680000300600 */
[----:B------:R-:W5:Y:S01]  /*40250*/  LDL.LU R75, [R1+0x1114] ;  /* 0x00111400014b7983 */ /* 0x000f620000300800 */
[C---:B-1----:R-:W-:Y:S01]  /*40260*/  LEA R70, P5, R72.reuse, R2, 0x1 ;  /* 0x0000000248467211 */ /* 0x042fe200078a08ff */
[----:B------:R-:W-:-:S03]  /*40270*/  VIADD R69, R72, UR5 ;  /* 0x0000000548457c36 */ /* 0x000fc60008000000 */
[----:B------:R-:W-:Y:S01]  /*40280*/  LEA.HI.X.SX32 R71, R72, R0, 0x1, P5 ;  /* 0x0000000048477211 */ /* 0x000fe200028f0eff */
[C---:B------:R-:W-:Y:S01]  /*40290*/  VIADD R72, R69.reuse, UR5 ;  /* 0x0000000545487c36 */ /* 0x040fe20008000000 */
[----:B------:R-:W-:Y:S02]  /*402a0*/  LEA R68, P5, R69, R2, 0x1 ;  /* 0x0000000245447211 */ /* 0x000fe400078a08ff */
[----:B------:R-:W-:Y:S01]  /*402b0*/  PRMT R3, R81, 0x7610, R3 ;  /* 0x0000761051037816 */ /* 0x000fe20000000003 */
[----:B------:R1:W-:Y:S01]  /*402c0*/  @P2 STG.E.U16 desc[UR20][R70.64], R73 ;  /* 0x0000004946002986 */ /* 0x0003e2000c101514 */
[----:B------:R-:W-:Y:S02]  /*402d0*/  LEA.HI.X.SX32 R69, R69, R0, 0x1, P5 ;  /* 0x0000000045457211 */ /* 0x000fe400028f0eff */
[----:B0-----:R-:W-:Y:S01]  /*402e0*/  ISETP.LT.AND P2, PT, R79, UR4, !P1 ;  /* 0x000000044f007c0c */ /* 0x001fe2000cf41270 */
[----:B------:R-:W5:Y:S01]  /*402f0*/  LDL.S16 R81, [R1+0x1d4] ;  /* 0x0001d40001517983 */ /* 0x000f620000100600 */
[----:B------:R-:W0:Y:S03]  /*40300*/  LDCU UR4, c[0x0][0x39c] ;  /* 0x00007380ff0477ac */ /* 0x000e260008000800 */
[----:B------:R-:W5:Y:S01]  /*40310*/  LDL.LU R79, [R1+0x1080] ;  /* 0x00108000014f7983 */ /* 0x000f620000300800 */
[----:B-1----:R-:W-:-:S03]  /*40320*/  LEA R70, P5, R72, R2, 0x1 ;  /* 0x0000000248467211 */ /* 0x002fc600078a08ff */
[----:B------:R1:W-:Y:S01]  /*40330*/  @P3 STG.E.U16 desc[UR20][R68.64], R3 ;  /* 0x0000000344003986 */ /* 0x0003e2000c101514 */
[C---:B------:R-:W-:Y:S01]  /*40340*/  LEA.HI.X.SX32 R71, R72.reuse, R0, 0x1, P5 ;  /* 0x0000000048477211 */ /* 0x040fe200028f0eff */
[----:B------:R-:W-:Y:S01]  /*40350*/  VIADD R72, R72, UR5 ;  /* 0x0000000548487c36 */ /* 0x000fe20008000000 */
[----:B-1----:R-:W-:-:S05]  /*40360*/  PRMT R3, R92, 0x7610, R3 ;  /* 0x000076105c037816 */ /* 0x002fca0000000003 */
[----:B------:R1:W-:Y:S02]  /*40370*/  @P4 STG.E.U16 desc[UR20][R70.64], R3 ;  /* 0x0000000346004986 */ /* 0x0003e4000c101514 */
[----:B-1----:R-:W-:-:S04]  /*40380*/  LEA R70, P5, R72, R2, 0x1 ;  /* 0x0000000248467211 */ /* 0x002fc800078a08ff */
[----:B------:R-:W-:Y:S02]  /*40390*/  LEA.HI.X.SX32 R71, R72, R0, 0x1, P5 ;  /* 0x0000000048477211 */ /* 0x000fe400028f0eff */
[----:B--2---:R-:W-:Y:S01]  /*403a0*/  ISETP.LT.AND P3, PT, R78, UR6, !P1 ;  /* 0x000000064e007c0c */ /* 0x004fe2000cf61270 */
[----:B------:R-:W1:Y:S01]  /*403b0*/  LDCU UR6, c[0x0][0x39c] ;  /* 0x00007380ff0677ac */ /* 0x000e620008000800 */
[----:B------:R-:W2:Y:S01]  /*403c0*/  LDL.LU R78, [R1+0x10cc] ;  /* 0x0010cc00014e7983 */ /* 0x000ea20000300800 */
[----:B---3--:R-:W-:Y:S02]  /*403d0*/  ISETP.LT.AND P4, PT, R77, UR7, !P1 ;  /* 0x000000074d007c0c */ /* 0x008fe4000cf81270 */
[----:B----4-:R-:W-:Y:S01]  /*403e0*/  PRMT R73, R76, 0x7610, R73 ;  /* 0x000076104c497816 */ /* 0x010fe20000000049 */
[----:B------:R-:W3:Y:S01]  /*403f0*/  LDL.LU.S16 R77, [R1+0x1d6] ;  /* 0x0001d600014d7983 */ /* 0x000ee20000300600 */
[----:B------:R-:W-:Y:S01]  /*40400*/  VIADD R69, R72, UR5 ;  /* 0x0000000548457c36 */ /* 0x000fe20008000000 */
[----:B------:R-:W2:Y:S02]  /*40410*/  LDCU UR7, c[0x0][0x39c] ;  /* 0x00007380ff0777ac */ /* 0x000ea40008000800 */
[----:B------:R-:W4:Y:S04]  /*40420*/  LDL.S16 R92, [R1+0x38] ;  /* 0x00003800015c7983 */ /* 0x000f280000100600 */
[----:B------:R-:W4:Y:S01]  /*40430*/  LDL.LU R76, [R1+0x1058] ;  /* 0x00105800014c7983 */ /* 0x000f220000300800 */
[----:B-----5:R-:W-:-:S03]  /*40440*/  PRMT R3, R93, 0x7610, R3 ;  /* 0x000076105d037816 */ /* 0x020fc60000000003 */
[----:B------:R5:W-:Y:S01]  /*40450*/  @P0 STG.E.U16 desc[UR20][R70.64], R73 ;  /* 0x0000004946000986 */ /* 0x000be2000c101514 */
[----:B0-----:R-:W-:Y:S01]  /*40460*/  ISETP.LT.AND P0, PT, R75, UR4, !P1 ;  /* 0x000000044b007c0c */ /* 0x001fe2000cf01270 */
[C---:B------:R-:W-:Y:S01]  /*40470*/  VIADD R72, R69.reuse, UR5 ;  /* 0x0000000545487c36 */ /* 0x040fe20008000000 */
[C---:B------:R-:W-:Y:S01]  /*40480*/  LEA R68, P5, R69.reuse, R2, 0x1 ;  /* 0x0000000245447211 */ /* 0x040fe200078a08ff */
[----:B------:R-:W4:Y:S01]  /*40490*/  LDL.LU.S16 R93, [R1+0x3a] ;  /* 0x00003a00015d7983 */ /* 0x000f220000300600 */
[----:B------:R-:W0:Y:S03]  /*404a0*/  LDCU UR4, c[0x0][0x39c] ;  /* 0x00007380ff0477ac */ /* 0x000e260008000800 */
[----:B------:R-:W4:Y:S01]  /*404b0*/  LDL.LU R75, [R1+0x107c] ;  /* 0x00107c00014b7983 */ /* 0x000f220000300800 */
[----:B------:R-:W-:Y:S02]  /*404c0*/  LEA.HI.X.SX32 R69, R69, R0, 0x1, P5 ;  /* 0x0000000045457211 */ /* 0x000fe400028f0eff */
[----:B-----5:R-:W-:-:S03]  /*404d0*/  LEA R70, P5, R72, R2, 0x1 ;  /* 0x0000000248467211 */ /* 0x020fc600078a08ff */
[----:B------:R5:W-:Y:S01]  /*404e0*/  @P2 STG.E.U16 desc[UR20][R68.64], R3 ;  /* 0x0000000344002986 */ /* 0x000be2000c101514 */
[----:B-1----:R-:W-:Y:S01]  /*404f0*/  ISETP.LT.AND P2, PT, R79, UR6, !P1 ;  /* 0x000000064f007c0c */ /* 0x002fe2000cf41270 */
[----:B------:R-:W1:Y:S01]  /*40500*/  LDCU UR6, c[0x0][0x39c] ;  /* 0x00007380ff0677ac */ /* 0x000e620008000800 */
[C---:B------:R-:W-:Y:S01]  /*40510*/  LEA.HI.X.SX32 R71, R72.reuse, R0, 0x1, P5 ;  /* 0x0000000048477211 */ /* 0x040fe200028f0eff */
[----:B------:R-:W4:Y:S01]  /*40520*/  LDL.LU R79, [R1+0x10c8] ;  /* 0x0010c800014f7983 */ /* 0x000f220000300800 */
[----:B------:R-:W-:Y:S01]  /*40530*/  VIADD R72, R72, UR5 ;  /* 0x0000000548487c36 */ /* 0x000fe20008000000 */
[----:B-----5:R-:W-:Y:S02]  /*40540*/  PRMT R3, R81, 0x7610, R3 ;  /* 0x0000761051037816 */ /* 0x020fe40000000003 */
[----:B------:R-:W5:Y:S04]  /*40550*/  LDL.S16 R81, [R1+0x3c] ;  /* 0x00003c0001517983 */ /* 0x000f680000100600 */
[----:B------:R0:W-:Y:S01]  /*40560*/  @P3 STG.E.U16 desc[UR20][R70.64], R3 ;  /* 0x0000000346003986 */ /* 0x0001e2000c101514 */
[C---:B------:R-:W-:Y:S01]  /*40570*/  VIADD R69, R72.reuse, UR5 ;  /* 0x0000000548457c36 */ /* 0x040fe20008000000 */
[----:B0-----:R-:W-:-:S04]  /*40580*/  LEA R70, P5, R72, R2, 0x1 ;  /* 0x0000000248467211 */ /* 0x001fc800078a08ff */
[----:B------:R-:W-:Y:S02]  /*40590*/  LEA.HI.X.SX32 R71, R72, R0, 0x1, P5 ;  /* 0x0000000048477211 */ /* 0x000fe400028f0eff */
[C---:B------:R-:W-:Y:S01]  /*405a0*/  LEA R68, P5, R69.reuse, R2, 0x1 ;  /* 0x0000000245447211 */ /* 0x040fe200078a08ff */
[----:B------:R-:W-:-:S03]  /*405b0*/  VIADD R3, R69, UR5 ;  /* 0x0000000545037c36 */ /* 0x000fc60008000000 */
[----:B------:R-:W-:Y:S02]  /*405c0*/  LEA.HI.X.SX32 R69, R69, R0, 0x1, P5 ;  /* 0x0000000045457211 */ /* 0x000fe400028f0eff */
[----:B--2---:R-:W-:Y:S01]  /*405d0*/  ISETP.LT.AND P3, PT, R78, UR7, !P1 ;  /* 0x000000074e007c0c */ /* 0x004fe2000cf61270 */
[----:B------:R-:W0:Y:S01]  /*405e0*/  LDCU UR7, c[0x0][0x39c] ;  /* 0x00007380ff0777ac */ /* 0x000e220008000800 */
[----:B------:R-:W2:Y:S01]  /*405f0*/  LDL.LU.S16 R78, [R1+0x3e] ;  /* 0x00003e00014e7983 */ /* 0x000ea20000300600 */
[----:B---3--:R-:W-:-:S03]  /*40600*/  PRMT R73, R77, 0x7610, R73 ;  /* 0x000076104d497816 */ /* 0x008fc60000000049 */
[----:B------:R-:W3:Y:S01]  /*40610*/  LDL.LU R77, [R1+0x10c4] ;  /* 0x0010c400014d7983 */ /* 0x000ee20000300800 */
[----:B----4-:R-:W-:-:S03]  /*40620*/  PRMT R72, R92, 0x7610, R72 ;  /* 0x000076105c487816 */ /* 0x010fc60000000048 */
[----:B------:R4:W-:Y:S01]  /*40630*/  @P4 STG.E.U16 desc[UR20][R70.64], R73 ;  /* 0x0000004946004986 */ /* 0x0009e2000c101514 */
[----:B------:R-:W-:Y:S01]  /*40640*/  ISETP.LT.AND P4, PT, R76, UR4, !P1 ;  /* 0x000000044c007c0c */ /* 0x000fe2000cf81270 */
[----:B------:R-:W3:Y:S02]  /*40650*/  LDCU UR4, c[0x0][0x39c] ;  /* 0x00007380ff0477ac */ /* 0x000ee40008000800 */
[----:B------:R-:W3:Y:S04]  /*40660*/  LDL.S16 R92, [R1+0x40] ;  /* 0x00004000015c7983 */ /* 0x000ee80000100600 */
[----:B------:R-:W3:Y:S04]  /*40670*/  LDL.LU R76, [R1+0x10c0] ;  /* 0x0010c000014c7983 */ /* 0x000ee80000300800 */
[----:B------:R0:W-:Y:S01]  /*40680*/  @P0 STG.E.U16 desc[UR20][R68.64], R72 ;  /* 0x0000004844000986 */ /* 0x0001e2000c101514 */
[----:B-1----:R-:W-:Y:S01]  /*40690*/  ISETP.LT.AND P0, PT, R75, UR6, !P1 ;  /* 0x000000064b007c0c */ /* 0x002fe2000cf01270 */
[----:B------:R-:W1:Y:S02]  /*406a0*/  LDCU UR6, c[0x0][0x39c] ;  /* 0x00007380ff0677ac */ /* 0x000e640008000800 */
[----:B------:R-:W3:Y:S01]  /*406b0*/  LDL.LU R75, [R1+0x1044] ;  /* 0x00104400014b7983 */ /* 0x000ee20000300800 */
[----:B----4-:R-:W-:-:S04]  /*406c0*/  LEA R70, P5, R3, R2, 0x1 ;  /* 0x0000000203467211 */ /* 0x010fc800078a08ff */
[C---:B------:R-:W-:Y:S01]  /*406d0*/  LEA.HI.X.SX32 R71, R3.reuse, R0, 0x1, P5 ;  /* 0x0000000003477211 */ /* 0x040fe200028f0eff */
[----:B------:R-:W-:Y:S01]  /*406e0*/  VIADD R3, R3, UR5 ;  /* 0x0000000503037c36 */ /* 0x000fe20008000000 */
[----:B0-----:R-:W-:-:S05]  /*406f0*/  PRMT R68, R93, 0x7610, R68 ;  /* 0x000076105d447816 */ /* 0x001fca0000000044 */
[----:B------:R0:W-:Y:S01]  /*40700*/  @P2 STG.E.U16 desc[UR20][R70.64], R68 ;  /* 0x0000004446002986 */ /* 0x0001e2000c101514 */
[----:B------:R-:W-:Y:S01]  /*40710*/  ISETP.LT.AND P2, PT, R79, UR7, !P1 ;  /* 0x000000074f007c0c */ /* 0x000fe2000cf41270 */
[----:B------:R-:W4:Y:S02]  /*40720*/  LDCU UR7, c[0x0][0x39c] ;  /* 0x00007380ff0777ac */ /* 0x000f240008000800 */
[----:B------:R-:W3:Y:S01]  /*40730*/  LDL.LU.S16 R79, [R1+0x42] ;  /* 0x00004200014f7983 */ /* 0x000ee20000300600 */
[----:B-----5:R-:W-:-:S03]  /*40740*/  PRMT R73, R81, 0x7610, R73 ;  /* 0x0000761051497816 */ /* 0x020fc60000000049 */
[----:B------:R-:W5:Y:S01]  /*40750*/  LDL.S16 R93, [R1+0x44] ;  /* 0x00004400015d7983 */ /* 0x000f620000100600 */
[C---:B0-----:R-:W-:Y:S01]  /*40760*/  LEA R68, P5, R3.reuse, R2, 0x1 ;  /* 0x0000000203447211 */ /* 0x041fe200078a08ff */
[----:B------:R-:W-:-:S03]  /*40770*/  VIADD R71, R3, UR5 ;  /* 0x0000000503477c36 */ /* 0x000fc60008000000 */
[----:B------:R-:W-:Y:S01]  /*40780*/  LEA.HI.X.SX32 R69, R3, R0, 0x1, P5 ;  /* 0x0000000003457211 */ /* 0x000fe200028f0eff */
[C---:B------:R-:W-:Y:S01]  /*40790*/  VIADD R72, R71.reuse, UR5 ;  /* 0x0000000547487c36 */ /* 0x040fe20008000000 */
[----:B------:R-:W-:-:S03]  /*407a0*/  LEA R70, P5, R71, R2, 0x1 ;  /* 0x0000000247467211 */ /* 0x000fc600078a08ff */
[----:B------:R0:W-:Y:S01]  /*407b0*/  @P3 STG.E.U16 desc[UR20][R68.64], R73 ;  /* 0x0000004944003986 */ /* 0x0001e2000c101514 */
[----:B------:R-:W-:Y:S02]  /*407c0*/  LEA.HI.X.SX32 R71, R71, R0, 0x1, P5 ;  /* 0x0000000047477211 */ /* 0x000fe400028f0eff */
[----:B0-----:R-:W-:-:S04]  /*407d0*/  LEA R68, P5, R72, R2, 0x1 ;  /* 0x0000000248447211 */ /* 0x001fc800078a08ff */
[----:B------:R-:W-:Y:S02]  /*407e0*/  LEA.HI.X.SX32 R69, R72, R0, 0x1, P5 ;  /* 0x0000000048457211 */ /* 0x000fe400028f0eff */
[----:B--2---:R-:W-:Y:S02]  /*407f0*/  PRMT R3, R78, 0x7610, R3 ;  /* 0x000076104e037816 */ /* 0x004fe40000000003 */
[----:B------:R-:W2:Y:S04]  /*40800*/  LDL.LU R78, [R1+0x10bc] ;  /* 0x0010bc00014e7983 */ /* 0x000ea80000300800 */
[----:B------:R-:W2:Y:S04]  /*40810*/  LDL.LU.S16 R81, [R1+0x46] ;  /* 0x0000460001517983 */ /* 0x000ea80000300600 */
[----:B------:R0:W-:Y:S01]  /*40820*/  @P4 STG.E.U16 desc[UR20][R70.64], R3 ;  /* 0x0000000346004986 */ /* 0x0001e2000c101514 */
[----:B---3--:R-:W-:Y:S01]  /*40830*/  ISETP.LT.AND P3, PT, R77, UR4, !P1 ;  /* 0x000000044d007c0c */ /* 0x008fe2000cf61270 */
[----:B------:R-:W2:Y:S02]  /*40840*/  LDCU UR4, c[0x0][0x39c] ;  /* 0x00007380ff0477ac */ /* 0x000ea40008000800 */
[----:B------:R-:W3:Y:S01]  /*40850*/  LDL.LU R77, [R1+0x10b8] ;  /* 0x0010b800014d7983 */ /* 0x000ee20000300800 */
[----:B0-----:R-:W-:-:S02]  /*40860*/  PRMT R3, R92, 0x7610, R3 ;  /* 0x000076105c037816 */ /* 0x001fc40000000003 */
[----:B-1----:R-:W-:-:S03]  /*40870*/  ISETP.LT.AND P4, PT, R76, UR6, !P1 ;  /* 0x000000064c007c0c */ /* 0x002fc6000cf81270 */
[----:B------:R0:W-:Y:S01]  /*40880*/  @P0 STG.E.U16 desc[UR20][R68.64], R3 ;  /* 0x0000000344000986 */ /* 0x0001e2000c101514 */
[----:B------:R-:W-:Y:S01]  /*40890*/  VIADD R72, R72, UR5 ;  /* 0x0000000548487c36 */ /* 0x000fe20008000000 */
[----:B------:R-:W3:Y:S02]  /*408a0*/  LDCU UR6, c[0x0][0x39c] ;  /* 0x00007380ff0677ac */ /* 0x000ee40008000800 */
[----:B------:R-:W3:Y:S01]  /*408b0*/  LDL.LU R76, [R1+0x1078] ;  /* 0x00107800014c7983 */ /* 0x000ee20000300800 */
[----:B----4-:R-:W-:Y:S01]  /*408c0*/  ISETP.LT.AND P0, PT, R75, UR7, !P1 ;  /* 0x000000074b007c0c */ /* 0x010fe2000cf01270 */
[C---:B------:R-:W-:Y:S02]  /*408d0*/  VIADD R71, R72.reuse, UR5 ;  /* 0x0000000548477c36 */ /* 0x040fe40008000000 */
[----:B------:R-:W4:Y:S01]  /*408e0*/  LDL.S16 R75, [R1+0x48] ;  /* 0x00004800014b7983 */ /* 0x000f220000100600 */
[----:B------:R-:W1:Y:S01]  /*408f0*/  LDCU UR7, c[0x0][0x39c] ;  /* 0x00007380ff0777ac */ /* 0x000e620008000800 */
[----:B0-----:R-:W-:-:S02]  /*40900*/  LEA R68, P5, R72, R2, 0x1 ;  /* 0x0000000248447211 */ /* 0x001fc400078a08ff */
[----:B------:R-:W4:Y:S02]  /*40910*/  LDL.LU.S16 R92, [R1+0x4a] ;  /* 0x00004a00015c7983 */ /* 0x000f240000300600 */
[----:B------:R-:W-:Y:S01]  /*40920*/  LEA.HI.X.SX32 R69, R72, R0, 0x1, P5 ;  /* 0x0000000048457211 */ /* 0x000fe200028f0eff */
[C---:B------:R-:W-:Y:S01]  /*40930*/  VIADD R3, R71.reuse, UR5 ;  /* 0x0000000547037c36 */ /* 0x040fe20008000000 */
[----:B------:R-:W-:Y:S02]  /*40940*/  LEA R70, P5, R71, R2, 0x1 ;  /* 0x0000000247467211 */ /* 0x000fe400078a08ff */
[----:B------:R-:W-:Y:S02]  /*40950*/  PRMT R73, R79, 0x7610, R73 ;  /* 0x000076104f497816 */ /* 0x000fe40000000049 */
[----:B------:R-:W4:Y:S01]  /*40960*/  LDL.LU R79, [R1+0x1110] ;  /* 0x00111000014f7983 */ /* 0x000f220000300800 */
[----:B------:R-:W-:Y:S02]  /*40970*/  LEA.HI.X.SX32 R71, R71, R0, 0x1, P5 ;  /* 0x0000000047477211 */ /* 0x000fe400028f0eff */
[----:B-----5:R-:W-:Y:S01]  /*40980*/  PRMT R72, R93, 0x7610, R72 ;  /* 0x000076105d487816 */ /* 0x020fe20000000048 */
[----:B------:R0:W-:Y:S04]  /*40990*/  @P2 STG.E.U16 desc[UR20][R68.64], R73 ;  /* 0x0000004944002986 */ /* 0x0001e8000c101514 */
[----:B------:R-:W5:Y:S04]  /*409a0*/  LDL.S16 R93, [R1+0x4c] ;  /* 0x00004c00015d7983 */ /* 0x000f680000100600 */
        /* <DEDUP_REMOVED lines=9> */
[----:B----4-:R-:W-:Y:S01]  /*40a40*/  PRMT R73, R75, 0x7610, R73 ;  /* 0x000076104b497816 */ /* 0x010fe20000000049 */
[----:B------:R-:W3:Y:S01]  /*40a50*/  LDL.LU R77, [R1+0x1074] ;  /* 0x00107400014d7983 */ /* 0x000ee20000300800 */
[----:B------:R-:W-:Y:S01]  /*40a60*/  ISETP.LT.AND P4, PT, R76, UR7, !P1 ;  /* 0x000000074c007c0c */ /* 0x000fe2000cf81270 */
[----:B------:R-:W-:Y:S01]  /*40a70*/  VIADD R3, R3, UR5 ;  /* 0x0000000503037c36 */ /* 0x000fe20008000000 */
[----:B------:R-:W2:Y:S01]  /*40a80*/  LDCU UR6, c[0x0][0x39c] ;  /* 0x00007380ff0677ac */ /* 0x000ea20008000800 */
[----:B------:R-:W4:Y:S01]  /*40a90*/  LDL.LU.S16 R76, [R1+0x4e] ;  /* 0x00004e00014c7983 */ /* 0x000f220000300600 */
[----:B------:R-:W3:Y:S03]  /*40aa0*/  LDCU UR7, c[0x0][0x39c] ;  /* 0x00007380ff0777ac */ /* 0x000ee60008000800 */
[----:B------:R-:W4:Y:S04]  /*40ab0*/  LDL.S16 R81, [R1+0x50] ;  /* 0x0000500001517983 */ /* 0x000f280000100600 */
[----:B------:R-:W4:Y:S01]  /*40ac0*/  LDL.LU R75, [R1+0x110c] ;  /* 0x00110c00014b7983 */ /* 0x000f220000300800 */
[C---:B-1----:R-:W-:Y:S01]  /*40ad0*/  LEA R68, P5, R3.reuse, R2, 0x1 ;  /* 0x0000000203447211 */ /* 0x042fe200078a08ff */
[----:B------:R-:W-:-:S03]  /*40ae0*/  VIADD R71, R3, UR5 ;  /* 0x0000000503477c36 */ /* 0x000fc60008000000 */
[----:B------:R-:W-:Y:S01]  /*40af0*/  LEA.HI.X.SX32 R69, R3, R0, 0x1, P5 ;  /* 0x0000000003457211 */ /* 0x000fe200028f0eff */
[C---:B------:R-:W-:Y:S01]  /*40b00*/  VIADD R72, R71.reuse, UR5 ;  /* 0x0000000547487c36 */ /* 0x040fe20008000000 */
[C---:B------:R-:W-:Y:S02]  /*40b10*/  LEA R70, P5, R71.reuse, R2, 0x1 ;  /* 0x0000000247467211 */ /* 0x040fe400078a08ff */
[----:B------:R-:W-:Y:S01]  /*40b20*/  PRMT R3, R92, 0x7610, R3 ;  /* 0x000076105c037816 */ /* 0x000fe20000000003 */
[----:B------:R1:W-:Y:S01]  /*40b30*/  @P0 STG.E.U16 desc[UR20][R68.64], R73 ;  /* 0x0000004944000986 */ /* 0x0003e2000c101514 */
[----:B------:R-:W-:Y:S02]  /*40b40*/  LEA.HI.X.SX32 R71, R71, R0, 0x1, P5 ;  /* 0x0000000047477211 */ /* 0x000fe400028f0eff */
[----:B0-----:R-:W-:Y:S01]  /*40b50*/  ISETP.LT.AND P0, PT, R79, UR4, !P1 ;  /* 0x000000044f007c0c */ /* 0x001fe2000cf01270 */
[----:B------:R-:W4:Y:S01]  /*40b60*/  LDL.LU.S16 R92, [R1+0x52] ;  /* 0x00005200015c7983 */ /* 0x000f220000300600 */
[----:B------:R-:W0:Y:S03]  /*40b70*/  LDCU UR4, c[0x0][0x39c] ;  /* 0x00007380ff0477ac */ /* 0x000e260008000800 */
[----:B------:R-:W4:Y:S01]  /*40b80*/  LDL.LU R79, [R1+0x1070] ;  /* 0x00107000014f7983 */ /* 0x000f220000300800 */
[----:B-1----:R-:W-:-:S03]  /*40b90*/  LEA R68, P5, R72, R2, 0x1 ;  /* 0x0000000248447211 */ /* 0x002fc600078a08ff */
[----:B------:R5:W-:Y:S01]  /*40ba0*/  @P2 STG.E.U16 desc[UR20][R70.64], R3 ;  /* 0x0000000346002986 */ /* 0x000be2000c101514 */
[C---:B------:R-:W-:Y:S01]  /*40bb0*/  LEA.HI.X.SX32 R69, R72.reuse, R0, 0x1, P5 ;  /* 0x0000000048457211 */ /* 0x040fe200028f0eff */
[----:B------:R-:W-:Y:S01]  /*40bc0*/  VIADD R72, R72, UR5 ;  /* 0x0000000548487c36 */ /* 0x000fe20008000000 */
[----:B-----5:R-:W-:-:S05]  /*40bd0*/  PRMT R3, R93, 0x7610, R3 ;  /* 0x000076105d037816 */ /* 0x020fca0000000003 */
[----:B------:R1:W-:Y:S01]  /*40be0*/  @P3 STG.E.U16 desc[UR20][R68.64], R3 ;  /* 0x0000000344003986 */ /* 0x0003e2000c101514 */
[C---:B------:R-:W-:Y:S01]  /*40bf0*/  VIADD R71, R72.reuse, UR5 ;  /* 0x0000000548477c36 */ /* 0x040fe20008000000 */
[----:B-1----:R-:W-:-:S04]  /*40c00*/  LEA R68, P5, R72, R2, 0x1 ;  /* 0x0000000248447211 */ /* 0x002fc800078a08ff */
[----:B------:R-:W-:Y:S02]  /*40c10*/  LEA.HI.X.SX32 R69, R72, R0, 0x1, P5 ;  /* 0x0000000048457211 */ /* 0x000fe400028f0eff */
[----:B--2---:R-:W-:Y:S01]  /*40c20*/  ISETP.LT.AND P2, PT, R78, UR6, !P1 ;  /* 0x000000064e007c0c */ /* 0x004fe2000cf41270 */
[----:B------:R-:W1:Y:S01]  /*40c30*/  LDCU UR6, c[0x0][0x39c] ;  /* 0x00007380ff0677ac */ /* 0x000e620008000800 */
[----:B------:R-:W2:Y:S01]  /*40c40*/  LDL.LU R78, [R1+0x10b4] ;  /* 0x0010b400014e7983 */ /* 0x000ea20000300800 */
[----:B---3--:R-:W-:Y:S01]  /*40c50*/  ISETP.LT.AND P3, PT, R77, UR7, !P1 ;  /* 0x000000074d007c0c */ /* 0x008fe2000cf61270 */
[----:B------:R-:W2:Y:S02]  /*40c60*/  LDCU UR7, c[0x0][0x39c] ;  /* 0x00007380ff0777ac */ /* 0x000ea40008000800 */
[----:B------:R-:W3:Y:S01]  /*40c70*/  LDL.S16 R77, [R1+0x54] ;  /* 0x00005400014d7983 */ /* 0x000ee20000100600 */
[----:B----4-:R-:W-:-:S03]  /*40c80*/  PRMT R73, R76, 0x7610, R73 ;  /* 0x000076104c497816 */ /* 0x010fc60000000049 */
[----:B------:R-:W4:Y:S04]  /*40c90*/  LDL.LU.S16 R93, [R1+0x56] ;  /* 0x00005600015d7983 */ /* 0x000f280000300600 */
[----:B------:R-:W5:Y:S01]  /*40ca0*/  LDL.LU R76, [R1+0x1054] ;  /* 0x00105400014c7983 */ /* 0x000f620000300800 */
[----:B------:R-:W-:-:S03]  /*40cb0*/  PRMT R72, R81, 0x7610, R72 ;  /* 0x0000761051487816 */ /* 0x000fc60000000048 */
[----:B------:R1:W-:Y:S01]  /*40cc0*/  @P4 STG.E.U16 desc[UR20][R68.64], R73 ;  /* 0x0000004944004986 */ /* 0x0003e2000c101514 */
[----:B0-----:R-:W-:Y:S01]  /*40cd0*/  ISETP.LT.AND P4, PT, R75, UR4, !P1 ;  /* 0x000000044b007c0c */ /* 0x001fe2000cf81270 */
[C---:B------:R-:W-:Y:S01]  /*40ce0*/  VIADD R3, R71.reuse, UR5 ;  /* 0x0000000547037c36 */ /* 0x040fe20008000000 */
[C---:B------:R-:W-:Y:S01]  /*40cf0*/  LEA R70, P5, R71.reuse, R2, 0x1 ;  /* 0x0000000247467211 */ /* 0x040fe200078a08ff */
[----:B------:R-:W5:Y:S01]  /*40d00*/  LDL.S16 R81, [R1+0x58] ;  /* 0x0000580001517983 */ /* 0x000f620000100600 */
[----:B------:R-:W5:Y:S03]  /*40d10*/  LDCU UR4, c[0x0][0x39c] ;  /* 0x00007380ff0477ac */ /* 0x000f660008000800 */
[----:B------:R-:W5:Y:S01]  /*40d20*/  LDL.LU R75, [R1+0x106c] ;  /* 0x00106c00014b7983 */ /* 0x000f620000300800 */
[----:B------:R-:W-:Y:S02]  /*40d30*/  LEA.HI.X.SX32 R71, R71, R0, 0x1, P5 ;  /* 0x0000000047477211 */ /* 0x000fe400028f0eff */
[----:B-1----:R-:W-:-:S03]  /*40d40*/  LEA R68, P5, R3, R2, 0x1 ;  /* 0x0000000203447211 */ /* 0x002fc600078a08ff */
[----:B------:R0:W-:Y:S01]  /*40d50*/  @P0 STG.E.U16 desc[UR20][R70.64], R72 ;  /* 0x0000004846000986 */ /* 0x0001e2000c101514 */
[----:B------:R-:W-:Y:S02]  /*40d60*/  LEA.HI.X.SX32 R69, R3, R0, 0x1, P5 ;  /* 0x0000000003457211 */ /* 0x000fe400028f0eff */
[----:B------:R-:W-:Y:S01]  /*40d70*/  ISETP.LT.AND P0, PT, R79, UR6, !P1 ;  /* 0x000000064f007c0c */ /* 0x000fe2000cf01270 */
[----:B------:R-:W-:Y:S01]  /*40d80*/  VIADD R3, R3, UR5 ;  /* 0x0000000503037c36 */ /* 0x000fe20008000000 */
[----:B------:R-:W5:Y:S01]  /*40d90*/  LDL.LU R79, [R1+0x10b0] ;  /* 0x0010b000014f7983 */ /* 0x000f620000300800 */
[----:B------:R-:W1:Y:S01]  /*40da0*/  LDCU UR6, c[0x0][0x39c] ;  /* 0x00007380ff0677ac */ /* 0x000e620008000800 */
[----:B0-----:R-:W-:Y:S01]  /*40db0*/  PRMT R70, R92, 0x7610, R70 ;  /* 0x000076105c467816 */ /* 0x001fe20000000046 */
[----:B------:R-:W-:-:S04]  /*40dc0*/  VIADD R71, R3, UR5 ;  /* 0x0000000503477c36 */ /* 0x000fc80008000000 */
[----:B------:R0:W-:Y:S01]  /*40dd0*/  @P2 STG.E.U16 desc[UR20][R68.64], R70 ;  /* 0x0000004644002986 */ /* 0x0001e2000c101514 */
[----:B------:R-:W-:Y:S01]  /*40de0*/  VIADD R72, R71, UR5 ;  /* 0x0000000547487c36 */ /* 0x000fe20008000000 */
[----:B0-----:R-:W-:-:S04]  /*40df0*/  LEA R68, P5, R3, R2, 0x1 ;  /* 0x0000000203447211 */ /* 0x001fc800078a08ff */
[----:B------:R-:W-:Y:S02]  /*40e00*/  LEA.HI.X.SX32 R69, R3, R0, 0x1, P5 ;  /* 0x0000000003457211 */ /* 0x000fe400028f0eff */
[----:B------:R-:W-:-:S04]  /*40e10*/  LEA R70, P5, R71, R2, 0x1 ;  /* 0x0000000247467211 */ /* 0x000fc800078a08ff */
[----:B------:R-:W-:Y:S02]  /*40e20*/  LEA.HI.X.SX32 R71, R71, R0, 0x1, P5 ;  /* 0x0000000047477211 */ /* 0x000fe400028f0eff */
[----:B--2---:R-:W-:Y:S01]  /*40e30*/  ISETP.LT.AND P2, PT, R78, UR7, !P1 ;  /* 0x000000074e007c0c */ /* 0x004fe2000cf41270 */
[----:B------:R-:W0:Y:S01]  /*40e40*/  LDCU UR7, c[0x0][0x39c] ;  /* 0x00007380ff0777ac */ /* 0x000e220008000800 */
[----:B------:R-:W2:Y:S04]  /*40e50*/  LDL.LU.S16 R78, [R1+0x5a] ;  /* 0x00005a00014e7983 */ /* 0x000ea80000300600 */
[----:B------:R-:W2:Y:S01]  /*40e60*/  LDL.S16 R92, [R1+0x5c] ;  /* 0x00005c00015c7983 */ /* 0x000ea20000100600 */
[----:B---3--:R-:W-:-:S03]  /*40e70*/  PRMT R73, R77, 0x7610, R73 ;  /* 0x000076104d497816 */ /* 0x008fc60000000049 */
[----:B------:R-:W3:Y:S01]  /*40e80*/  LDL.LU R77, [R1+0x10ac] ;  /* 0x0010ac00014d7983 */ /* 0x000ee20000300800 */
[----:B----4-:R-:W-:-:S03]  /*40e90*/  PRMT R3, R93, 0x7610, R3 ;  /* 0x000076105d037816 */ /* 0x010fc60000000003 */
[----:B------:R4:W-:Y:S01]  /*40ea0*/  @P3 STG.E.U16 desc[UR20][R68.64], R73 ;  /* 0x0000004944003986 */ /* 0x0009e2000c101514 */
[----:B-----5:R-:W-:Y:S01]  /*40eb0*/  ISETP.LT.AND P3, PT, R76, UR4, !P1 ;  /* 0x000000044c007c0c */ /* 0x020fe2000cf61270 */
[----:B------:R-:W3:Y:S02]  /*40ec0*/  LDCU UR4, c[0x0][0x39c] ;  /* 0x00007380ff0477ac */ /* 0x000ee40008000800 */
[----:B------:R-:W5:Y:S04]  /*40ed0*/  LDL.LU.S16 R93, [R1+0x5e] ;  /* 0x00005e00015d7983 */ /* 0x000f680000300600 */
[----:B------:R-:W5:Y:S04]  /*40ee0*/  LDL.LU R76, [R1+0x10a8] ;  /* 0x0010a800014c7983 */ /* 0x000f680000300800 */
[----:B------:R0:W-:Y:S01]  /*40ef0*/  @P4 STG.E.U16 desc[UR20][R70.64], R3 ;  /* 0x0000000346004986 */ /* 0x0001e2000c101514 */
[----:B-1----:R-:W-:Y:S01]  /*40f00*/  ISETP.LT.AND P4, PT, R75, UR6, !P1 ;  /* 0x000000064b007c0c */ /* 0x002fe2000cf81270 */
[----:B------:R-:W1:Y:S02]  /*40f10*/  LDCU UR6, c[0x0][0x39c] ;  /* 0x00007380ff0677ac */ /* 0x000e640008000800 */
[----:B------:R-:W5:Y:S01]  /*40f20*/  LDL.LU R75, [R1+0x103c] ;  /* 0x00103c00014b7983 */ /* 0x000f620000300800 */
[----:B----4-:R-:W-:-:S04]  /*40f30*/  LEA R68, P5, R72, R2, 0x1 ;  /* 0x0000000248447211 */ /* 0x010fc800078a08ff */
[C---:B------:R-:W-:Y:S02]  /*40f40*/  LEA.HI.X.SX32 R69, R72.reuse, R0, 0x1, P5 ;  /* 0x0000000048457211 */ /* 0x040fe400028f0eff */
[----:B0-----:R-:W-:Y:S01]  /*40f50*/  PRMT R3, R81, 0x7610, R3 ;  /* 0x0000761051037816 */ /* 0x001fe20000000003 */
[----:B------:R-:W-:Y:S01]  /*40f60*/  VIADD R72, R72, UR5 ;  /* 0x0000000548487c36 */ /* 0x000fe20008000000 */
[----:B------:R-:W4:Y:S04]  /*40f70*/  LDL.S16 R81, [R1+0x60] ;  /* 0x0000600001517983 */ /* 0x000f280000100600 */
[----:B------:R0:W-:Y:S01]  /*40f80*/  @P0 STG.E.U16 desc[UR20][R68.64], R3 ;  /* 0x0000000344000986 */ /* 0x0001e2000c101514 */
[----:B------:R-:W-:Y:S01]  /*40f90*/  ISETP.LT.AND P0, PT, R79, UR7, !P1 ;  /* 0x000000074f007c0c */ /* 0x000fe2000cf01270 */
[C---:B------:R-:W-:Y:S01]  /*40fa0*/  VIADD R71, R72.reuse, UR5 ;  /* 0x0000000548477c36 */ /* 0x040fe20008000000 */
[----:B------:R-:W1:Y:S01]  /*40fb0*/  LDCU UR7, c[0x0][0x39c] ;  /* 0x00007380ff0777ac */ /* 0x000e620008000800 */
[----:B------:R-:W4:Y:S01]  /*40fc0*/  LDL.LU.S16 R79, [R1+0x62] ;  /* 0x00006200014f7983 */ /* 0x000f220000300600 */
[----:B0-----:R-:W-:Y:S01]  /*40fd0*/  LEA R68, P5, R72, R2, 0x1 ;  /* 0x0000000248447211 */ /* 0x001fe200078a08ff */
[----:B------:R-:W-:-:S03]  /*40fe0*/  VIADD R3, R71, UR5 ;  /* 0x0000000547037c36 */ /* 0x000fc60008000000 */
[----:B------:R-:W-:Y:S02]  /*40ff0*/  LEA.HI.X.SX32 R69, R72, R0, 0x1, P5 ;  /* 0x0000000048457211 */ /* 0x000fe400028f0eff */
        /* <DEDUP_REMOVED lines=13> */
[----:B-----5:R-:W-:Y:S02]  /*410d0*/  PRMT R70, R93, 0x7610, R70 ;  /* 0x000076105d467816 */ /* 0x020fe40000000046 */
[----:B-1----:R-:W-:-:S03]  /*410e0*/  ISETP.LT.AND P3, PT, R76, UR6, !P1 ;  /* 0x000000064c007c0c */ /* 0x002fc6000cf61270 */
[----:B------:R0:W-:Y:S01]  /*410f0*/  @P4 STG.E.U16 desc[UR20][R68.64], R70 ;  /* 0x0000004644004986 */ /* 0x0001e2000c101514 */
[----:B------:R-:W-:Y:S01]  /*41100*/  VIADD R3, R3, UR5 ;  /* 0x0000000503037c36 */ /* 0x000fe20008000000 */
[----:B------:R-:W3:Y:S02]  /*41110*/  LDCU UR6, c[0x0][0x39c] ;  /* 0x00007380ff0677ac */ /* 0x000ee40008000800 */
[----:B------:R-:W5:Y:S01]  /*41120*/  LDL.LU R76, [R1+0x1068] ;  /* 0x00106800014c7983 */ /* 0x000f620000300800 */
[----:B------:R-:W-:Y:S01]  /*41130*/  ISETP.LT.AND P4, PT, R75, UR7, !P1 ;  /* 0x000000074b007c0c */ /* 0x000fe2000cf81270 */
[C---:B------:R-:W-:Y:S02]  /*41140*/  VIADD R71, R3.reuse, UR5 ;  /* 0x0000000503477c36 */ /* 0x040fe40008000000 */
[----:B------:R-:W5:Y:S01]  /*41150*/  LDL.LU.S16 R75, [R1+0x66] ;  /* 0x00006600014b7983 */ /* 0x000f620000300600 */
[----:B------:R-:W1:Y:S01]  /*41160*/  LDCU UR7, c[0x0][0x39c] ;  /* 0x00007380ff0777ac */ /* 0x000e620008000800 */
[----:B0-----:R-:W-:-:S02]  /*41170*/  LEA R68, P5, R3, R2, 0x1 ;  /* 0x0000000203447211 */ /* 0x001fc400078a08ff */
[----:B------:R-:W5:Y:S02]  /*41180*/  LDL.S16 R93, [R1+0x6c] ;  /* 0x00006c00015d7983 */ /* 0x000f640000100600 */
[----:B------:R-:W-:Y:S02]  /*41190*/  LEA.HI.X.SX32 R69, R3, R0, 0x1, P5 ;  /* 0x0000000003457211 */ /* 0x000fe400028f0eff */
[----:B----4-:R-:W-:Y:S01]  /*411a0*/  PRMT R73, R81, 0x7610, R73 ;  /* 0x0000761051497816 */ /* 0x010fe20000000049 */
[C---:B------:R-:W-:Y:S01]  /*411b0*/  VIADD R72, R71.reuse, UR5 ;  /* 0x0000000547487c36 */ /* 0x040fe20008000000 */
[----:B------:R-:W-:Y:S02]  /*411c0*/  LEA R70, P5, R71, R2, 0x1 ;  /* 0x0000000247467211 */ /* 0x000fe400078a08ff */
[----:B------:R-:W-:Y:S02]  /*411d0*/  PRMT R3, R79, 0x7610, R3 ;  /* 0x000076104f037816 */ /* 0x000fe40000000003 */
[----:B------:R-:W4:Y:S01]  /*411e0*/  LDL.LU R79, [R1+0x1108] ;  /* 0x00110800014f7983 */ /* 0x000f220000300800 */
[----:B------:R-:W-:-:S03]  /*411f0*/  LEA.HI.X.SX32 R71, R71, R0, 0x1, P5 ;  /* 0x0000000047477211 */ /* 0x000fc600028f0eff */
[----:B------:R0:W-:Y:S04]  /*41200*/  @P0 STG.E.U16 desc[UR20][R68.64], R73 ;  /* 0x0000004944000986 */ /* 0x0001e8000c101514 */
[----:B------:R-:W4:Y:S04]  /*41210*/  LDL.LU.S16 R81, [R1+0x6e] ;  /* 0x00006e0001517983 */ /* 0x000f280000300600 */
[----:B------:R1:W-:Y:S01]  /*41220*/  @P2 STG.E.U16 desc[UR20][R70.64], R3 ;  /* 0x0000000346002986 */ /* 0x0003e2000c101514 */
[----:B0-----:R-:W-:-:S04]  /*41230*/  LEA R68, P5, R72, R2, 0x1 ;  /* 0x0000000248447211 */ /* 0x001fc800078a08ff */
[----:B------:R-:W-:Y:S02]  /*41240*/  LEA.HI.X.SX32 R69, R72, R0, 0x1, P5 ;  /* 0x0000000048457211 */ /* 0x000fe400028f0eff */
[----:B--2---:R-:W-:Y:S01]  /*41250*/  ISETP.LT.AND P0, PT, R78, UR4, !P1 ;  /* 0x000000044e007c0c */ /* 0x004fe2000cf01270 */
[----:B------:R-:W4:Y:S01]  /*41260*/  LDCU UR4, c[0x0][0x39c] ;  /* 0x00007380ff0477ac */ /* 0x000f220008000800 */
[----:B------:R-:W2:Y:S01]  /*41270*/  LDL.LU R78, [R1+0x1038] ;  /* 0x00103800014e7983 */ /* 0x000ea20000300800 */
[----:B-1----:R-:W-:-:S05]  /*41280*/  PRMT R3, R92, 0x7610, R3 ;  /* 0x000076105c037816 */ /* 0x002fca0000000003 */
[----:B------:R0:W-:Y:S01]  /*41290*/  @P3 STG.E.U16 desc[UR20][R68.64], R3 ;  /* 0x0000000344003986 */ /* 0x0001e2000c101514 */
[----:B---3--:R-:W-:Y:S02]  /*412a0*/  ISETP.LT.AND P2, PT, R77, UR6, !P1 ;  /* 0x000000064d007c0c */ /* 0x008fe4000cf41270 */
[----:B-----5:R-:W-:Y:S01]  /*412b0*/  PRMT R73, R75, 0x7610, R73 ;  /* 0x000076104b497816 */ /* 0x020fe20000000049 */
[----:B------:R-:W3:Y:S01]  /*412c0*/  LDL.LU R77, [R1+0x1064] ;  /* 0x00106400014d7983 */ /* 0x000ee20000300800 */
[----:B------:R-:W-:Y:S01]  /*412d0*/  ISETP.LT.AND P3, PT, R76, UR7, !P1 ;  /* 0x000000074c007c0c */ /* 0x000fe2000cf61270 */
[----:B------:R-:W-:Y:S01]  /*412e0*/  VIADD R72, R72, UR5 ;  /* 0x0000000548487c36 */ /* 0x000fe20008000000 */
[----:B------:R-:W2:Y:S01]  /*412f0*/  LDCU UR6, c[0x0][0x39c] ;  /* 0x00007380ff0677ac */ /* 0x000ea20008000800 */
[----:B------:R-:W5:Y:S01]  /*41300*/  LDL.S16 R76, [R1+0x70] ;  /* 0x00007000014c7983 */ /* 0x000f620000100600 */
[----:B------:R-:W3:Y:S03]  /*41310*/  LDCU UR7, c[0x0][0x39c] ;  /* 0x00007380ff0777ac */ /* 0x000ee60008000800 */
[----:B------:R-:W5:Y:S04]  /*41320*/  LDL.LU.S16 R92, [R1+0x72] ;  /* 0x00007200015c7983 */ /* 0x000f680000300600 */
[----:B------:R-:W5:Y:S01]  /*41330*/  LDL.LU R75, [R1+0x1104] ;  /* 0x00110400014b7983 */ /* 0x000f620000300800 */
        /* <DEDUP_REMOVED lines=8> */
[----:B----4-:R-:W-:Y:S01]  /*413c0*/  ISETP.LT.AND P4, PT, R79, UR4, !P1 ;  /* 0x000000044f007c0c */ /* 0x010fe2000cf81270 */
[----:B------:R-:W4:Y:S01]  /*413d0*/  LDL.S16 R93, [R1+0x78] ;  /* 0x00007800015d7983 */ /* 0x000f220000100600 */
[----:B------:R-:W1:Y:S03]  /*413e0*/  LDCU UR4, c[0x0][0x39c] ;  /* 0x00007380ff0477ac */ /* 0x000e660008000800 */
[----:B------:R-:W4:Y:S01]  /*413f0*/  LDL.LU R79, [R1+0xed0] ;  /* 0x000ed000014f7983 */ /* 0x000f220000300800 */
[----:B0-----:R-:W-:-:S03]  /*41400*/  LEA R68, P5, R3, R2, 0x1 ;  /* 0x0000000203447211 */ /* 0x001fc600078a08ff */
[----:B------:R0:W-:Y:S01]  /*41410*/  @P0 STG.E.U16 desc[UR20][R70.64], R72 ;  /* 0x0000004846000986 */ /* 0x0001e2000c101514 */
[C---:B------:R-:W-:Y:S01]  /*41420*/  LEA.HI.X.SX32 R69, R3.reuse, R0, 0x1, P5 ;  /* 0x0000000003457211 */ /* 0x040fe200028f0eff */
[----:B------:R-:W-:Y:S01]  /*41430*/  VIADD R3, R3, UR5 ;  /* 0x0000000503037c36 */ /* 0x000fe20008000000 */
[----:B0-----:R-:W-:-:S05]  /*41440*/  PRMT R70, R81, 0x7610, R70 ;  /* 0x0000761051467816 */ /* 0x001fca0000000046 */
[----:B------:R0:W-:Y:S01]  /*41450*/  @P2 STG.E.U16 desc[UR20][R68.64], R70 ;  /* 0x0000004644002986 */ /* 0x0001e2000c101514 */
[C---:B------:R-:W-:Y:S01]  /*41460*/  VIADD R71, R3.reuse, UR5 ;  /* 0x0000000503477c36 */ /* 0x040fe20008000000 */
[----:B0-----:R-:W-:-:S04]  /*41470*/  LEA R68, P5, R3, R2, 0x1 ;  /* 0x0000000203447211 */ /* 0x001fc800078a08ff */
[----:B------:R-:W-:Y:S02]  /*41480*/  LEA.HI.X.SX32 R69, R3, R0, 0x1, P5 ;  /* 0x0000000003457211 */ /* 0x000fe400028f0eff */
[----:B--2---:R-:W-:Y:S01]  /*41490*/  ISETP.LT.AND P0, PT, R78, UR6, !P1 ;  /* 0x000000064e007c0c */ /* 0x004fe2000cf01270 */
[----:B------:R-:W4:Y:S01]  /*414a0*/  LDCU UR6, c[0x0][0x39c] ;  /* 0x00007380ff0677ac */ /* 0x000f220008000800 */
[----:B------:R-:W2:Y:S01]  /*414b0*/  LDL.LU R78, [R1+0x1100] ;  /* 0x00110000014e7983 */ /* 0x000ea20000300800 */
[----:B---3--:R-:W-:Y:S01]  /*414c0*/  ISETP.LT.AND P2, PT, R77, UR7, !P1 ;  /* 0x000000074d007c0c */ /* 0x008fe2000cf41270 */
[----:B------:R-:W2:Y:S02]  /*414d0*/  LDCU UR7, c[0x0][0x39c] ;  /* 0x00007380ff0777ac */ /* 0x000ea40008000800 */
[----:B------:R-:W3:Y:S01]  /*414e0*/  LDL.LU.S16 R77, [R1+0x7a] ;  /* 0x00007a00014d7983 */ /* 0x000ee20000300600 */
[----:B-----5:R-:W-:-:S03]  /*414f0*/  PRMT R73, R76, 0x7610, R73 ;  /* 0x000076104c497816 */ /* 0x020fc60000000049 */
[----:B------:R-:W5:Y:S04]  /*41500*/  LDL.S16 R81, [R1+0x80] ;  /* 0x0000800001517983 */ /* 0x000f680000100600 */
[----:B------:R-:W5:Y:S01]  /*41510*/  LDL.LU R76, [R1+0x1130] ;  /* 0x00113000014c7983 */ /* 0x000f620000300800 */
[----:B------:R-:W-:-:S03]  /*41520*/  PRMT R3, R92, 0x7610, R3 ;  /* 0x000076105c037816 */ /* 0x000fc60000000003 */
[----:B------:R0:W-:Y:S01]  /*41530*/  @P3 STG.E.U16 desc[UR20][R68.64], R73 ;  /* 0x0000004944003986 */ /* 0x0001e2000c101514 */
[----:B-1----:R-:W-:Y:S01]  /*41540*/  ISETP.LT.AND P3, PT, R75, UR4, !P1 ;  /* 0x000000044b007c0c */ /* 0x002fe2000cf61270 */
[C---:B------:R-:W-:Y:S01]  /*41550*/  VIADD R72, R71.reuse, UR5 ;  /* 0x0000000547487c36 */ /* 0x040fe20008000000 */
[C---:B------:R-:W-:Y:S01]  /*41560*/  LEA R70, P5, R71.reuse, R2, 0x1 ;  /* 0x0000000247467211 */ /* 0x040fe200078a08ff */
[----:B------:R-:W5:Y:S01]  /*41570*/  LDL.LU.S16 R92, [R1+0x82] ;  /* 0x00008200015c7983 */ /* 0x000f620000300600 */
[----:B------:R-:W1:Y:S03]  /*41580*/  LDCU UR4, c[0x0][0x39c] ;  /* 0x00007380ff0477ac */ /* 0x000e660008000800 */
[----:B------:R-:W5:Y:S01]  /*41590*/  LDL.LU R75, [R1+0x1060] ;  /* 0x00106000014b7983 */ /* 0x000f620000300800 */
[----:B------:R-:W-:Y:S02]  /*415a0*/  LEA.HI.X.SX32 R71, R71, R0, 0x1, P5 ;  /* 0x0000000047477211 */ /* 0x000fe400028f0eff */
[----:B0-----:R-:W-:-:S03]  /*415b0*/  LEA R68, P5, R72, R2, 0x1 ;  /* 0x0000000248447211 */ /* 0x001fc600078a08ff */
[----:B------:R0:W-:Y:S01]  /*415c0*/  @P4 STG.E.U16 desc[UR20][R70.64], R3 ;  /* 0x0000000346004986 */ /* 0x0001e2000c101514 */
[C---:B------:R-:W-:Y:S02]  /*415d0*/  LEA.HI.X.SX32 R69, R72.reuse, R0, 0x1, P5 ;  /* 0x0000000048457211 */ /* 0x040fe400028f0eff */
[----:B----4-:R-:W-:Y:S01]  /*415e0*/  ISETP.LT.AND P4, PT, R79, UR6, !P1 ;  /* 0x000000064f007c0c */ /* 0x010fe2000cf81270 */
[----:B------:R-:W-:Y:S01]  /*415f0*/  VIADD R72, R72, UR5 ;  /* 0x0000000548487c36 */ /* 0x000fe20008000000 */
[----:B------:R-:W4:Y:S01]  /*41600*/  LDL.LU R79, [R1+0x10fc] ;  /* 0x0010fc00014f7983 */ /* 0x000f220000300800 */
[----:B------:R-:W1:Y:S01]  /*41610*/  LDCU UR6, c[0x0][0x39c] ;  /* 0x00007380ff0677ac */ /* 0x000e620008000800 */
[----:B0-----:R-:W-:Y:S02]  /*41620*/  PRMT R3, R93, 0x7610, R3 ;  /* 0x000076105d037816 */ /* 0x001fe40000000003 */
[----:B------:R-:W-:-:S03]  /*41630*/  LEA R70, P5, R72, R2, 0x1 ;  /* 0x0000000248467211 */ /* 0x000fc600078a08ff */
[----:B------:R0:W-:Y:S01]  /*41640*/  @P0 STG.E.U16 desc[UR20][R68.64], R3 ;  /* 0x0000000344000986 */ /* 0x0001e2000c101514 */
[C---:B------:R-:W-:Y:S01]  /*41650*/  LEA.HI.X.SX32 R71, R72.reuse, R0, 0x1, P5 ;  /* 0x0000000048477211 */ /* 0x040fe200028f0eff */
[----:B0-----:R-:W-:-:S05]  /*41660*/  VIADD R69, R72, UR5 ;  /* 0x0000000548457c36 */ /* 0x001fca0008000000 */
[C---:B------:R-:W-:Y:S01]  /*41670*/  LEA R68, P5, R69.reuse, R2, 0x1 ;  /* 0x0000000245447211 */ /* 0x040fe200078a08ff */
[----:B------:R-:W-:-:S03]  /*41680*/  VIADD R3, R69, UR5 ;  /* 0x0000000545037c36 */ /* 0x000fc60008000000 */
[----:B------:R-:W-:Y:S02]  /*41690*/  LEA.HI.X.SX32 R69, R69, R0, 0x1, P5 ;  /* 0x0000000045457211 */ /* 0x000fe400028f0eff */
[----:B--2---:R-:W-:Y:S01]  /*416a0*/  ISETP.LT.AND P0, PT, R78, UR7, !P1 ;  /* 0x000000074e007c0c */ /* 0x004fe2000cf01270 */
[----:B------:R-:W4:Y:S01]  /*416b0*/  LDCU UR7, c[0x0][0x39c] ;  /* 0x00007380ff0777ac */ /* 0x000f220008000800 */
[----:B------:R-:W2:Y:S04]  /*416c0*/  LDL.S16 R78, [R1+0x88] ;  /* 0x00008800014e7983 */ /* 0x000ea80000100600 */
[----:B------:R-:W2:Y:S01]  /*416d0*/  LDL.LU.S16 R93, [R1+0x8a] ;  /* 0x00008a00015d7983 */ /* 0x000ea20000300600 */
[----:B---3--:R-:W-:-:S03]  /*416e0*/  PRMT R73, R77, 0x7610, R73 ;  /* 0x000076104d497816 */ /* 0x008fc60000000049 */
[----:B------:R-:W3:Y:S01]  /*416f0*/  LDL.LU R77, [R1+0x112c] ;  /* 0x00112c00014d7983 */ /* 0x000ee20000300800 */
[----:B-----5:R-:W-:-:S03]  /*41700*/  PRMT R72, R81, 0x7610, R72 ;  /* 0x0000761051487816 */ /* 0x020fc60000000048 */
[----:B------:R0:W-:Y:S01]  /*41710*/  @P2 STG.E.U16 desc[UR20][R70.64], R73 ;  /* 0x0000004946002986 */ /* 0x0001e2000c101514 */
[----:B-1----:R-:W-:Y:S01]  /*41720*/  ISETP.LT.AND P2, PT, R76, UR4, !P1 ;  /* 0x000000044c007c0c */ /* 0x002fe2000cf41270 */
[----:B------:R-:W3:Y:S02]  /*41730*/  LDCU UR4, c[0x0][0x39c] ;  /* 0x00007380ff0477ac */ /* 0x000ee40008000800 */
[----:B------:R-:W5:Y:S04]  /*41740*/  LDL.S16 R81, [R1+0x90] ;  /* 0x0000900001517983 */ /* 0x000f680000100600 */
[----:B------:R-:W5:Y:S04]  /*41750*/  LDL.LU R76, [R1+0x10f8] ;  /* 0x0010f800014c7983 */ /* 0x000f680000300800 */
[----:B------:R1:W-:Y:S01]  /*41760*/  @P3 STG.E.U16 desc[UR20][R68.64], R72 ;  /* 0x0000004844003986 */ /* 0x0003e2000c101514 */
[----:B------:R-:W-:Y:S01]  /*41770*/  ISETP.LT.AND P3, PT, R75, UR6, !P1 ;  /* 0x000000064b007c0c */ /* 0x000fe2000cf61270 */
[----:B------:R-:W2:Y:S02]  /*41780*/  LDCU UR6, c[0x0][0x39c] ;  /* 0x00007380ff0677ac */ /* 0x000ea40008000800 */
[----:B------:R-:W5:Y:S01]  /*41790*/  LDL.LU R75, [R1+0xed8] ;  /* 0x000ed800014b7983 */ /* 0x000f620000300800 */
[----:B0-----:R-:W-:-:S04]  /*417a0*/  LEA R70, P5, R3, R2, 0x1 ;  /* 0x0000000203467211 */ /* 0x001fc800078a08ff */
[C---:B------:R-:W-:Y:S02]  /*417b0*/  LEA.HI.X.SX32 R71, R3.reuse, R0, 0x1, P5 ;  /* 0x0000000003477211 */ /* 0x040fe400028f0eff */
[----:B-1----:R-:W-:Y:S01]  /*417c0*/  PRMT R68, R92, 0x7610, R68 ;  /* 0x000076105c447816 */ /* 0x002fe20000000044 */
[----:B------:R-:W-:-:S04]  /*417d0*/  VIADD R3, R3, UR5 ;  /* 0x0000000503037c36 */ /* 0x000fc80008000000 */
[----:B------:R0:W-:Y:S01]  /*417e0*/  @P4 STG.E.U16 desc[UR20][R70.64], R68 ;  /* 0x0000004446004986 */ /* 0x0001e2000c101514 */
[----:B----4-:R-:W-:Y:S01]  /*417f0*/  ISETP.LT.AND P4, PT, R79, UR7, !P1 ;  /* 0x000000074f007c0c */ /* 0x010fe2000cf81270 */
[C---:B------:R-:W-:Y:S01]  /*41800*/  VIADD R69, R3.reuse, UR5 ;  /* 0x0000000503457c36 */ /* 0x040fe20008000000 */
[----:B------:R-:W1:Y:S01]  /*41810*/  LDCU UR7, c[0x0][0x39c] ;  /* 0x00007380ff0777ac */ /* 0x000e620008000800 */
[----:B------:R-:W4:Y:S04]  /*41820*/  LDL.LU.S16 R79, [R1+0x92] ;  /* 0x00009200014f7983 */ /* 0x000f280000300600 */
[----:B------:R-:W4:Y:S01]  /*41830*/  LDL.S16 R92, [R1+0x98] ;  /* 0x00009800015c7983 */ /* 0x000f220000100600 */
        /* <DEDUP_REMOVED lines=9> */
[----:B------:R-:W2:Y:S04]  /*418d0*/  LDL.LU.S16 R93, [R1+0x9a] ;  /* 0x00009a00015d7983 */ /* 0x000ea80000300600 */
[----:B------:R5:W-:Y:S01]  /*418e0*/  @P2 STG.E.U16 desc[UR20][R68.64], R3 ;  /* 0x0000000344002986 */ /* 0x000be2000c101514 */
[----:B0-----:R-:W-:-:S04]  /*418f0*/  LEA R70, P5, R72, R2, 0x1 ;  /* 0x0000000248467211 */ /* 0x001fc800078a08ff */
[----:B------:R-:W-:Y:S02]  /*41900*/  LEA.HI.X.SX32 R71, R72, R0, 0x1, P5 ;  /* 0x0000000048477211 */ /* 0x000fe400028f0eff */
[----:B---3--:R-:W-:Y:S01]  /*41910*/  ISETP.LT.AND P0, PT, R77, UR4, !P1 ;  /* 0x000000044d007c0c */ /* 0x008fe2000cf01270 */
[----:B------:R-:W2:Y:S01]  /*41920*/  LDCU UR4, c[0x0][0x39c] ;  /* 0x00007380ff0477ac */ /* 0x000ea20008000800 */
[----:B------:R-:W3:Y:S01]  /*41930*/  LDL.LU R77, [R1+0x1140] ;  /* 0x00114000014d7983 */ /* 0x000ee20000300800 */
[----:B-----5:R-:W-:Y:S02]  /*41940*/  PRMT R3, R81, 0x7610, R3 ;  /* 0x0000761051037816 */ /* 0x020fe40000000003 */
[----:B------:R-:W-:-:S03]  /*41950*/  ISETP.LT.AND P2, PT, R76, UR6, !P1 ;  /* 0x000000064c007c0c */ /* 0x000fc6000cf41270 */
[----:B------:R0:W-:Y:S01]  /*41960*/  @P3 STG.E.U16 desc[UR20][R70.64], R3 ;  /* 0x0000000346003986 */ /* 0x0001e2000c101514 */
[----:B------:R-:W-:Y:S01]  /*41970*/  VIADD R72, R72, UR5 ;  /* 0x0000000548487c36 */ /* 0x000fe20008000000 */
[----:B------:R-:W3:Y:S02]  /*41980*/  LDCU UR6, c[0x0][0x39c] ;  /* 0x00007380ff0677ac */ /* 0x000ee40008000800 */
[----:B------:R-:W5:Y:S01]  /*41990*/  LDL.LU R76, [R1+0x1128] ;  /* 0x00112800014c7983 */ /* 0x000f620000300800 */
[----:B-1----:R-:W-:-:S03]  /*419a0*/  ISETP.LT.AND P3, PT, R75, UR7, !P1 ;  /* 0x000000074b007c0c */ /* 0x002fc6000cf61270 */
[----:B------:R-:W5:Y:S01]  /*419b0*/  LDL.S16 R81, [R1+0xa0] ;  /* 0x0000a00001517983 */ /* 0x000f620000100600 */
[C---:B------:R-:W-:Y:S01]  /*419c0*/  VIADD R69, R72.reuse, UR5 ;  /* 0x0000000548457c36 */ /* 0x040fe20008000000 */
[----:B------:R-:W5:Y:S02]  /*419d0*/  LDCU UR7, c[0x0][0x39c] ;  /* 0x00007380ff0777ac */ /* 0x000f640008000800 */
[----:B------:R-:W5:Y:S01]  /*419e0*/  LDL.LU.S16 R75, [R1+0xa2] ;  /* 0x0000a200014b7983 */ /* 0x000f620000300600 */
[----:B0-----:R-:W-:Y:S01]  /*419f0*/  LEA R70, P5, R72, R2, 0x1 ;  /* 0x0000000248467211 */ /* 0x001fe200078a08ff */
[----:B------:R-:W-:-:S03]  /*41a00*/  VIADD R3, R69, UR5 ;  /* 0x0000000545037c36 */ /* 0x000fc60008000000 */
[----:B------:R-:W-:Y:S02]  /*41a10*/  LEA.HI.X.SX32 R71, R72, R0, 0x1, P5 ;  /* 0x0000000048477211 */ /* 0x000fe400028f0eff */
[----:B------:R-:W-:Y:S02]  /*41a20*/  LEA R68, P5, R69, R2, 0x1 ;  /* 0x0000000245447211 */ /* 0x000fe400078a08ff */
[----:B----4-:R-:W-:Y:S02]  /*41a30*/  PRMT R73, R79, 0x7610, R73 ;  /* 0x000076104f497816 */ /* 0x010fe40000000049 */
[----:B------:R-:W4:Y:S01]  /*41a40*/  LDL.LU R79, [R1+0x113c] ;  /* 0x00113c00014f7983 */ /* 0x000f220000300800 */
[----:B------:R-:W-:Y:S02]  /*41a50*/  LEA.HI.X.SX32 R69, R69, R0, 0x1, P5 ;  /* 0x0000000045457211 */ /* 0x000fe400028f0eff */
[----:B------:R-:W-:Y:S01]  /*41a60*/  PRMT R72, R92, 0x7610, R72 ;  /* 0x000076105c487816 */ /* 0x000fe20000000048 */
[----:B------:R0:W-:Y:S04]  /*41a70*/  @P4 STG.E.U16 desc[UR20][R70.64], R73 ;  /* 0x0000004946004986 */ /* 0x0001e8000c101514 */
[----:B------:R-:W4:Y:S04]  /*41a80*/  LDL.S16 R92, [R1+0xa8] ;  /* 0x0000a800015c7983 */ /* 0x000f280000100600 */
[----:B------:R1:W-:Y:S01]  /*41a90*/  @P0 STG.E.U16 desc[UR20][R68.64], R72 ;  /* 0x0000004844000986 */ /* 0x0003e2000c101514 */
[----:B0-----:R-:W-:-:S04]  /*41aa0*/  LEA R70, P5, R3, R2, 0x1 ;  /* 0x0000000203467211 */ /* 0x001fc800078a08ff */
[C---:B------:R-:W-:Y:S01]  /*41ab0*/  LEA.HI.X.SX32 R71, R3.reuse, R0, 0x1, P5 ;  /* 0x0000000003477211 */ /* 0x040fe200028f0eff */
[----:B------:R-:W-:-:S04]  /*41ac0*/  VIADD R3, R3, UR5 ;  /* 0x0000000503037c36 */ /* 0x000fc80008000000 */
[----:B-1----:R-:W-:Y:S01]  /*41ad0*/  VIADD R69, R3, UR5 ;  /* 0x0000000503457c36 */ /* 0x002fe20008000000 */
[----:B--2---:R-:W-:Y:S01]  /*41ae0*/  ISETP.LT.AND P4, PT, R78, UR4, !P1 ;  /* 0x000000044e007c0c */ /* 0x004fe2000cf81270 */
[----:B------:R-:W4:Y:S01]  /*41af0*/  LDCU UR4, c[0x0][0x39c] ;  /* 0x00007380ff0477ac */ /* 0x000f220008000800 */
[----:B------:R-:W2:Y:S01]  /*41b00*/  LDL.LU R78, [R1+0x1138] ;  /* 0x00113800014e7983 */ /* 0x000ea20000300800 */
[----:B------:R-:W-:-:S05]  /*41b10*/  PRMT R68, R93, 0x7610, R68 ;  /* 0x000076105d447816 */ /* 0x000fca0000000044 */
[----:B------:R0:W-:Y:S02]  /*41b20*/  @P2 STG.E.U16 desc[UR20][R70.64], R68 ;  /* 0x0000004446002986 */ /* 0x0001e4000c101514 */
[----:B0-----:R-:W-:-:S04]  /*41b30*/  LEA R70, P5, R3, R2, 0x1 ;  /* 0x0000000203467211 */ /* 0x001fc800078a08ff */
[----:B------:R-:W-:Y:S02]  /*41b40*/  LEA.HI.X.SX32 R71, R3, R0, 0x1, P5 ;  /* 0x0000000003477211 */ /* 0x000fe400028f0eff */
[----:B---3--:R-:W-:Y:S01]  /*41b50*/  ISETP.LT.AND P0, PT, R77, UR6, !P1 ;  /* 0x000000064d007c0c */ /* 0x008fe2000cf01270 */
[----:B------:R-:W2:Y:S01]  /*41b60*/  LDCU UR6, c[0x0][0x39c] ;  /* 0x00007380ff0677ac */ /* 0x000ea20008000800 */
[----:B------:R-:W3:Y:S01]  /*41b70*/  LDL.LU R77, [R1+0x1134] ;  /* 0x00113400014d7983 */ /* 0x000ee20000300800 */
[----:B-----5:R-:W-:Y:S01]  /*41b80*/  ISETP.LT.AND P2, PT, R76, UR7, !P1 ;  /* 0x000000074c007c0c */ /* 0x020fe2000cf41270 */
[----:B------:R-:W3:Y:S02]  /*41b90*/  LDCU UR7, c[0x0][0x39c] ;  /* 0x00007380ff0777ac */ /* 0x000ee40008000800 */
[----:B------:R-:W5:Y:S04]  /*41ba0*/  LDL.LU.S16 R76, [R1+0xaa] ;  /* 0x0000aa00014c7983 */ /* 0x000f680000300600 */
[----:B------:R-:W5:Y:S01]  /*41bb0*/  LDL.S16 R93, [R1+0xb0] ;  /* 0x0000b000015d7983 */ /* 0x000f620000100600 */
[----:B------:R-:W-:-:S03]  /*41bc0*/  PRMT R3, R75, 0x7610, R3 ;  /* 0x000076104b037816 */ /* 0x000fc60000000003 */
[----:B------:R-:W5:Y:S01]  /*41bd0*/  LDL.LU R75, [R1+0x114c] ;  /* 0x00114c00014b7983 */ /* 0x000f620000300800 */
[----:B------:R-:W-:Y:S01]  /*41be0*/  PRMT R73, R81, 0x7610, R73 ;  /* 0x0000761051497816 */ /* 0x000fe20000000049 */
[C---:B------:R-:W-:Y:S01]  /*41bf0*/  VIADD R72, R69.reuse, UR5 ;  /* 0x0000000545487c36 */ /* 0x040fe20008000000 */
[C---:B------:R-:W-:Y:S01]  /*41c00*/  LEA R68, P5, R69.reuse, R2, 0x1 ;  /* 0x0000000245447211 */ /* 0x040fe200078a08ff */
[----:B------:R-:W5:Y:S03]  /*41c10*/  LDL.LU.S16 R81, [R1+0xb2] ;  /* 0x0000b20001517983 */ /* 0x000f660000300600 */
[----:B------:R-:W-:Y:S01]  /*41c20*/  LEA.HI.X.SX32 R69, R69, R0, 0x1, P5 ;  /* 0x0000000045457211 */ /* 0x000fe200028f0eff */
[----:B------:R0:W-:Y:S01]  /*41c30*/  @P3 STG.E.U16 desc[UR20][R70.64], R73 ;  /* 0x0000004946003986 */ /* 0x0001e2000c101514 */
[----:B----4-:R-:W-:-:S03]  /*41c40*/  ISETP.LT.AND P3, PT, R79, UR4, !P1 ;  /* 0x000000044f007c0c */ /* 0x010fc6000cf61270 */
[----:B------:R1:W-:Y:S01]  /*41c50*/  @P4 STG.E.U16 desc[UR20][R68.64], R3 ;  /* 0x0000000344004986 */ /* 0x0003e2000c101514 */
[----:B------:R-:W4:Y:S03]  /*41c60*/  LDCU UR4, c[0x0][0x39c] ;  /* 0x00007380ff0477ac */ /* 0x000f260008000800 */
[----:B------:R-:W5:Y:S01]  /*41c70*/  LDL.LU R79, [R1+0xedc] ;  /* 0x000edc00014f7983 */ /* 0x000f620000300800 */
[----:B0-----:R-:W-:-:S04]  /*41c80*/  LEA R70, P5, R72, R2, 0x1 ;  /* 0x0000000248467211 */ /* 0x001fc800078a08ff */
[----:B------:R-:W-:Y:S02]  /*41c90*/  LEA.HI.X.SX32 R71, R72, R0, 0x1, P5 ;  /* 0x0000000048477211 */ /* 0x000fe400028f0eff */
[----:B-1----:R-:W-:Y:S01]  /*41ca0*/  PRMT R3, R92, 0x7610, R3 ;  /* 0x000076105c037816 */ /* 0x002fe20000000003 */
[----:B------:R-:W-:-:S04]  /*41cb0*/  VIADD R72, R72, UR5 ;  /* 0x0000000548487c36 */ /* 0x000fc80008000000 */
[----:B------:R0:W-:Y:S01]  /*41cc0*/  @P0 STG.E.U16 desc[UR20][R70.64], R3 ;  /* 0x0000000346000986 */ /* 0x0001e2000c101514 */
[C---:B------:R-:W-:Y:S01]  /*41cd0*/  VIADD R69, R72.reuse, UR5 ;  /* 0x0000000548457c36 */ /* 0x040fe20008000000 */
[----:B0-----:R-:W-:-:S04]  /*41ce0*/  LEA R70, P5, R72, R2, 0x1 ;  /* 0x0000000248467211 */ /* 0x001fc800078a08ff */
[----:B------:R-:W-:Y:S02]  /*41cf0*/  LEA.HI.X.SX32 R71, R72, R0, 0x1, P5 ;  /* 0x0000000048477211 */ /* 0x000fe400028f0eff */
[----:B--2---:R-:W-:Y:S01]  /*41d00*/  ISETP.LT.AND P4, PT, R78, UR6, !P1 ;  /* 0x000000064e007c0c */ /* 0x004fe2000cf81270 */
[----:B------:R-:W0:Y:S01]  /*41d10*/  LDCU UR6, c[0x0][0x39c] ;  /* 0x00007380ff0677ac */ /* 0x000e220008000800 */
[----:B------:R-:W2:Y:S01]  /*41d20*/  LDL.LU R78, [R1+0xee0] ;  /* 0x000ee000014e7983 */ /* 0x000ea20000300800 */
[----:B---3--:R-:W-:Y:S01]  /*41d30*/  ISETP.LT.AND P0, PT, R77, UR7, !P1 ;  /* 0x000000074d007c0c */ /* 0x008fe2000cf01270 */
[----:B------:R-:W2:Y:S02]  /*41d40*/  LDCU UR7, c[0x0][0x39c] ;  /* 0x00007380ff0777ac */ /* 0x000ea40008000800 */
[----:B------:R-:W3:Y:S04]  /*41d50*/  LDL.S16 R77, [R1+0xb8] ;  /* 0x0000b800014d7983 */ /* 0x000ee80000100600 */
[----:B------:R-:W3:Y:S01]  /*41d60*/  LDL.LU.S16 R92, [R1+0xba] ;  /* 0x0000ba00015c7983 */ /* 0x000ee20000300600 */
[----:B-----5:R-:W-:-:S03]  /*41d70*/  PRMT R73, R76, 0x7610, R73 ;  /* 0x000076104c497816 */ /* 0x020fc60000000049 */
[----:B------:R-:W5:Y:S01]  /*41d80*/  LDL.LU R76, [R1+0x1150] ;  /* 0x00115000014c7983 */ /* 0x000f620000300800 */
[----:B------:R-:W-:-:S03]  /*41d90*/  PRMT R72, R93, 0x7610, R72 ;  /* 0x000076105d487816 */ /* 0x000fc60000000048 */
[----:B------:R1:W-:Y:S01]  /*41da0*/  @P2 STG.E.U16 desc[UR20][R70.64], R73 ;  /* 0x0000004946002986 */ /* 0x0003e2000c101514 */
[----:B----4-:R-:W-:Y:S01]  /*41db0*/  ISETP.LT.AND P2, PT, R75, UR4, !P1 ;  /* 0x000000044b007c0c */ /* 0x010fe2000cf41270 */
[C---:B------:R-:W-:Y:S02]  /*41dc0*/  VIADD R3, R69.reuse, UR5 ;  /* 0x0000000545037c36 */ /* 0x040fe40008000000 */
[----:B------:R-:W4:Y:S01]  /*41dd0*/  LDL.S16 R93, [R1+0xbc] ;  /* 0x0000bc00015d7983 */ /* 0x000f220000100600 */
[C---:B------:R-:W-:Y:S01]  /*41de0*/  LEA R68, P5, R69.reuse, R2, 0x1 ;  /* 0x0000000245447211 */ /* 0x040fe200078a08ff */
[----:B------:R-:W5:Y:S02]  /*41df0*/  LDCU UR4, c[0x0][0x39c] ;  /* 0x00007380ff0477ac */ /* 0x000f640008000800 */
[----:B------:R-:W4:Y:S01]  /*41e00*/  LDL.LU R75, [R1+0x1154] ;  /* 0x00115400014b7983 */ /* 0x000f220000300800 */
[----:B------:R-:W-:Y:S02]  /*41e10*/  LEA.HI.X.SX32 R69, R69, R0, 0x1, P5 ;  /* 0x0000000045457211 */ /* 0x000fe400028f0eff */
[----:B-1----:R-:W-:-:S03]  /*41e20*/  LEA R70, P5, R3, R2, 0x1 ;  /* 0x0000000203467211 */ /* 0x002fc600078a08ff */
[----:B------:R1:W-:Y:S01]  /*41e30*/  @P3 STG.E.U16 desc[UR20][R68.64], R72 ;  /* 0x0000004844003986 */ /* 0x0003e2000c101514 */
[----:B------:R-:W-:Y:S02]  /*41e40*/  LEA.HI.X.SX32 R71, R3, R0, 0x1, P5 ;  /* 0x0000000003477211 */ /* 0x000fe400028f0eff */
[----:B0-----:R-:W-:Y:S01]  /*41e50*/  ISETP.LT.AND P3, PT, R79, UR6, !P1 ;  /* 0x000000064f007c0c */ /* 0x001fe2000cf61270 */
[----:B------:R-:W-:Y:S01]  /*41e60*/  VIADD R3, R3, UR5 ;  /* 0x0000000503037c36 */ /* 0x000fe20008000000 */
[----:B------:R-:W4:Y:S01]  /*41e70*/  LDL.LU R79, [R1+0x1164] ;  /* 0x00116400014f7983 */ /* 0x000f220000300800 */
[----:B------:R-:W4:Y:S01]  /*41e80*/  LDCU UR6, c[0x0][0x39c] ;  /* 0x00007380ff0677ac */ /* 0x000f220008000800 */
[----:B-1----:R-:W-:Y:S01]  /*41e90*/  PRMT R68, R81, 0x7610, R68 ;  /* 0x0000761051447816 */ /* 0x002fe20000000044 */
        /* <DEDUP_REMOVED lines=13> */
[----:B------:R-:W-:-:S03]  /*41f70*/  PRMT R3, R92, 0x7610, R3 ;  /* 0x000076105c037816 */ /* 0x000fc60000000003 */
[----:B------:R1:W-:Y:S04]  /*41f80*/  @P0 STG.E.U16 desc[UR20][R70.64], R73 ;  /* 0x0000004946000986 */ /* 0x0003e8000c101514 */
[----:B------:R-:W3:Y:S01]  /*41f90*/  LDL.LU.S16 R92, [R1+0xc2] ;  /* 0x0000c200015c7983 */ /* 0x000ee20000300600 */
[----:B-----5:R-:W-:-:S03]  /*41fa0*/  ISETP.LT.AND P0, PT, R76, UR4, !P1 ;  /* 0x000000044c007c0c */ /* 0x020fc6000cf01270 */
[----:B------:R5:W-:Y:S01]  /*41fb0*/  @P2 STG.E.U16 desc[UR20][R68.64], R3 ;  /* 0x0000000344002986 */ /* 0x000be2000c101514 */
[----:B------:R-:W3:Y:S03]  /*41fc0*/  LDCU UR4, c[0x0][0x39c] ;  /* 0x00007380ff0477ac */ /* 0x000ee60008000800 */
[----:B------:R-:W3:Y:S01]  /*41fd0*/  LDL.LU R76, [R1+0x115c] ;  /* 0x00115c00014c7983 */ /* 0x000ee20000300800 */
[----:B----4-:R-:W-:Y:S01]  /*41fe0*/  ISETP.LT.AND P2, PT, R75, UR6, !P1 ;  /* 0x000000064b007c0c */ /* 0x010fe2000cf41270 */
[----:B------:R-:W4:Y:S02]  /*41ff0*/  LDCU UR6, c[0x0][0x39c] ;  /* 0x00007380ff0677ac */ /* 0x000f240008000800 */
[----:B------:R-:W3:Y:S01]  /*42000*/  LDL.LU R75, [R1+0x1144] ;  /* 0x00114400014b7983 */ /* 0x000ee20000300800 */
[----:B-1----:R-:W-:Y:S02]  /*42010*/  LEA R70, P5, R72, R2, 0x1 ;  /* 0x0000000248467211 */ /* 0x002fe400078a08ff */
[----:B-----5:R-:W-:-:S02]  /*42020*/  PRMT R3, R93, 0x7610, R3 ;  /* 0x000076105d037816 */ /* 0x020fc40000000003 */
[C---:B------:R-:W-:Y:S01]  /*42030*/  LEA.HI.X.SX32 R71, R72.reuse, R0, 0x1, P5 ;  /* 0x0000000048477211 */ /* 0x040fe200028f0eff */
[----:B------:R-:W-:-:S04]  /*42040*/  VIADD R72, R72, UR5 ;  /* 0x0000000548487c36 */ /* 0x000fc80008000000 */
[----:B------:R1:W-:Y:S01]  /*42050*/  @P3 STG.E.U16 desc[UR20][R70.64], R3 ;  /* 0x0000000346003986 */ /* 0x0003e2000c101514 */
[----:B0-----:R-:W-:Y:S01]  /*42060*/  ISETP.LT.AND P3, PT, R79, UR7, !P1 ;  /* 0x000000074f007c0c */ /* 0x001fe2000cf61270 */
[C---:B------:R-:W-:Y:S01]  /*42070*/  VIADD R69, R72.reuse, UR5 ;  /* 0x0000000548457c36 */ /* 0x040fe20008000000 */
[----:B------:R-:W0:Y:S01]  /*42080*/  LDCU UR7, c[0x0][0x39c] ;  /* 0x00007380ff0777ac */ /* 0x000e220008000800 */
[----:B------:R-:W5:Y:S04]  /*42090*/  LDL.S16 R79, [R1+0xc8] ;  /* 0x0000c800014f7983 */ /* 0x000f680000100600 */
[----:B------:R-:W5:Y:S01]  /*420a0*/  LDL.LU.S16 R93, [R1+0xca] ;  /* 0x0000ca00015d7983 */ /* 0x000f620000300600 */
[----:B-1----:R-:W-:-:S04]  /*420b0*/  LEA R70, P5, R72, R2, 0x1 ;  /* 0x0000000248467211 */ /* 0x002fc800078a08ff */
        /* <DEDUP_REMOVED lines=10> */
[----:B-1----:R-:W-:-:S04]  /*42160*/  LEA R70, P5, R72, R2, 0x1 ;  /* 0x0000000248467211 */ /* 0x002fc800078a08ff */
[----:B------:R-:W-:Y:S02]  /*42170*/  LEA.HI.X.SX32 R71, R72, R0, 0x1, P5 ;  /* 0x0000000048477211 */ /* 0x000fe400028f0eff */
[----:B---3--:R-:W-:Y:S01]  /*42180*/  ISETP.LT.AND P4, PT, R77, UR4, !P1 ;  /* 0x000000044d007c0c */ /* 0x008fe2000cf81270 */
[----:B------:R-:W2:Y:S01]  /*42190*/  LDCU UR4, c[0x0][0x39c] ;  /* 0x00007380ff0477ac */ /* 0x000ea20008000800 */
[----:B------:R-:W3:Y:S01]  /*421a0*/  LDL.LU R77, [R1+0xee4] ;  /* 0x000ee400014d7983 */ /* 0x000ee20000300800 */
[----:B0-----:R-:W-:-:S05]  /*421b0*/  PRMT R3, R92, 0x7610, R3 ;  /* 0x000076105c037816 */ /* 0x001fca0000000003 */
[----:B------:R0:W-:Y:S01]  /*421c0*/  @P2 STG.E.U16 desc[UR20][R70.64], R3 ;  /* 0x0000000346002986 */ /* 0x0001e2000c101514 */
[----:B----4-:R-:W-:Y:S01]  /*421d0*/  ISETP.LT.AND P0, PT, R76, UR6, !P1 ;  /* 0x000000064c007c0c */ /* 0x010fe2000cf01270 */
[----:B------:R-:W-:Y:S02]  /*421e0*/  VIADD R72, R72, UR5 ;  /* 0x0000000548487c36 */ /* 0x000fe40008000000 */
[----:B------:R-:W4:Y:S01]  /*421f0*/  LDL.LU R76, [R1+0x1174] ;  /* 0x00117400014c7983 */ /* 0x000f220000300800 */
[----:B------:R-:W3:Y:S01]  /*42200*/  LDCU UR6, c[0x0][0x39c] ;  /* 0x00007380ff0677ac */ /* 0x000ee20008000800 */
[----:B------:R-:W-:Y:S01]  /*42210*/  ISETP.LT.AND P2, PT, R75, UR7, !P1 ;  /* 0x000000074b007c0c */ /* 0x000fe2000cf41270 */
[C---:B------:R-:W-:Y:S01]  /*42220*/  VIADD R69, R72.reuse, UR5 ;  /* 0x0000000548457c36 */ /* 0x040fe20008000000 */
[----:B------:R-:W4:Y:S01]  /*42230*/  LDL.LU.S16 R75, [R1+0xd2] ;  /* 0x0000d200014b7983 */ /* 0x000f220000300600 */
[C---:B0-----:R-:W-:Y:S01]  /*42240*/  LEA R70, P5, R72.reuse, R2, 0x1 ;  /* 0x0000000248467211 */ /* 0x041fe200078a08ff */
[----:B------:R-:W0:Y:S02]  /*42250*/  LDCU UR7, c[0x0][0x39c] ;  /* 0x00007380ff0777ac */ /* 0x000e240008000800 */
[----:B------:R-:W4:Y:S01]  /*42260*/  LDL.S16 R92, [R1+0xd8] ;  /* 0x0000d800015c7983 */ /* 0x000f220000100600 */
[----:B------:R-:W-:Y:S01]  /*42270*/  LEA.HI.X.SX32 R71, R72, R0, 0x1, P5 ;  /* 0x0000000048477211 */ /* 0x000fe200028f0eff */
[C---:B------:R-:W-:Y:S01]  /*42280*/  VIADD R72, R69.reuse, UR5 ;  /* 0x0000000545487c36 */ /* 0x040fe20008000000 */
[----:B------:R-:W-:-:S02]  /*42290*/  LEA R68, P5, R69, R2, 0x1 ;  /* 0x0000000245447211 */ /* 0x000fc400078a08ff */
[----:B-----5:R-:W-:Y:S02]  /*422a0*/  PRMT R73, R79, 0x7610, R73 ;  /* 0x000076104f497816 */ /* 0x020fe40000000049 */
[----:B------:R-:W5:Y:S01]  /*422b0*/  LDL.LU R79, [R1+0x1184] ;  /* 0x00118400014f7983 */ /* 0x000f620000300800 */
[----:B------:R-:W-:Y:S02]  /*422c0*/  LEA.HI.X.SX32 R69, R69, R0, 0x1, P5 ;  /* 0x0000000045457211 */ /* 0x000fe400028f0eff */
[----:B------:R-:W-:Y:S01]  /*422d0*/  PRMT R3, R93, 0x7610, R3 ;  /* 0x000076105d037816 */ /* 0x000fe20000000003 */
[----:B------:R1:W-:Y:S04]  /*422e0*/  @P3 STG.E.U16 desc[UR20][R70.64], R73 ;  /* 0x0000004946003986 */ /* 0x0003e8000c101514 */
[----:B------:R-:W5:Y:S04]  /*422f0*/  LDL.LU.S16 R93, [R1+0xda] ;  /* 0x0000da00015d7983 */ /* 0x000f680000300600 */
[----:B------:R0:W-:Y:S01]  /*42300*/  @P4 STG.E.U16 desc[UR20][R68.64], R3 ;  /* 0x0000000344004986 */ /* 0x0001e2000c101514 */
[----:B-1----:R-:W-:-:S04]  /*42310*/  LEA R70, P5, R72, R2, 0x1 ;  /* 0x0000000248467211 */ /* 0x002fc800078a08ff */
[----:B------:R-:W-:Y:S02]  /*42320*/  LEA.HI.X.SX32 R71, R72, R0, 0x1, P5 ;  /* 0x0000000048477211 */ /* 0x000fe400028f0eff */
[----:B--2---:R-:W-:Y:S01]  /*42330*/  ISETP.LT.AND P3, PT, R78, UR4, !P1 ;  /* 0x000000044e007c0c */ /* 0x004fe2000cf61270 */
[----:B------:R-:W5:Y:S01]  /*42340*/  LDCU UR4, c[0x0][0x39c] ;  /* 0x00007380ff0477ac */ /* 0x000f620008000800 */
[----:B------:R-:W2:Y:S01]  /*42350*/  LDL.LU R78, [R1+0x1170] ;  /* 0x00117000014e7983 */ /* 0x000ea20000300800 */
[----:B0-----:R-:W-:-:S05]  /*42360*/  PRMT R3, R81, 0x7610, R3 ;  /* 0x0000761051037816 */ /* 0x001fca0000000003 */
[----:B------:R0:W-:Y:S01]  /*42370*/  @P0 STG.E.U16 desc[UR20][R70.64], R3 ;  /* 0x0000000346000986 */ /* 0x0001e2000c101514 */
[----:B---3--:R-:W-:Y:S02]  /*42380*/  ISETP.LT.AND P4, PT, R77, UR6, !P1 ;  /* 0x000000064d007c0c */ /* 0x008fe4000cf81270 */
[----:B----4-:R-:W-:Y:S01]  /*42390*/  PRMT R73, R75, 0x7610, R73 ;  /* 0x000076104b497816 */ /* 0x010fe20000000049 */
[----:B------:R-:W3:Y:S01]  /*423a0*/  LDL.LU R77, [R1+0x117c] ;  /* 0x00117c00014d7983 */ /* 0x000ee20000300800 */
[----:B------:R-:W-:Y:S01]  /*423b0*/  ISETP.LT.AND P0, PT, R76, UR7, !P1 ;  /* 0x000000074c007c0c */ /* 0x000fe2000cf01270 */
[----:B------:R-:W-:Y:S01]  /*423c0*/  VIADD R72, R72, UR5 ;  /* 0x0000000548487c36 */ /* 0x000fe20008000000 */
[----:B------:R-:W2:Y:S01]  /*423d0*/  LDCU UR6, c[0x0][0x39c] ;  /* 0x00007380ff0677ac */ /* 0x000ea20008000800 */
[----:B------:R-:W4:Y:S01]  /*423e0*/  LDL.S16 R81, [R1+0xe0] ;  /* 0x0000e00001517983 */ /* 0x000f220000100600 */
[----:B------:R-:W3:Y:S03]  /*423f0*/  LDCU UR7, c[0x0][0x39c] ;  /* 0x00007380ff0777ac */ /* 0x000ee60008000800 */
[----:B------:R-:W4:Y:S04]  /*42400*/  LDL.LU.S16 R76, [R1+0xe2] ;  /* 0x0000e200014c7983 */ /* 0x000f280000300600 */
[----:B------:R-:W4:Y:S01]  /*42410*/  LDL.LU R75, [R1+0x1168] ;  /* 0x00116800014b7983 */ /* 0x000f220000300800 */
[C---:B0-----:R-:W-:Y:S01]  /*42420*/  LEA R70, P5, R72.reuse, R2, 0x1 ;  /* 0x0000000248467211 */ /* 0x041fe200078a08ff */
[----:B------:R-:W-:-:S03]  /*42430*/  VIADD R69, R72, UR5 ;  /* 0x0000000548457c36 */ /* 0x000fc60008000000 */
[----:B------:R-:W-:Y:S01]  /*42440*/  LEA.HI.X.SX32 R71, R72, R0, 0x1, P5 ;  /* 0x0000000048477211 */ /* 0x000fe200028f0eff */
[C---:B------:R-:W-:Y:S01]  /*42450*/  VIADD R72, R69.reuse, UR5 ;  /* 0x0000000545487c36 */ /* 0x040fe20008000000 */
[C---:B------:R-:W-:Y:S02]  /*42460*/  LEA R68, P5, R69.reuse, R2, 0x1 ;  /* 0x0000000245447211 */ /* 0x040fe400078a08ff */
[----:B------:R-:W-:Y:S01]  /*42470*/  PRMT R3, R92, 0x7610, R3 ;  /* 0x000076105c037816 */ /* 0x000fe20000000003 */
[----:B------:R0:W-:Y:S01]  /*42480*/  @P2 STG.E.U16 desc[UR20][R70.64], R73 ;  /* 0x0000004946002986 */ /* 0x0001e2000c101514 */
[----:B------:R-:W-:Y:S02]  /*42490*/  LEA.HI.X.SX32 R69, R69, R0, 0x1, P5 ;  /* 0x0000000045457211 */ /* 0x000fe400028f0eff */
[----:B-----5:R-:W-:Y:S01]  /*424a0*/  ISETP.LT.AND P2, PT, R79, UR4, !P1 ;  /* 0x000000044f007c0c */ /* 0x020fe2000cf41270 */
[----:B------:R-:W5:Y:S01]  /*424b0*/  LDL.S16 R92, [R1+0xe8] ;  /* 0x0000e800015c7983 */ /* 0x000f620000100600 */
        /* <DEDUP_REMOVED lines=12> */
[----:B------:R-:W2:Y:S01]  /*42580*/  LDL.LU R78, [R1+0xef8] ;  /* 0x000ef800014e7983 */ /* 0x000ea20000300800 */
[----:B---3--:R-:W-:Y:S02]  /*42590*/  ISETP.LT.AND P4, PT, R77, UR7, !P1 ;  /* 0x000000074d007c0c */ /* 0x008fe4000cf81270 */
[----:B----4-:R-:W-:Y:S01]  /*425a0*/  PRMT R73, R81, 0x7610, R73 ;  /* 0x0000761051497816 */ /* 0x010fe20000000049 */
[----:B------:R-:W3:Y:S01]  /*425b0*/  LDL.LU.S16 R77, [R1+0xea] ;  /* 0x0000ea00014d7983 */ /* 0x000ee20000300600 */
[----:B------:R-:W-:Y:S01]  /*425c0*/  VIADD R69, R72, UR5 ;  /* 0x0000000548457c36 */ /* 0x000fe20008000000 */
[----:B------:R-:W2:Y:S01]  /*425d0*/  LDCU UR7, c[0x0][0x39c] ;  /* 0x00007380ff0777ac */ /* 0x000ea20008000800 */
[----:B------:R-:W-:Y:S01]  /*425e0*/  PRMT R3, R76, 0x7610, R3 ;  /* 0x000076104c037816 */ /* 0x000fe20000000003 */
[----:B------:R-:W4:Y:S04]  /*425f0*/  LDL.S16 R93, [R1+0xf0] ;  /* 0x0000f000015d7983 */ /* 0x000f280000100600 */
[----:B------:R-:W4:Y:S04]  /*42600*/  LDL.LU R76, [R1+0xef4] ;  /* 0x000ef400014c7983 */ /* 0x000f280000300800 */
[----:B------:R0:W-:Y:S01]  /*42610*/  @P0 STG.E.U16 desc[UR20][R70.64], R73 ;  /* 0x0000004946000986 */ /* 0x0001e2000c101514 */
[----:B-1----:R-:W-:Y:S01]  /*42620*/  ISETP.LT.AND P0, PT, R75, UR4, !P1 ;  /* 0x000000044b007c0c */ /* 0x002fe2000cf01270 */
[C---:B------:R-:W-:Y:S01]  /*42630*/  VIADD R72, R69.reuse, UR5 ;  /* 0x0000000545487c36 */ /* 0x040fe20008000000 */
[C---:B------:R-:W-:Y:S01]  /*42640*/  LEA R68, P5, R69.reuse, R2, 0x1 ;  /* 0x0000000245447211 */ /* 0x040fe200078a08ff */
[----:B------:R-:W4:Y:S01]  /*42650*/  LDL.LU.S16 R81, [R1+0xf2] ;  /* 0x0000f20001517983 */ /* 0x000f220000300600 */
[----:B------:R-:W1:Y:S03]  /*42660*/  LDCU UR4, c[0x0][0x39c] ;  /* 0x00007380ff0477ac */ /* 0x000e660008000800 */
[----:B------:R-:W4:Y:S01]  /*42670*/  LDL.LU R75, [R1+0x1190] ;  /* 0x00119000014b7983 */ /* 0x000f220000300800 */
[----:B------:R-:W-:-:S02]  /*42680*/  LEA.HI.X.SX32 R69, R69, R0, 0x1, P5 ;  /* 0x0000000045457211 */ /* 0x000fc400028f0eff */
[----:B0-----:R-:W-:-:S03]  /*42690*/  LEA R70, P5, R72, R2, 0x1 ;  /* 0x0000000248467211 */ /* 0x001fc600078a08ff */
[----:B------:R0:W-:Y:S01]  /*426a0*/  @P2 STG.E.U16 desc[UR20][R68.64], R3 ;  /* 0x0000000344002986 */ /* 0x0001e2000c101514 */
[----:B-----5:R-:W-:Y:S01]  /*426b0*/  ISETP.LT.AND P2, PT, R79, UR6, !P1 ;  /* 0x000000064f007c0c */ /* 0x020fe2000cf41270 */
[----:B------:R-:W5:Y:S01]  /*426c0*/  LDCU UR6, c[0x0][0x39c] ;  /* 0x00007380ff0677ac */ /* 0x000f620008000800 */
[C---:B------:R-:W-:Y:S01]  /*426d0*/  LEA.HI.X.SX32 R71, R72.reuse, R0, 0x1, P5 ;  /* 0x0000000048477211 */ /* 0x040fe200028f0eff */
[----:B------:R-:W4:Y:S01]  /*426e0*/  LDL.LU R79, [R1+0x118c] ;  /* 0x00118c00014f7983 */ /* 0x000f220000300800 */
[----:B------:R-:W-:Y:S01]  /*426f0*/  VIADD R72, R72, UR5 ;  /* 0x0000000548487c36 */ /* 0x000fe20008000000 */
[----:B0-----:R-:W-:-:S03]  /*42700*/  PRMT R3, R92, 0x7610, R3 ;  /* 0x000076105c037816 */ /* 0x001fc60000000003 */
[C---:B------:R-:W-:Y:S02]  /*42710*/  VIADD R69, R72.reuse, UR5 ;  /* 0x0000000548457c36 */ /* 0x040fe40008000000 */
[----:B------:R0:W-:Y:S02]  /*42720*/  @P3 STG.E.U16 desc[UR20][R70.64], R3 ;  /* 0x0000000346003986 */ /* 0x0001e4000c101514 */
[----:B0-----:R-:W-:-:S04]  /*42730*/  LEA R70, P5, R72, R2, 0x1 ;  /* 0x0000000248467211 */ /* 0x001fc800078a08ff */
[----:B------:R-:W-:Y:S02]  /*42740*/  LEA.HI.X.SX32 R71, R72, R0, 0x1, P5 ;  /* 0x0000000048477211 */ /* 0x000fe400028f0eff */
[C---:B------:R-:W-:Y:S01]  /*42750*/  LEA R68, P5, R69.reuse, R2, 0x1 ;  /* 0x0000000245447211 */ /* 0x040fe200078a08ff */
[----:B------:R-:W-:-:S03]  /*42760*/  VIADD R72, R69, UR5 ;  /* 0x0000000545487c36 */ /* 0x000fc60008000000 */
[----:B------:R-:W-:Y:S02]  /*42770*/  LEA.HI.X.SX32 R69, R69, R0, 0x1, P5 ;  /* 0x0000000045457211 */ /* 0x000fe400028f0eff */
[----:B--2---:R-:W-:Y:S01]  /*42780*/  ISETP.LT.AND P3, PT, R78, UR7, !P1 ;  /* 0x000000074e007c0c */ /* 0x004fe2000cf61270 */
[----:B------:R-:W0:Y:S01]  /*42790*/  LDCU UR7, c[0x0][0x39c] ;  /* 0x00007380ff0777ac */ /* 0x000e220008000800 */
[----:B------:R-:W2:Y:S04]  /*427a0*/  LDL.S16 R78, [R1+0xf8] ;  /* 0x0000f800014e7983 */ /* 0x000ea80000100600 */
[----:B------:R-:W2:Y:S01]  /*427b0*/  LDL.LU.S16 R92, [R1+0xfa] ;  /* 0x0000fa00015c7983 */ /* 0x000ea20000300600 */
[----:B---3--:R-:W-:-:S03]  /*427c0*/  PRMT R73, R77, 0x7610, R73 ;  /* 0x000076104d497816 */ /* 0x008fc60000000049 */
[----:B------:R-:W3:Y:S01]  /*427d0*/  LDL.LU R77, [R1+0x11a0] ;  /* 0x0011a000014d7983 */ /* 0x000ee20000300800 */
[----:B----4-:R-:W-:-:S03]  /*427e0*/  PRMT R3, R93, 0x7610, R3 ;  /* 0x000076105d037816 */ /* 0x010fc60000000003 */
[----:B------:R4:W-:Y:S01]  /*427f0*/  @P4 STG.E.U16 desc[UR20][R70.64], R73 ;  /* 0x0000004946004986 */ /* 0x0009e2000c101514 */
[----:B-1----:R-:W-:Y:S01]  /*42800*/  ISETP.LT.AND P4, PT, R76, UR4, !P1 ;  /* 0x000000044c007c0c */ /* 0x002fe2000cf81270 */
[----:B------:R-:W3:Y:S02]  /*42810*/  LDCU UR4, c[0x0][0x39c] ;  /* 0x00007380ff0477ac */ /* 0x000ee40008000800 */
[----:B------:R-:W3:Y:S04]  /*42820*/  LDL.S16 R93, [R1+0x10] ;  /* 0x00001000015d7983 */ /* 0x000ee80000100600 */
[----:B------:R-:W3:Y:S04]  /*42830*/  LDL.LU R76, [R1+0x1180] ;  /* 0x00118000014c7983 */ /* 0x000ee80000300800 */
[----:B------:R1:W-:Y:S01]  /*42840*/  @P0 STG.E.U16 desc[UR20][R68.64], R3 ;  /* 0x0000000344000986 */ /* 0x0003e2000c101514 */
[----:B-----5:R-:W-:Y:S01]  /*42850*/  ISETP.LT.AND P0, PT, R75, UR6, !P1 ;  /* 0x000000064b007c0c */ /* 0x020fe2000cf01270 */
[----:B------:R-:W5:Y:S02]  /*42860*/  LDCU UR6, c[0x0][0x39c] ;  /* 0x00007380ff0677ac */ /* 0x000f640008000800 */
[----:B------:R-:W3:Y:S01]  /*42870*/  LDL.LU R75, [R1+0x1188] ;  /* 0x00118800014b7983 */ /* 0x000ee20000300800 */
[----:B----4-:R-:W-:-:S04]  /*42880*/  LEA R70, P5, R72, R2, 0x1 ;  /* 0x0000000248467211 */ /* 0x010fc800078a08ff */
[C---:B------:R-:W-:Y:S02]  /*42890*/  LEA.HI.X.SX32 R71, R72.reuse, R0, 0x1, P5 ;  /* 0x0000000048477211 */ /* 0x040fe400028f0eff */
[----:B-1----:R-:W-:Y:S01]  /*428a0*/  PRMT R3, R81, 0x7610, R3 ;  /* 0x0000761051037816 */ /* 0x002fe20000000003 */
[----:B------:R-:W-:-:S04]  /*428b0*/  VIADD R72, R72, UR5 ;  /* 0x0000000548487c36 */ /* 0x000fc80008000000 */
[----:B------:R1:W-:Y:S01]  /*428c0*/  @P2 STG.E.U16 desc[UR20][R70.64], R3 ;  /* 0x0000000346002986 */ /* 0x0003e2000c101514 */
[----:B0-----:R-:W-:Y:S01]  /*428d0*/  ISETP.LT.AND P2, PT, R79, UR7, !P1 ;  /* 0x000000074f007c0c */ /* 0x001fe2000cf41270 */
[C---:B------:R-:W-:Y:S01]  /*428e0*/  VIADD R69, R72.reuse, UR5 ;  /* 0x0000000548457c36 */ /* 0x040fe20008000000 */
[----:B------:R-:W0:Y:S01]  /*428f0*/  LDCU UR7, c[0x0][0x39c] ;  /* 0x00007380ff0777ac */ /* 0x000e220008000800 */
[----:B------:R-:W4:Y:S04]  /*42900*/  LDL.LU.S16 R79, [R1+0x12] ;  /* 0x00001200014f7983 */ /* 0x000f280000300600 */
[----:B------:R-:W4:Y:S01]  /*42910*/  LDL.S16 R81, [R1+0x14] ;  /* 0x0000140001517983 */ /* 0x000f220000100600 */
        /* <DEDUP_REMOVED lines=11> */
[----:B-1----:R-:W-:-:S04]  /*429d0*/  LEA R70, P5, R72, R2, 0x1 ;  /* 0x0000000248467211 */ /* 0x002fc800078a08ff */
[----:B------:R-:W-:Y:S02]  /*429e0*/  LEA.HI.X.SX32 R71, R72, R0, 0x1, P5 ;  /* 0x0000000048477211 */ /* 0x000fe400028f0eff */
[----:B---3--:R-:W-:Y:S01]  /*429f0*/  ISETP.LT.AND P3, PT, R77, UR4, !P1 ;  /* 0x000000044d007c0c */ /* 0x008fe2000cf61270 */
[----:B------:R-:W2:Y:S01]  /*42a00*/  LDCU UR4, c[0x0][0x39c] ;  /* 0x00007380ff0477ac */ /* 0x000ea20008000800 */
[----:B------:R-:W3:Y:S01]  /*42a10*/  LDL.LU R77, [R1+0xf00] ;  /* 0x000f0000014d7983 */ /* 0x000ee20000300800 */
[----:B0-----:R-:W-:Y:S02]  /*42a20*/  PRMT R3, R93, 0x7610, R3 ;  /* 0x000076105d037816 */ /* 0x001fe40000000003 */
[----:B-----5:R-:W-:-:S03]  /*42a30*/  ISETP.LT.AND P4, PT, R76, UR6, !P1 ;  /* 0x000000064c007c0c */ /* 0x020fc6000cf81270 */
[----:B------:R0:W-:Y:S01]  /*42a40*/  @P0 STG.E.U16 desc[UR20][R70.64], R3 ;  /* 0x0000000346000986 */ /* 0x0001e2000c101514 */
[----:B------:R-:W-:Y:S01]  /*42a50*/  VIADD R72, R72, UR5 ;  /* 0x0000000548487c36 */ /* 0x000fe20008000000 */
[----:B------:R-:W3:Y:S02]  /*42a60*/  LDCU UR6, c[0x0][0x39c] ;  /* 0x00007380ff0677ac */ /* 0x000ee40008000800 */
[----:B------:R-:W5:Y:S01]  /*42a70*/  LDL.LU R76, [R1+0xf08] ;  /* 0x000f0800014c7983 */ /* 0x000f620000300800 */
[----:B------:R-:W-:Y:S01]  /*42a80*/  ISETP.LT.AND P0, PT, R75, UR7, !P1 ;  /* 0x000000074b007c0c */ /* 0x000fe2000cf01270 */
[----:B------:R-:W5:Y:S02]  /*42a90*/  LDCU UR7, c[0x0][0x39c] ;  /* 0x00007380ff0777ac */ /* 0x000f640008000800 */
[----:B------:R-:W5:Y:S01]  /*42aa0*/  LDL.S16 R75, [R1+0x18] ;  /* 0x00001800014b7983 */ /* 0x000f620000100600 */
[C---:B------:R-:W-:Y:S01]  /*42ab0*/  LEA R68, P5, R72.reuse, R2, 0x1 ;  /* 0x0000000248447211 */ /* 0x040fe200078a08ff */
[----:B0-----:R-:W-:-:S02]  /*42ac0*/  VIADD R71, R72, UR5 ;  /* 0x0000000548477c36 */ /* 0x001fc40008000000 */
[----:B------:R-:W5:Y:S01]  /*42ad0*/  LDL.LU.S16 R93, [R1+0x1a] ;  /* 0x00001a00015d7983 */ /* 0x000f620000300600 */
[----:B------:R-:W-:Y:S01]  /*42ae0*/  LEA.HI.X.SX32 R69, R72, R0, 0x1, P5 ;  /* 0x0000000048457211 */ /* 0x000fe200028f0eff */
[C---:B------:R-:W-:Y:S01]  /*42af0*/  VIADD R3, R71.reuse, UR5 ;  /* 0x0000000547037c36 */ /* 0x040fe20008000000 */
        /* <DEDUP_REMOVED lines=21> */
[----:B------:R-:W5:Y:S01]  /*42c50*/  LDL.LU.S16 R76, [R1+0x1e] ;  /* 0x00001e00014c7983 */ /* 0x000f620000300600 */
[----:B------:R-:W3:Y:S03]  /*42c60*/  LDCU UR7, c[0x0][0x39c] ;  /* 0x00007380ff0777ac */ /* 0x000ee60008000800 */
[----:B------:R-:W5:Y:S04]  /*42c70*/  LDL.S16 R92, [R1+0x20] ;  /* 0x00002000015c7983 */ /* 0x000f680000100600 */
        /* <DEDUP_REMOVED lines=10> */
[----:B------:R-:W4:Y:S01]  /*42d20*/  LDL.LU.S16 R93, [R1+0x22] ;  /* 0x00002200015d7983 */ /* 0x000f220000300600 */
        /* <DEDUP_REMOVED lines=13> */
[----:B------:R-:W2:Y:S04]  /*42e00*/  LDL.LU R78, [R1+0x11a4] ;  /* 0x0011a400014e7983 */ /* 0x000ea80000300800 */
[----:B------:R-:W2:Y:S01]  /*42e10*/  LDL.S16 R81, [R1+0x24] ;  /* 0x0000240001517983 */ /* 0x000ea20000100600 */
[----:B---3--:R-:W-:Y:S01]  /*42e20*/  ISETP.LT.AND P3, PT, R77, UR7, !P1 ;  /* 0x000000074d007c0c */ /* 0x008fe2000cf61270 */
[----:B------:R-:W2:Y:S02]  /*42e30*/  LDCU UR7, c[0x0][0x39c] ;  /* 0x00007380ff0777ac */ /* 0x000ea40008000800 */
[----:B------:R-:W3:Y:S01]  /*42e40*/  LDL.LU.S16 R77, [R1+0x26] ;  /* 0x00002600014d7983 */ /* 0x000ee20000300600 */
[----:B-----5:R-:W-:-:S03]  /*42e50*/  PRMT R73, R76, 0x7610, R73 ;  /* 0x000076104c497816 */ /* 0x020fc60000000049 */
[----:B------:R-:W5:Y:S01]  /*42e60*/  LDL.LU R76, [R1+0xf10] ;  /* 0x000f1000014c7983 */ /* 0x000f620000300800 */
[----:B------:R-:W-:-:S03]  /*42e70*/  PRMT R72, R92, 0x7610, R72 ;  /* 0x000076105c487816 */ /* 0x000fc60000000048 */
[----:B------:R0:W-:Y:S01]  /*42e80*/  @P4 STG.E.U16 desc[UR20][R68.64], R73 ;  /* 0x0000004944004986 */ /* 0x0001e2000c101514 */
[----:B-1----:R-:W-:Y:S01]  /*42e90*/  ISETP.LT.AND P4, PT, R75, UR4, !P1 ;  /* 0x000000044b007c0c */ /* 0x002fe2000cf81270 */
[C---:B------:R-:W-:Y:S02]  /*42ea0*/  VIADD R3, R71.reuse, UR5 ;  /* 0x0000000547037c36 */ /* 0x040fe40008000000 */
[----:B------:R-:W5:Y:S01]  /*42eb0*/  LDL.S16 R92, [R1+0x28] ;  /* 0x00002800015c7983 */ /* 0x000f620000100600 */
[C---:B------:R-:W-:Y:S01]  /*42ec0*/  LEA R70, P5, R71.reuse, R2, 0x1 ;  /* 0x0000000247467211 */ /* 0x040fe200078a08ff */
[----:B------:R-:W5:Y:S02]  /*42ed0*/  LDCU UR4, c[0x0][0x39c] ;  /* 0x00007380ff0477ac */ /* 0x000f640008000800 */
[----:B------:R-:W5:Y:S01]  /*42ee0*/  LDL.LU R75, [R1+0xf0c] ;  /* 0x000f0c00014b7983 */ /* 0x000f620000300800 */
[----:B------:R-:W-:Y:S02]  /*42ef0*/  LEA.HI.X.SX32 R71, R71, R0, 0x1, P5 ;  /* 0x0000000047477211 */ /* 0x000fe400028f0eff */
[----:B0-----:R-:W-:-:S03]  /*42f00*/  LEA R68, P5, R3, R2, 0x1 ;  /* 0x0000000203447211 */ /* 0x001fc600078a08ff */
[----:B------:R0:W-:Y:S01]  /*42f10*/  @P0 STG.E.U16 desc[UR20][R70.64], R72 ;  /* 0x0000004846000986 */ /* 0x0001e2000c101514 */
[C---:B------:R-:W-:Y:S01]  /*42f20*/  LEA.HI.X.SX32 R69, R3.reuse, R0, 0x1, P5 ;  /* 0x0000000003457211 */ /* 0x040fe200028f0eff */
[----:B------:R-:W-:Y:S01]  /*42f30*/  VIADD R3, R3, UR5 ;  /* 0x0000000503037c36 */ /* 0x000fe20008000000 */
[----:B----4-:R-:W-:Y:S01]  /*42f40*/  ISETP.LT.AND P0, PT, R79, UR6, !P1 ;  /* 0x000000064f007c0c */ /* 0x010fe2000cf01270 */
[----:B------:R-:W1:Y:S01]  /*42f50*/  LDCU UR6, c[0x0][0x39c] ;  /* 0x00007380ff0677ac */ /* 0x000e620008000800 */
[----:B------:R-:W4:Y:S01]  /*42f60*/  LDL.LU R79, [R1+0x11d0] ;  /* 0x0011d000014f7983 */ /* 0x000f220000300800 */
        /* <DEDUP_REMOVED lines=9> */
[----:B------:R-:W4:Y:S01]  /*43000*/  LDCU UR7, c[0x0][0x39c] ;  /* 0x00007380ff0777ac */ /* 0x000f220008000800 */
[----:B------:R-:W2:Y:S01]  /*43010*/  LDL.LU.S16 R78, [R1+0x2a] ;  /* 0x00002a00014e7983 */ /* 0x000ea20000300600 */
[----:B------:R-:W-:-:S03]  /*43020*/  PRMT R73, R81, 0x7610, R73 ;  /* 0x0000761051497816 */ /* 0x000fc60000000049 */
[----:B------:R-:W2:Y:S04]  /*43030*/  LDL.S16 R93, [R1+0x2c] ;  /* 0x00002c00015d7983 */ /* 0x000ea80000100600 */
[----:B------:R0:W-:Y:S01]  /*43040*/  @P3 STG.E.U16 desc[UR20][R68.64], R73 ;  /* 0x0000004944003986 */ /* 0x0001e2000c101514 */
[----:B---3--:R-:W-:-:S03]  /*43050*/  PRMT R3, R77, 0x7610, R3 ;  /* 0x000076104d037816 */ /* 0x008fc60000000003 */
[----:B------:R-:W3:Y:S01]  /*43060*/  LDL.LU R77, [R1+0x11bc] ;  /* 0x0011bc00014d7983 */ /* 0x000ee20000300800 */
        /* <DEDUP_REMOVED lines=8> */
[----:B0-----:R-:W-:-:S04]  /*430f0*/  LEA R68, P5, R72, R2, 0x1 ;  /* 0x0000000248447211 */ /* 0x001fc800078a08ff */
[C---:B------:R-:W-:Y:S01]  /*43100*/  LEA.HI.X.SX32 R69, R72.reuse, R0, 0x1, P5 ;  /* 0x0000000048457211 */ /* 0x040fe200028f0eff */
[----:B------:R-:W-:Y:S01]  /*43110*/  VIADD R72, R72, UR5 ;  /* 0x0000000548487c36 */ /* 0x000fe20008000000 */
[----:B----4-:R-:W-:-:S03]  /*43120*/  PRMT R3, R92, 0x7610, R3 ;  /* 0x000076105c037816 */ /* 0x010fc60000000003 */
[C---:B------:R-:W-:Y:S02]  /*43130*/  VIADD R71, R72.reuse, UR5 ;  /* 0x0000000548477c36 */ /* 0x040fe40008000000 */
[----:B------:R0:W-:Y:S01]  /*43140*/  @P0 STG.E.U16 desc[UR20][R68.64], R3 ;  /* 0x0000000344000986 */ /* 0x0001e2000c101514 */
[----:B------:R-:W-:Y:S01]  /*43150*/  ISETP.LT.AND P0, PT, R79, UR7, !P1 ;  /* 0x000000074f007c0c */ /* 0x000fe2000cf01270 */
[----:B------:R-:W4:Y:S02]  /*43160*/  LDCU UR7, c[0x0][0x39c] ;  /* 0x00007380ff0777ac */ /* 0x000f240008000800 */
[----:B------:R-:W4:Y:S04]  /*43170*/  LDL.S16 R79, [R1+0x30] ;  /* 0x00003000014f7983 */ /* 0x000f280000100600 */
        /* <DEDUP_REMOVED lines=23> */
[----:B----4-:R-:W-:Y:S01]  /*432f0*/  ISETP.LT.AND P4, PT, R75, UR7, !P1 ;  /* 0x000000074b007c0c */ /* 0x010fe2000cf81270 */
[C---:B------:R-:W-:Y:S02]  /*43300*/  VIADD R71, R3.reuse, UR5 ;  /* 0x0000000503477c36 */ /* 0x040fe40008000000 */
[----:B------:R-:W4:Y:S01]  /*43310*/  LDL.LU.S16 R75, [R1+0x36] ;  /* 0x00003600014b7983 */ /* 0x000f220000300600 */
[----:B------:R-:W5:Y:S01]  /*43320*/  LDCU UR7, c[0x0][0x39c] ;  /* 0x00007380ff0777ac */ /* 0x000f620008000800 */
[----:B0-----:R-:W-:-:S02]  /*43330*/  LEA R68, P5, R3, R2, 0x1 ;  /* 0x0000000203447211 */ /* 0x001fc400078a08ff */
[----:B------:R-:W5:Y:S01]  /*43340*/  LDL.S16 R81, [R1+0x74] ;  /* 0x0000740001517983 */ /* 0x000f620000100600 */
[----:B------:R-:W-:Y:S01]  /*43350*/  VIADD R72, R71, UR5 ;  /* 0x0000000547487c36 */ /* 0x000fe20008000000 */
[----:B------:R-:W-:Y:S02]  /*43360*/  LEA.HI.X.SX32 R69, R3, R0, 0x1, P5 ;  /* 0x0000000003457211 */ /* 0x000fe400028f0eff */
[----:B------:R-:W-:Y:S02]  /*43370*/  LEA R70, P5, R71, R2, 0x1 ;  /* 0x0000000247467211 */ /* 0x000fe400078a08ff */
[----:B------:R-:W-:Y:S02]  /*43380*/  PRMT R73, R79, 0x7610, R73 ;  /* 0x000076104f497816 */ /* 0x000fe40000000049 */
[----:B------:R-:W5:Y:S01]  /*43390*/  LDL.LU R79, [R1+0xf20] ;  /* 0x000f2000014f7983 */ /* 0x000f620000300800 */
[----:B------:R-:W-:Y:S02]  /*433a0*/  LEA.HI.X.SX32 R71, R71, R0, 0x1, P5 ;  /* 0x0000000047477211 */ /* 0x000fe400028f0eff */
[----:B------:R-:W-:Y:S01]  /*433b0*/  PRMT R3, R92, 0x7610, R3 ;  /* 0x000076105c037816 */ /* 0x000fe20000000003 */
[----:B------:R0:W-:Y:S04]  /*433c0*/  @P0 STG.E.U16 desc[UR20][R68.64], R73 ;  /* 0x0000004944000986 */ /* 0x0001e8000c101514 */
[----:B------:R-:W5:Y:S04]  /*433d0*/  LDL.LU.S16 R92, [R1+0x76] ;  /* 0x00007600015c7983 */ /* 0x000f680000300600 */
        /* <DEDUP_REMOVED lines=11> */
[----:B-----5:R-:W-:Y:S01]  /*43490*/  ISETP.LT.AND P3, PT, R76, UR7, !P1 ;  /* 0x000000074c007c0c */ /* 0x020fe2000cf61270 */
        /* <DEDUP_REMOVED lines=32> */
[----:B------:R-:W3:Y:S01]  /*436a0*/  LDL.LU.S16 R77, [R1+0x86] ;  /* 0x00008600014d7983 */ /* 0x000ee20000300600 */
[----:B----4-:R-:W-:-:S03]  /*436b0*/  PRMT R73, R76, 0x7610, R73 ;  /* 0x000076104c497816 */ /* 0x010fc60000000049 */
        /* <DEDUP_REMOVED lines=13> */
[C---:B------:R-:W-:Y:S01]  /*43790*/  LEA.HI.X.SX32 R69, R72.reuse, R0, 0x1, P5 ;  /* 0x0000000048457211 */ /* 0x040fe200028f0eff */
[----:B------:R-:W-:Y:S01]  /*437a0*/  VIADD R72, R72, UR5 ;  /* 0x0000000548487c36 */ /* 0x000fe20008000000 */
[----:B-1----:R-:W-:Y:S01]  /*437b0*/  ISETP.LT.AND P4, PT, R79, UR6, !P1 ;  /* 0x000000064f007c0c */ /* 0x002fe2000cf81270 */
[----:B------:R-:W1:Y:S01]  /*437c0*/  LDCU UR6, c[0x0][0x39c] ;  /* 0x00007380ff0677ac */ /* 0x000e620008000800 */
[----:B------:R-:W4:Y:S01]  /*437d0*/  LDL.LU R79, [R1+0xf2c] ;  /* 0x000f2c00014f7983 */ /* 0x000f220000300800 */
[----:B-----5:R-:W-:-:S03]  /*437e0*/  PRMT R3, R81, 0x7610, R3 ;  /* 0x0000761051037816 */ /* 0x020fc60000000003 */
[----:B------:R-:W5:Y:S01]  /*437f0*/  LDL.S16 R81, [R1+0x94] ;  /* 0x0000940001517983 */ /* 0x000f620000100600 */
[----:B------:R-:W-:-:S03]  /*43800*/  VIADD R71, R72, UR5 ;  /* 0x0000000548477c36 */ /* 0x000fc60008000000 */
        /* <DEDUP_REMOVED lines=24> */
[----:B0-----:R-:W-:-:S03]  /*43990*/  PRMT R70, R93, 0x7610, R70 ;  /* 0x000076105d467816 */ /* 0x001fc60000000046 */
[----:B------:R-:W-:Y:S02]  /*439a0*/  VIADD R71, R3, UR5 ;  /* 0x0000000503477c36 */ /* 0x000fe40008000000 */
[----:B------:R0:W-:Y:S01]  /*439b0*/  @P4 STG.E.U16 desc[UR20][R68.64], R70 ;  /* 0x0000004644004986 */ /* 0x0001e2000c101514 */
[----:B------:R-:W-:Y:S01]  /*439c0*/  ISETP.LT.AND P4, PT, R79, UR7, !P1 ;  /* 0x000000074f007c0c */ /* 0x000fe2000cf81270 */
[----:B------:R-:W4:Y:S02]  /*439d0*/  LDCU UR7, c[0x0][0x39c] ;  /* 0x00007380ff0777ac */ /* 0x000f240008000800 */
[----:B------:R-:W3:Y:S01]  /*439e0*/  LDL.LU.S16 R79, [R1+0x9e] ;  /* 0x00009e00014f7983 */ /* 0x000ee20000300600 */
[----:B-----5:R-:W-:Y:S01]  /*439f0*/  PRMT R73, R81, 0x7610, R73 ;  /* 0x0000761051497816 */ /* 0x020fe20000000049 */
[----:B------:R-:W-:Y:S02]  /*43a00*/  VIADD R72, R71, UR5 ;  /* 0x0000000547487c36 */ /* 0x000fe40008000000 */
[----:B------:R-:W5:Y:S01]  /*43a10*/  LDL.S16 R93, [R1+0xa4] ;  /* 0x0000a400015d7983 */ /* 0x000f620000100600 */
[----:B0-----:R-:W-:-:S04]  /*43a20*/  LEA R68, P5, R3, R2, 0x1 ;  /* 0x0000000203447211 */ /* 0x001fc800078a08ff */
[----:B------:R-:W-:Y:S02]  /*43a30*/  LEA.HI.X.SX32 R69, R3, R0, 0x1, P5 ;  /* 0x0000000003457211 */ /* 0x000fe400028f0eff */
        /* <DEDUP_REMOVED lines=23> */
[----:B------:R-:W4:Y:S01]  /*43bb0*/  LDL.LU.S16 R92, [R1+0xae] ;  /* 0x0000ae00015c7983 */ /* 0x000f220000300600 */
[C---:B------:R-:W-:Y:S01]  /*43bc0*/  VIADD R3, R71.reuse, UR5 ;  /* 0x0000000547037c36 */ /* 0x040fe20008000000 */
[----:B------:R-:W-:Y:S02]  /*43bd0*/  LEA.HI.X.SX32 R69, R72, R0, 0x1, P5 ;  /* 0x0000000048457211 */ /* 0x000fe400028f0eff */
        /* <DEDUP_REMOVED lines=10> */
[----:B--2---:R-:W-:Y:S02]  /*43c80*/  ISETP.LT.AND P4, PT, R78, UR4, !P1 ;  /* 0x000000044e007c0c */ /* 0x004fe4000cf81270 */
[----:B-1----:R-:W-:Y:S01]  /*43c90*/  PRMT R70, R81, 0x7610, R70 ;  /* 0x0000761051467816 */ /* 0x002fe20000000046 */
[----:B------:R-:W2:Y:S01]  /*43ca0*/  LDL.LU R78, [R1+0xf40] ;  /* 0x000f4000014e7983 */ /* 0x000ea20000300800 */
[----:B---3--:R-:W-:-:S03]  /*43cb0*/  ISETP.LT.AND P0, PT, R77, UR6, !P1 ;  /* 0x000000064d007c0c */ /* 0x008fc6000cf01270 */
[----:B------:R0:W-:Y:S01]  /*43cc0*/  @P2 STG.E.U16 desc[UR20][R68.64], R70 ;  /* 0x0000004644002986 */ /* 0x0001e2000c101514 */
[----:B----4-:R-:W-:-:S03]  /*43cd0*/  PRMT R73, R75, 0x7610, R73 ;  /* 0x000076104b497816 */ /* 0x010fc60000000049 */
[----:B------:R-:W3:Y:S01]  /*43ce0*/  LDL.LU R77, [R1+0x1224] ;  /* 0x00122400014d7983 */ /* 0x000ee20000300800 */
[----:B------:R-:W-:Y:S01]  /*43cf0*/  ISETP.LT.AND P2, PT, R76, UR7, !P1 ;  /* 0x000000074c007c0c */ /* 0x000fe2000cf41270 */
[----:B------:R-:W-:Y:S01]  /*43d00*/  VIADD R3, R3, UR5 ;  /* 0x0000000503037c36 */ /* 0x000fe20008000000 */
[----:B------:R-:W1:Y:S01]  /*43d10*/  LDCU UR4, c[0x0][0x39c] ;  /* 0x00007380ff0477ac */ /* 0x000e620008000800 */
[----:B------:R-:W4:Y:S01]  /*43d20*/  LDL.LU.S16 R76, [R1+0xb6] ;  /* 0x0000b600014c7983 */ /* 0x000f220000300600 */
[----:B------:R-:W2:Y:S03]  /*43d30*/  LDCU UR6, c[0x0][0x39c] ;  /* 0x00007380ff0677ac */ /* 0x000ea60008000800 */
[----:B------:R-:W4:Y:S01]  /*43d40*/  LDL.S16 R81, [R1+0xc4] ;  /* 0x0000c40001517983 */ /* 0x000f220000100600 */
[----:B------:R-:W3:Y:S03]  /*43d50*/  LDCU UR7, c[0x0][0x39c] ;  /* 0x00007380ff0777ac */ /* 0x000ee60008000800 */
        /* <DEDUP_REMOVED lines=8> */
[----:B------:R-:W-:-:S03]  /*43de0*/  LEA.HI.X.SX32 R71, R71, R0, 0x1, P5 ;  /* 0x0000000047477211 */ /* 0x000fc600028f0eff */
[----:B------:R-:W4:Y:S01]  /*43df0*/  LDL.LU.S16 R92, [R1+0xc6] ;  /* 0x0000c600015c7983 */ /* 0x000f220000300600 */
[----:B-1----:R-:W-:Y:S01]  /*43e00*/  ISETP.LT.AND P3, PT, R79, UR4, !P1 ;  /* 0x000000044f007c0c */ /* 0x002fe2000cf61270 */
[----:B------:R-:W1:Y:S02]  /*43e10*/  LDCU UR4, c[0x0][0x39c] ;  /* 0x00007380ff0477ac */ /* 0x000e640008000800 */
[----:B------:R5:W-:Y:S01]  /*43e20*/  @P4 STG.E.U16 desc[UR20][R70.64], R3 ;  /* 0x0000000346004986 */ /* 0x000be2000c101514 */
[----:B0-----:R-:W-:-:S03]  /*43e30*/  LEA R68, P5, R72, R2, 0x1 ;  /* 0x0000000248447211 */ /* 0x001fc600078a08ff */
[----:B------:R-:W4:Y:S01]  /*43e40*/  LDL.LU R79, [R1+0x121c] ;  /* 0x00121c00014f7983 */ /* 0x000f220000300800 */
[C---:B------:R-:W-:Y:S01]  /*43e50*/  LEA.HI.X.SX32 R69, R72.reuse, R0, 0x1, P5 ;  /* 0x0000000048457211 */ /* 0x040fe200028f0eff */
[----:B------:R-:W-:Y:S01]  /*43e60*/  VIADD R72, R72, UR5 ;  /* 0x0000000548487c36 */ /* 0x000fe20008000000 */
[----:B-----5:R-:W-:-:S05]  /*43e70*/  PRMT R3, R93, 0x7610, R3 ;  /* 0x000076105d037816 */ /* 0x020fca0000000003 */
        /* <DEDUP_REMOVED lines=15> */
[----:B-1----:R-:W-:Y:S01]  /*43f70*/  ISETP.LT.AND P2, PT, R75, UR4, !P1 ;  /* 0x000000044b007c0c */ /* 0x002fe2000cf41270 */
[C---:B------:R-:W-:Y:S01]  /*43f80*/  VIADD R3, R71.reuse, UR5 ;  /* 0x0000000547037c36 */ /* 0x040fe20008000000 */
[C---:B------:R-:W-:Y:S01]  /*43f90*/  LEA R70, P5, R71.reuse, R2, 0x1 ;  /* 0x0000000247467211 */ /* 0x040fe200078a08ff */
[----:B------:R-:W5:Y:S01]  /*43fa0*/  LDL.S16 R81, [R1+0xd4] ;  /* 0x0000d40001517983 */ /* 0x000f620000100600 */
[----:B------:R-:W5:Y:S03]  /*43fb0*/  LDCU UR4, c[0x0][0x39c] ;  /* 0x00007380ff0477ac */ /* 0x000f660008000800 */
[----:B------:R-:W5:Y:S01]  /*43fc0*/  LDL.LU R75, [R1+0x1214] ;  /* 0x00121400014b7983 */ /* 0x000f620000300800 */
[----:B------:R-:W-:Y:S02]  /*43fd0*/  LEA.HI.X.SX32 R71, R71, R0, 0x1, P5 ;  /* 0x0000000047477211 */ /* 0x000fe400028f0eff */
[----:B0-----:R-:W-:-:S03]  /*43fe0*/  LEA R68, P5, R3, R2, 0x1 ;  /* 0x0000000203447211 */ /* 0x001fc600078a08ff */
[----:B------:R0:W-:Y:S01]  /*43ff0*/  @P3 STG.E.U16 desc[UR20][R70.64], R72 ;  /* 0x0000004846003986 */ /* 0x0001e2000c101514 */
[C---:B------:R-:W-:Y:S01]  /*44000*/  LEA.HI.X.SX32 R69, R3.reuse, R0, 0x1, P5 ;  /* 0x0000000003457211 */ /* 0x040fe200028f0eff */
[----:B------:R-:W-:Y:S01]  /*44010*/  VIADD R3, R3, UR5 ;  /* 0x0000000503037c36 */ /* 0x000fe20008000000 */
[----:B------:R-:W-:Y:S01]  /*44020*/  ISETP.LT.AND P3, PT, R79, UR6, !P1 ;  /* 0x000000064f007c0c */ /* 0x000fe2000cf61270 */
[----:B------:R-:W1:Y:S01]  /*44030*/  LDCU UR6, c[0x0][0x39c] ;  /* 0x00007380ff0677ac */ /* 0x000e620008000800 */
[----:B------:R-:W5:Y:S01]  /*44040*/  LDL.LU R79, [R1+0xf48] ;  /* 0x000f4800014f7983 */ /* 0x000f620000300800 */
        /* <DEDUP_REMOVED lines=25> */
[C---:B------:R-:W-:Y:S01]  /*441e0*/  LEA.HI.X.SX32 R69, R72.reuse, R0, 0x1, P5 ;  /* 0x0000000048457211 */ /* 0x040fe200028f0eff */
[----:B------:R-:W-:Y:S01]  /*441f0*/  VIADD R72, R72, UR5 ;  /* 0x0000000548487c36 */ /* 0x000fe20008000000 */
[----:B0-----:R-:W-:-:S03]  /*44200*/  PRMT R3, R81, 0x7610, R3 ;  /* 0x0000761051037816 */ /* 0x001fc60000000003 */
[C---:B------:R-:W-:Y:S01]  /*44210*/  VIADD R71, R72.reuse, UR5 ;  /* 0x0000000548477c36 */ /* 0x040fe20008000000 */
[----:B------:R-:W4:Y:S04]  /*44220*/  LDL.S16 R81, [R1+0xe4] ;  /* 0x0000e40001517983 */ /* 0x000f280000100600 */
[----:B------:R0:W-:Y:S01]  /*44230*/  @P3 STG.E.U16 desc[UR20][R68.64], R3 ;  /* 0x0000000344003986 */ /* 0x0001e2000c101514 */
[----:B------:R-:W-:Y:S01]  /*44240*/  ISETP.LT.AND P3, PT, R79, UR7, !P1 ;  /* 0x000000074f007c0c */ /* 0x000fe2000cf61270 */
[----:B------:R-:W1:Y:S02]  /*44250*/  LDCU UR7, c[0x0][0x39c] ;  /* 0x00007380ff0777ac */ /* 0x000e640008000800 */
        /* <DEDUP_REMOVED lines=14> */
[----:B---3--:R-:W-:Y:S02]  /*44340*/  ISETP.LT.AND P4, PT, R77, UR4, !P1 ;  /* 0x000000044d007c0c */ /* 0x008fe4000cf81270 */
[----:B-----5:R-:W-:Y:S01]  /*44350*/  PRMT R70, R93, 0x7610, R70 ;  /* 0x000076105d467816 */ /* 0x020fe20000000046 */
[----:B------:R-:W3:Y:S01]  /*44360*/  LDL.LU R77, [R1+0x1230] ;  /* 0x00123000014d7983 */ /* 0x000ee20000300800 */
[----:B-1----:R-:W-:-:S03]  /*44370*/  ISETP.LT.AND P0, PT, R76, UR6, !P1 ;  /* 0x000000064c007c0c */ /* 0x002fc6000cf01270 */
[----:B------:R0:W-:Y:S01]  /*44380*/  @P2 STG.E.U16 desc[UR20][R68.64], R70 ;  /* 0x0000004644002986 */ /* 0x0001e2000c101514 */
[----:B------:R-:W-:Y:S01]  /*44390*/  VIADD R3, R3, UR5 ;  /* 0x0000000503037c36 */ /* 0x000fe20008000000 */
[----:B------:R-:W2:Y:S02]  /*443a0*/  LDCU UR4, c[0x0][0x39c] ;  /* 0x00007380ff0477ac */ /* 0x000ea40008000800 */
[----:B------:R-:W5:Y:S01]  /*443b0*/  LDL.LU R76, [R1+0x123c] ;  /* 0x00123c00014c7983 */ /* 0x000f620000300800 */
[----:B------:R-:W3:Y:S01]  /*443c0*/  LDCU UR6, c[0x0][0x39c] ;  /* 0x00007380ff0677ac */ /* 0x000ee20008000800 */
[----:B------:R-:W-:Y:S02]  /*443d0*/  ISETP.LT.AND P2, PT, R75, UR7, !P1 ;  /* 0x000000074b007c0c */ /* 0x000fe4000cf41270 */
[----:B------:R-:W5:Y:S01]  /*443e0*/  LDL.LU.S16 R75, [R1+0xee] ;  /* 0x0000ee00014b7983 */ /* 0x000f620000300600 */
[C---:B------:R-:W-:Y:S01]  /*443f0*/  VIADD R71, R3.reuse, UR5 ;  /* 0x0000000503477c36 */ /* 0x040fe20008000000 */
[----:B------:R-:W5:Y:S02]  /*44400*/  LDCU UR7, c[0x0][0x39c] ;  /* 0x00007380ff0777ac */ /* 0x000f640008000800 */
[----:B------:R-:W5:Y:S01]  /*44410*/  LDL.S16 R93, [R1+0xf4] ;  /* 0x0000f400015d7983 */ /* 0x000f620000100600 */
[----:B0-----:R-:W-:Y:S01]  /*44420*/  LEA R68, P5, R3, R2, 0x1 ;  /* 0x0000000203447211 */ /* 0x001fe200078a08ff */
[----:B------:R-:W-:-:S02]  /*44430*/  VIADD R72, R71, UR5 ;  /* 0x0000000547487c36 */ /* 0x000fc40008000000 */
[----:B------:R-:W5:Y:S01]  /*44440*/  LDL.LU R80, [R1+0x1238] ;  /* 0x0012380001507983 */ /* 0x000f620000300800 */
[----:B------:R-:W-:Y:S02]  /*44450*/  LEA.HI.X.SX32 R69, R3, R0, 0x1, P5 ;  /* 0x0000000003457211 */ /* 0x000fe400028f0eff */
[----:B------:R-:W-:Y:S02]  /*44460*/  LEA R70, P5, R71, R2, 0x1 ;  /* 0x0000000247467211 */ /* 0x000fe400078a08ff */
[----:B----4-:R-:W-:Y:S02]  /*44470*/  PRMT R73, R81, 0x7610, R73 ;  /* 0x0000761051497816 */ /* 0x010fe40000000049 */
[----:B------:R-:W-:Y:S02]  /*44480*/  LEA.HI.X.SX32 R71, R71, R0, 0x1, P5 ;  /* 0x0000000047477211 */ /* 0x000fe400028f0eff */
[----:B------:R-:W-:Y:S01]  /*44490*/  PRMT R3, R79, 0x7610, R3 ;  /* 0x000076104f037816 */ /* 0x000fe20000000003 */
[----:B------:R0:W-:Y:S04]  /*444a0*/  @P3 STG.E.U16 desc[UR20][R68.64], R73 ;  /* 0x0000004944003986 */ /* 0x0001e8000c101514 */
[----:B------:R-:W4:Y:S04]  /*444b0*/  LDL.LU.S16 R79, [R1+0xf6] ;  /* 0x0000f600014f7983 */ /* 0x000f280000300600 */
[----:B------:R1:W-:Y:S01]  /*444c0*/  @P4 STG.E.U16 desc[UR20][R70.64], R3 ;  /* 0x0000000346004986 */ /* 0x0003e2000c101514 */
[----:B0-----:R-:W-:-:S04]  /*444d0*/  LEA R68, P5, R72, R2, 0x1 ;  /* 0x0000000248447211 */ /* 0x001fc800078a08ff */
[C---:B------:R-:W-:Y:S01]  /*444e0*/  LEA.HI.X.SX32 R69, R72.reuse, R0, 0x1, P5 ;  /* 0x0000000048457211 */ /* 0x040fe200028f0eff */
[----:B------:R-:W-:-:S04]  /*444f0*/  VIADD R72, R72, UR5 ;  /* 0x0000000548487c36 */ /* 0x000fc80008000000 */
[----:B-1----:R-:W-:Y:S01]  /*44500*/  VIADD R71, R72, UR5 ;  /* 0x0000000548477c36 */ /* 0x002fe20008000000 */
[----:B--2---:R-:W-:Y:S01]  /*44510*/  ISETP.LT.AND P3, PT, R78, UR4, !P1 ;  /* 0x000000044e007c0c */ /* 0x004fe2000cf61270 */
[----:B------:R-:W0:Y:S01]  /*44520*/  LDCU UR4, c[0x0][0x39c] ;  /* 0x00007380ff0477ac */ /* 0x000e220008000800 */
[----:B------:R-:W2:Y:S01]  /*44530*/  LDL.LU R78, [R1+0xf64] ;  /* 0x000f6400014e7983 */ /* 0x000ea20000300800 */
[----:B------:R-:W-:-:S05]  /*44540*/  PRMT R3, R92, 0x7610, R3 ;  /* 0x000076105c037816 */ /* 0x000fca0000000003 */
[----:B------:R1:W-:Y:S02]  /*44550*/  @P0 STG.E.U16 desc[UR20][R68.64], R3 ;  /* 0x0000000344000986 */ /* 0x0003e4000c101514 */
[----:B-1----:R-:W-:-:S04]  /*44560*/  LEA R68, P5, R72, R2, 0x1 ;  /* 0x0000000248447211 */ /* 0x002fc800078a08ff */
[----:B------:R-:W-:Y:S02]  /*44570*/  LEA.HI.X.SX32 R69, R72, R0, 0x1, P5 ;  /* 0x0000000048457211 */ /* 0x000fe400028f0eff */
[----:B---3--:R-:W-:Y:S01]  /*44580*/  ISETP.LT.AND P4, PT, R77, UR6, !P1 ;  /* 0x000000064d007c0c */ /* 0x008fe2000cf81270 */
[----:B------:R-:W2:Y:S01]  /*44590*/  LDCU UR6, c[0x0][0x39c] ;  /* 0x00007380ff0677ac */ /* 0x000ea20008000800 */
[----:B------:R-:W3:Y:S01]  /*445a0*/  LDL.LU R77, [R1+0xf5c] ;  /* 0x000f5c00014d7983 */ /* 0x000ee20000300800 */
[----:B-----5:R-:W-:Y:S02]  /*445b0*/  ISETP.LT.AND P0, PT, R76, UR7, !P1 ;  /* 0x000000074c007c0c */ /* 0x020fe4000cf01270 */
[----:B------:R-:W-:Y:S01]  /*445c0*/  PRMT R73, R75, 0x7610, R73 ;  /* 0x000076104b497816 */ /* 0x000fe20000000049 */
[----:B------:R-:W5:Y:S01]  /*445d0*/  LDL.S16 R76, [R1+0xfc] ;  /* 0x0000fc00014c7983 */ /* 0x000f620000100600 */
[----:B------:R-:W-:-:S03]  /*445e0*/  PRMT R72, R93, 0x7610, R72 ;  /* 0x000076105d487816 */ /* 0x000fc60000000048 */
[----:B------:R-:W5:Y:S01]  /*445f0*/  LDL.LU.S16 R92, [R1+0xfe] ;  /* 0x0000fe00015c7983 */ /* 0x000f620000300600 */
[C---:B------:R-:W-:Y:S01]  /*44600*/  LEA R70, P5, R71.reuse, R2, 0x1 ;  /* 0x0000000247467211 */ /* 0x040fe200078a08ff */
[C---:B------:R-:W-:Y:S01]  /*44610*/  VIADD R3, R71.reuse, UR5 ;  /* 0x0000000547037c36 */ /* 0x040fe20008000000 */
[----:B------:R-:W3:Y:S01]  /*44620*/  LDCU UR7, c[0x0][0x39c] ;  /* 0x00007380ff0777ac */ /* 0x000ee20008000800 */
[----:B------:R-:W5:Y:S04]  /*44630*/  LDL.LU R75, [R1+0x1264] ;  /* 0x00126400014b7983 */ /* 0x000f680000300800 */
[----:B------:R-:W5:Y:S01]  /*44640*/  LDL.S16 R93, [R1+0x1dc] ;  /* 0x0001dc00015d7983 */ /* 0x000f620000100600 */
[----:B------:R-:W-:-:S03]  /*44650*/  LEA.HI.X.SX32 R71, R71, R0, 0x1, P5 ;  /* 0x0000000047477211 */ /* 0x000fc600028f0eff */
[----:B------:R1:W-:Y:S01]  /*44660*/  @P2 STG.E.U16 desc[UR20][R68.64], R73 ;  /* 0x0000004944002986 */ /* 0x0003e2000c101514 */
[----:B0-----:R-:W-:Y:S01]  /*44670*/  ISETP.LT.AND P2, PT, R80, UR4, !P1 ;  /* 0x0000000450007c0c */ /* 0x001fe2000cf41270 */
[----:B------:R-:W0:Y:S02]  /*44680*/  LDCU UR4, c[0x0][0x39c] ;  /* 0x00007380ff0477ac */ /* 0x000e240008000800 */
[----:B------:R-:W5:Y:S04]  /*44690*/  LDL.LU R80, [R1+0x1244] ;  /* 0x0012440001507983 */ /* 0x000f680000300800 */
[----:B------:R4:W-:Y:S01]  /*446a0*/  @P3 STG.E.U16 desc[UR20][R70.64], R72 ;  /* 0x0000004846003986 */ /* 0x0009e2000c101514 */
[----:B-1----:R-:W-:-:S04]  /*446b0*/  LEA R68, P5, R3, R2, 0x1 ;  /* 0x0000000203447211 */ /* 0x002fc800078a08ff */
[----:B------:R-:W-:Y:S02]  /*446c0*/  LEA.HI.X.SX32 R69, R3, R0, 0x1, P5 ;  /* 0x0000000003457211 */ /* 0x000fe400028f0eff */
[----:B----4-:R-:W-:Y:S01]  /*446d0*/  PRMT R71, R79, 0x7610, R71 ;  /* 0x000076104f477816 */ /* 0x010fe20000000047 */
[----:B------:R-:W-:-:S04]  /*446e0*/  VIADD R70, R3, UR5 ;  /* 0x0000000503467c36 */ /* 0x000fc80008000000 */
[----:B------:R1:W-:Y:S02]  /*446f0*/  @P4 STG.E.U16 desc[UR20][R68.64], R71 ;  /* 0x0000004744004986 */ /* 0x0003e4000c101514 */
[----:B-1----:R-:W-:-:S04]  /*44700*/  LEA R68, P5, R70, R2, 0x1 ;  /* 0x0000000246447211 */ /* 0x002fc800078a08ff */
[C---:B------:R-:W-:Y:S01]  /*44710*/  LEA.HI.X.SX32 R69, R70.reuse, R0, 0x1, P5 ;  /* 0x0000000046457211 */ /* 0x040fe200028f0eff */
[----:B------:R-:W-:-:S05]  /*44720*/  VIADD R3, R70, UR5 ;  /* 0x0000000546037c36 */ /* 0x000fca0008000000 */
[C---:B------:R-:W-:Y:S01]  /*44730*/  LEA R70, P5, R3.reuse, R2, 0x1 ;  /* 0x0000000203467211 */ /* 0x040fe200078a08ff */
[----:B------:R-:W-:-:S03]  /*44740*/  VIADD R73, R3, UR5 ;  /* 0x0000000503497c36 */ /* 0x000fc60008000000 */
[----:B------:R-:W-:Y:S02]  /*44750*/  LEA.HI.X.SX32 R71, R3, R0, 0x1, P5 ;  /* 0x0000000003477211 */ /* 0x000fe400028f0eff */
[----:B--2---:R-:W-:Y:S01]  /*44760*/  ISETP.LT.AND P3, PT, R78, UR6, !P1 ;  /* 0x000000064e007c0c */ /* 0x004fe2000cf61270 */
[----:B------:R-:W1:Y:S01]  /*44770*/  LDCU UR6, c[0x0][0x39c] ;  /* 0x00007380ff0677ac */ /* 0x000e620008000800 */
[----:B------:R-:W2:Y:S04]  /*44780*/  LDL.LU R78, [R1+0x1250] ;  /* 0x00125000014e7983 */ /* 0x000ea80000300800 */
[----:B------:R-:W4:Y:S01]  /*44790*/  LDL.LU.S16 R79, [R1+0x1de] ;  /* 0x0001de00014f7983 */ /* 0x000f220000300600 */
[----:B---3--:R-:W-:Y:S01]  /*447a0*/  ISETP.LT.AND P4, PT, R77, UR7, !P1 ;  /* 0x000000074d007c0c */ /* 0x008fe2000cf81270 */
[----:B------:R-:W2:Y:S02]  /*447b0*/  LDCU UR7, c[0x0][0x39c] ;  /* 0x00007380ff0777ac */ /* 0x000ea40008000800 */
[----:B------:R-:W3:Y:S01]  /*447c0*/  LDL.S16 R77, [R1+0x1e0] ;  /* 0x0001e000014d7983 */ /* 0x000ee20000100600 */
[----:B-----5:R-:W-:-:S03]  /*447d0*/  PRMT R74, R76, 0x7610, R74 ;  /* 0x000076104c4a7816 */ /* 0x020fc6000000004a */
[----:B------:R-:W5:Y:S01]  /*447e0*/  LDL.LU R76, [R1+0x1260] ;  /* 0x00126000014c7983 */ /* 0x000f620000300800 */
[----:B------:R-:W-:-:S03]  /*447f0*/  PRMT R72, R92, 0x7610, R72 ;  /* 0x000076105c487816 */ /* 0x000fc60000000048 */
[----:B------:R1:W-:Y:S01]  /*44800*/  @P0 STG.E.U16 desc[UR20][R68.64], R74 ;  /* 0x0000004a44000986 */ /* 0x0003e2000c101514 */
[----:B0-----:R-:W-:Y:S01]  /*44810*/  ISETP.LT.AND P0, PT, R75, UR4, !P1 ;  /* 0x000000044b007c0c */ /* 0x001fe2000cf01270 */
[----:B------:R-:W5:Y:S02]  /*44820*/  LDCU UR4, c[0x0][0x39c] ;  /* 0x00007380ff0477ac */ /* 0x000f640008000800 */
[----:B------:R-:W5:Y:S04]  /*44830*/  LDL.LU.S16 R92, [R1+0x1e2] ;  /* 0x0001e200015c7983 */ /* 0x000f680000300600 */
[----:B------:R-:W5:Y:S01]  /*44840*/  LDL.LU R75, [R1+0x124c] ;  /* 0x00124c00014b7983 */ /* 0x000f620000300800 */
[----:B------:R-:W-:-:S03]  /*44850*/  PRMT R3, R93, 0x7610, R3 ;  /* 0x000076105d037816 */ /* 0x000fc60000000003 */
[----:B-1----:R-:W5:Y:S04]  /*44860*/  LDL.LU R74, [R1+0x1254] ;  /* 0x00125400014a7983 */ /* 0x002f680000300800 */
[----:B------:R-:W5:Y:S04]  /*44870*/  LDL.S16 R81, [R1+0x1e4] ;  /* 0x0001e40001517983 */ /* 0x000f680000100600 */
[----:B------:R-:W5:Y:S01]  /*44880*/  LDL.LU.S16 R93, [R1+0x1e6] ;  /* 0x0001e600015d7983 */ /* 0x000f620000300600 */
[----:B------:R-:W-:-:S03]  /*44890*/  LEA R68, P5, R73, R2, 0x1 ;  /* 0x0000000249447211 */ /* 0x000fc600078a08ff */
[----:B------:R0:W-:Y:S01]  /*448a0*/  @P2 STG.E.U16 desc[UR20][R70.64], R72 ;  /* 0x0000004846002986 */ /* 0x0001e2000c101514 */
[C---:B------:R-:W-:Y:S01]  /*448b0*/  LEA.HI.X.SX32 R69, R73.reuse, R0, 0x1, P5 ;  /* 0x0000000049457211 */ /* 0x040fe200028f0eff */
[----:B------:R-:W-:Y:S01]  /*448c0*/  VIADD R73, R73, UR5 ;  /* 0x0000000549497c36 */ /* 0x000fe20008000000 */
[----:B------:R-:W-:Y:S01]  /*448d0*/  ISETP.LT.AND P2, PT, R80, UR6, !P1 ;  /* 0x0000000650007c0c */ /* 0x000fe2000cf41270 */
[----:B------:R-:W1:Y:S01]  /*448e0*/  LDCU UR6, c[0x0][0x39c] ;  /* 0x00007380ff0677ac */ /* 0x000e620008000800 */
[----:B------:R-:W5:Y:S04]  /*448f0*/  LDL.LU R80, [R1+0xf6c] ;  /* 0x000f6c0001507983 */ /* 0x000f680000300800 */
[----:B------:R1:W-:Y:S01]  /*44900*/  @P3 STG.E.U16 desc[UR20][R68.64], R3 ;  /* 0x0000000344003986 */ /* 0x0003e2000c101514 */
[C---:B0-----:R-:W-:Y:S01]  /*44910*/  VIADD R71, R73.reuse, UR5 ;  /* 0x0000000549477c36 */ /* 0x041fe20008000000 */
[----:B-1----:R-:W-:-:S04]  /*44920*/  LEA R68, P5, R73, R2, 0x1 ;  /* 0x0000000249447211 */ /* 0x002fc800078a08ff */
[----:B------:R-:W-:Y:S02]  /*44930*/  LEA.HI.X.SX32 R69, R73, R0, 0x1, P5 ;  /* 0x0000000049457211 */ /* 0x000fe400028f0eff */
[C---:B------:R-:W-:Y:S01]  /*44940*/  LEA R70, P5, R71.reuse, R2, 0x1 ;  /* 0x0000000247467211 */ /* 0x040fe200078a08ff */
[----:B------:R-:W-:-:S03]  /*44950*/  VIADD R3, R71, UR5 ;  /* 0x0000000547037c36 */ /* 0x000fc60008000000 */
[----:B------:R-:W-:Y:S02]  /*44960*/  LEA.HI.X.SX32 R71, R71, R0, 0x1, P5 ;  /* 0x0000000047477211 */ /* 0x000fe400028f0eff */
[----:B--2---:R-:W-:Y:S01]  /*44970*/  ISETP.LT.AND P3, PT, R78, UR7, !P1 ;  /* 0x000000074e007c0c */ /* 0x004fe2000cf61270 */
[----:B------:R-:W0:Y:S01]  /*44980*/  LDCU UR7, c[0x0][0x39c] ;  /* 0x00007380ff0777ac */ /* 0x000e220008000800 */
[----:B------:R-:W2:Y:S01]  /*44990*/  LDL.S16 R78, [R1+0x1e8] ;  /* 0x0001e800014e7983 */ /* 0x000ea20000100600 */
[----:B----4-:R-:W-:-:S05]  /*449a0*/  PRMT R73, R79, 0x7610, R73 ;  /* 0x000076104f497816 */ /* 0x010fca0000000049 */
[----:B------:R1:W-:Y:S02]  /*449b0*/  @P4 STG.E.U16 desc[UR20][R68.64], R73 ;  /* 0x0000004944004986 */ /* 0x0003e4000c101514 */
[----:B-1----:R-:W-:-:S04]  /*449c0*/  LEA R68, P5, R3, R2, 0x1 ;  /* 0x0000000203447211 */ /* 0x002fc800078a08ff */
[C---:B------:R-:W-:Y:S01]  /*449d0*/  LEA.HI.X.SX32 R69, R3.reuse, R0, 0x1, P5 ;  /* 0x0000000003457211 */ /* 0x040fe200028f0eff */
[----:B------:R-:W-:Y:S01]  /*449e0*/  VIADD R3, R3, UR5 ;  /* 0x0000000503037c36 */ /* 0x000fe20008000000 */
[----:B---3--:R-:W-:-:S05]  /*449f0*/  PRMT R72, R77, 0x7610, R72 ;  /* 0x000076104d487816 */ /* 0x008fca0000000048 */
[----:B------:R1:W-:Y:S01]  /*44a00*/  @P0 STG.E.U16 desc[UR20][R70.64], R72 ;  /* 0x0000004846000986 */ /* 0x0003e2000c101514 */
[----:B-----5:R-:W-:Y:S01]  /*44a10*/  ISETP.LT.AND P4, PT, R76, UR4, !P1 ;  /* 0x000000044c007c0c */ /* 0x020fe2000cf81270 */
[----:B------:R-:W3:Y:S02]  /*44a20*/  LDCU UR4, c[0x0][0x39c] ;  /* 0x00007380ff0477ac */ /* 0x000ee40008000800 */
[----:B------:R-:W4:Y:S01]  /*44a30*/  LDL.LU R76, [R1+0xf60] ;  /* 0x000f6000014c7983 */ /* 0x000f220000300800 */
[----:B------:R-:W-:Y:S01]  /*44a40*/  ISETP.LT.AND P0, PT, R75, UR6, !P1 ;  /* 0x000000064b007c0c */ /* 0x000fe2000cf01270 */
[C---:B-1----:R-:W-:Y:S02]  /*44a50*/  VIADD R71, R3.reuse, UR5 ;  /* 0x0000000503477c36 */ /* 0x042fe40008000000 */
[----:B------:R-:W5:Y:S01]  /*44a60*/  LDL.LU R75, [R1+0x1258] ;  /* 0x00125800014b7983 */ /* 0x000f620000300800 */
[----:B------:R-:W-:Y:S01]  /*44a70*/  PRMT R70, R92, 0x7610, R70 ;  /* 0x000076105c467816 */ /* 0x000fe20000000046 */
[----:B------:R-:W4:Y:S02]  /*44a80*/  LDCU UR6, c[0x0][0x39c] ;  /* 0x00007380ff0677ac */ /* 0x000f240008000800 */
[----:B------:R-:W5:Y:S04]  /*44a90*/  LDL.LU.S16 R79, [R1+0x1ea] ;  /* 0x0001ea00014f7983 */ /* 0x000f680000300600 */
[----:B------:R-:W5:Y:S04]  /*44aa0*/  LDL.S16 R92, [R1+0x1ec] ;  /* 0x0001ec00015c7983 */ /* 0x000f680000100600 */
[----:B------:R1:W-:Y:S04]  /*44ab0*/  @P2 STG.E.U16 desc[UR20][R68.64], R70 ;  /* 0x0000004644002986 */ /* 0x0003e8000c101514 */
[----:B------:R-:W5:Y:S01]  /*44ac0*/  LDL.LU R77, [R1+0x1270] ;  /* 0x00127000014d7983 */ /* 0x000f620000300800 */
[----:B-1----:R-:W-:-:S04]  /*44ad0*/  LEA R68, P5, R3, R2, 0x1 ;  /* 0x0000000203447211 */ /* 0x002fc800078a08ff */
[----:B------:R-:W-:Y:S02]  /*44ae0*/  LEA.HI.X.SX32 R69, R3, R0, 0x1, P5 ;  /* 0x0000000003457211 */ /* 0x000fe400028f0eff */
[----:B------:R-:W-:Y:S02]  /*44af0*/  PRMT R3, R93, 0x7610, R3 ;  /* 0x000076105d037816 */ /* 0x000fe40000000003 */
[----:B------:R-:W5:Y:S01]  /*44b00*/  LDL.LU.S16 R93, [R1+0x1ee] ;  /* 0x0001ee00015d7983 */ /* 0x000f620000300600 */
[----:B0-----:R-:W-:Y:S01]  /*44b10*/  ISETP.LT.AND P2, PT, R74, UR7, !P1 ;  /* 0x000000074a007c0c */ /* 0x001fe2000cf41270 */
[----:B------:R-:W5:Y:S02]  /*44b20*/  LDCU UR7, c[0x0][0x39c] ;  /* 0x00007380ff0777ac */ /* 0x000f640008000800 */
[----:B------:R-:W5:Y:S01]  /*44b30*/  LDL.LU R74, [R1+0x1280] ;  /* 0x00128000014a7983 */ /* 0x000f620000300800 */
[C---:B------:R-:W-:Y:S01]  /*44b40*/  LEA R70, P5, R71.reuse, R2, 0x1 ;  /* 0x0000000247467211 */ /* 0x040fe200078a08ff */
[----:B------:R-:W-:Y:S01]  /*44b50*/  VIADD R72, R71, UR5 ;  /* 0x0000000547487c36 */ /* 0x000fe20008000000 */
[----:B------:R-:W-:-:S02]  /*44b60*/  PRMT R73, R81, 0x7610, R73 ;  /* 0x0000761051497816 */ /* 0x000fc40000000049 */
[----:B------:R-:W-:-:S03]  /*44b70*/  LEA.HI.X.SX32 R71, R71, R0, 0x1, P5 ;  /* 0x0000000047477211 */ /* 0x000fc600028f0eff */
[----:B------:R0:W-:Y:S04]  /*44b80*/  @P3 STG.E.U16 desc[UR20][R68.64], R73 ;  /* 0x0000004944003986 */ /* 0x0001e8000c101514 */
[----:B------:R1:W-:Y:S01]  /*44b90*/  @P4 STG.E.U16 desc[UR20][R70.64], R3 ;  /* 0x0000000346004986 */ /* 0x0003e2000c101514 */
[----:B0-----:R-:W-:-:S04]  /*44ba0*/  LEA R68, P5, R72, R2, 0x1 ;  /* 0x0000000248447211 */ /* 0x001fc800078a08ff */
[C---:B------:R-:W-:Y:S01]  /*44bb0*/  LEA.HI.X.SX32 R69, R72.reuse, R0, 0x1, P5 ;  /* 0x0000000048457211 */ /* 0x040fe200028f0eff */
[----:B------:R-:W-:Y:S01]  /*44bc0*/  VIADD R72, R72, UR5 ;  /* 0x0000000548487c36 */ /* 0x000fe20008000000 */
[----:B---3--:R-:W-:Y:S01]  /*44bd0*/  ISETP.LT.AND P3, PT, R80, UR4, !P1 ;  /* 0x0000000450007c0c */ /* 0x008fe2000cf61270 */
[----:B------:R-:W0:Y:S02]  /*44be0*/  LDCU UR4, c[0x0][0x39c] ;  /* 0x00007380ff0477ac */ /* 0x000e240008000800 */
[----:B-1----:R-:W-:Y:S01]  /*44bf0*/  VIADD R71, R72, UR5 ;  /* 0x0000000548477c36 */ /* 0x002fe20008000000 */
[----:B--2---:R-:W-:-:S05]  /*44c00*/  PRMT R3, R78, 0x7610, R3 ;  /* 0x000076104e037816 */ /* 0x004fca0000000003 */
[----:B------:R1:W-:Y:S02]  /*44c10*/  @P0 STG.E.U16 desc[UR20][R68.64], R3 ;  /* 0x0000000344000986 */ /* 0x0003e4000c101514 */
[----:B-1----:R-:W-:-:S04]  /*44c20*/  LEA R68, P5, R72, R2, 0x1 ;  /* 0x0000000248447211 */ /* 0x002fc800078a08ff */
[----:B------:R-:W-:Y:S02]  /*44c30*/  LEA.HI.X.SX32 R69, R72, R0, 0x1, P5 ;  /* 0x0000000048457211 */ /* 0x000fe400028f0eff */
[C---:B------:R-:W-:Y:S01]  /*44c40*/  LEA R70, P5, R71.reuse, R2, 0x1 ;  /* 0x0000000247467211 */ /* 0x040fe200078a08ff */
[----:B------:R-:W-:-:S03]  /*44c50*/  VIADD R3, R71, UR5 ;  /* 0x0000000547037c36 */ /* 0x000fc60008000000 */
[----:B------:R-:W-:Y:S02]  /*44c60*/  LEA.HI.X.SX32 R71, R71, R0, 0x1, P5 ;  /* 0x0000000047477211 */ /* 0x000fe400028f0eff */
[----:B----4-:R-:W-:Y:S01]  /*44c70*/  ISETP.LT.AND P4, PT, R76, UR6, !P1 ;  /* 0x000000064c007c0c */ /* 0x010fe2000cf81270 */
[----:B------:R-:W1:Y:S01]  /*44c80*/  LDCU UR6, c[0x0][0x39c] ;  /* 0x00007380ff0677ac */ /* 0x000e620008000800 */
[----:B------:R-:W2:Y:S01]  /*44c90*/  LDL.LU R76, [R1+0x1278] ;  /* 0x00127800014c7983 */ /* 0x000ea20000300800 */
[----:B-----5:R-:W-:Y:S01]  /*44ca0*/  ISETP.LT.AND P0, PT, R75, UR7, !P1 ;  /* 0x000000074b007c0c */ /* 0x020fe2000cf01270 */
[----:B------:R-:W2:Y:S02]  /*44cb0*/  LDCU UR7, c[0x0][0x39c] ;  /* 0x00007380ff0777ac */ /* 0x000ea40008000800 */
[----:B------:R-:W3:Y:S01]  /*44cc0*/  LDL.LU R75, [R1+0x127c] ;  /* 0x00127c00014b7983 */ /* 0x000ee20000300800 */
[----:B------:R-:W-:Y:S02]  /*44cd0*/  PRMT R73, R79, 0x7610, R73 ;  /* 0x000076104f497816 */ /* 0x000fe40000000049 */
[----:B------:R-:W-:-:S03]  /*44ce0*/  PRMT R72, R92, 0x7610, R72 ;  /* 0x000076105c487816 */ /* 0x000fc60000000048 */
[----:B------:R4:W-:Y:S04]  /*44cf0*/  @P2 STG.E.U16 desc[UR20][R68.64], R73 ;  /* 0x0000004944002986 */ /* 0x0009e8000c101514 */
[----:B------:R5:W-:Y:S04]  /*44d00*/  @P3 STG.E.U16 desc[UR20][R70.64], R72 ;  /* 0x0000004846003986 */ /* 0x000be8000c101514 */
[----:B----4-:R-:W4:Y:S04]  /*44d10*/  LDL.LU R73, [R1+0x126c] ;  /* 0x00126c0001497983 */ /* 0x010f280000300800 */
[----:B-----5:R-:W5:Y:S01]  /*44d20*/  LDL.LU R72, [R1+0xf68] ;  /* 0x000f680001487983 */ /* 0x020f620000300800 */
[C---:B------:R-:W-:Y:S01]  /*44d30*/  LEA R68, P5, R3.reuse, R2, 0x1 ;  /* 0x0000000203447211 */ /* 0x040fe200078a08ff */
[----:B------:R-:W-:Y:S01]  /*44d40*/  VIADD R70, R3, UR5 ;  /* 0x0000000503467c36 */ /* 0x000fe20008000000 */
[----:B------:R-:W-:-:S02]  /*44d50*/  F2FP.F16.F32.PACK_AB R71, R5, R4 ;  /* 0x000000040547723e */ /* 0x000fc400000000ff */
[----:B------:R-:W-:Y:S02]  /*44d60*/  LEA.HI.X.SX32 R69, R3, R0, 0x1, P5 ;  /* 0x0000000003457211 */ /* 0x000fe400028f0eff */
[----:B------:R-:W-:Y:S02]  /*44d70*/  PRMT R3, R93, 0x7610, R3 ;  /* 0x000076105d037816 */ /* 0x000fe40000000003 */
[----:B------:R-:W-:Y:S02]  /*44d80*/  LEA R4, P5, R70, R2, 0x1 ;  /* 0x0000000246047211 */ /* 0x000fe400078a08ff */
[----:B-1----:R-:W-:Y:S01]  /*44d90*/  ISETP.LT.AND P3, PT, R74, UR6, !P1 ;  /* 0x000000064a007c0c */ /* 0x002fe2000cf61270 */
[----:B------:R1:W-:Y:S01]  /*44da0*/  @P4 STG.E.U16 desc[UR20][R68.64], R3 ;  /* 0x0000000344004986 */ /* 0x0003e2000c101514 */
[C---:B------:R-:W-:Y:S01]  /*44db0*/  LEA.HI.X.SX32 R5, R70.reuse, R0, 0x1, P5 ;  /* 0x0000000046057211 */ /* 0x040fe200028f0eff */
[----:B------:R-:W4:Y:S02]  /*44dc0*/  LDCU UR6, c[0x0][0x39c] ;  /* 0x00007380ff0677ac */ /* 0x000f240008000800 */
[----:B------:R-:W5:Y:S01]  /*44dd0*/  LDL.LU R74, [R1+0xf70] ;  /* 0x000f7000014a7983 */ /* 0x000f620000300800 */
[----:B-1----:R-:W-:-:S03]  /*44de0*/  VIADD R3, R70, UR5 ;  /* 0x0000000546037c36 */ /* 0x002fc60008000000 */
[----:B------:R-:W5:Y:S01]  /*44df0*/  LDL.LU R70, [R1+0x128c] ;  /* 0x00128c0001467983 */ /* 0x000f620000300800 */
[----:B0-----:R-:W-:Y:S01]  /*44e00*/  ISETP.LT.AND P2, PT, R77, UR4, !P1 ;  /* 0x000000044d007c0c */ /* 0x001fe2000cf41270 */
[----:B------:R-:W3:Y:S01]  /*44e10*/  LDCU UR4, c[0x0][0x39c] ;  /* 0x00007380ff0477ac */ /* 0x000ee20008000800 */
[C---:B------:R-:W-:Y:S01]  /*44e20*/  LEA R68, P5, R3.reuse, R2, 0x1 ;  /* 0x0000000203447211 */ /* 0x040fe200078a08ff */
[----:B------:R0:W-:Y:S03]  /*44e30*/  @P0 STG.E.U16 desc[UR20][R4.64], R71 ;  /* 0x0000004704000986 */ /* 0x0001e6000c101514 */
[C---:B------:R-:W-:Y:S01]  /*44e40*/  LEA.HI.X.SX32 R69, R3.reuse, R0, 0x1, P5 ;  /* 0x0000000003457211 */ /* 0x040fe200028f0eff */
[----:B------:R-:W-:Y:S01]  /*44e50*/  VIADD R3, R3, UR5 ;  /* 0x0000000503037c36 */ /* 0x000fe20008000000 */
[----:B0-----:R-:W-:-:S05]  /*44e60*/  PRMT R4, R71, 0x7632, R4 ;  /* 0x0000763247047816 */ /* 0x001fca0000000004 */
[----:B------:R0:W-:Y:S01]  /*44e70*/  @P2 STG.E.U16 desc[UR20][R68.64], R4 ;  /* 0x0000000444002986 */ /* 0x0001e2000c101514 */
[----:B------:R-:W-:Y:S01]  /*44e80*/  F2FP.F16.F32.PACK_AB R7, R7, R6 ;  /* 0x000000060707723e */ /* 0x000fe200000000ff */
[C---:B0-----:R-:W-:Y:S01]  /*44e90*/  VIADD R68, R3.reuse, UR5 ;  /* 0x0000000503447c36 */ /* 0x041fe20008000000 */
[----:B------:R-:W-:-:S04]  /*44ea0*/  LEA R4, P2, R3, R2, 0x1 ;  /* 0x0000000203047211 */ /* 0x000fc800078408ff */
[C---:B------:R-:W-:Y:S02]  /*44eb0*/  LEA R6, P5, R68.reuse, R2, 0x1 ;  /* 0x0000000244067211 */ /* 0x040fe400078a08ff */
[-C--:B------:R-:W-:Y:S02]  /*44ec0*/  LEA.HI.X.SX32 R5, R3, R0.reuse, 0x1, P2 ;  /* 0x0000000003057211 */ /* 0x080fe400010f0eff */
[C---:B------:R-:W-:Y:S02]  /*44ed0*/  PRMT R3, R7.reuse, 0x7610, R3 ;  /* 0x0000761007037816 */ /* 0x040fe40000000003 */
[----:B------:R-:W-:Y:S02]  /*44ee0*/  PRMT R69, R7, 0x7632, R69 ;  /* 0x0000763207457816 */ /* 0x000fe40000000045 */
[C---:B------:R-:W-:Y:S01]  /*44ef0*/  LEA.HI.X.SX32 R7, R68.reuse, R0, 0x1, P5 ;  /* 0x0000000044077211 */ /* 0x040fe200028f0eff */
[----:B------:R-:W-:Y:S01]  /*44f00*/  VIADD R68, R68, UR5 ;  /* 0x0000000544447c36 */ /* 0x000fe20008000000 */
[----:B------:R0:W-:Y:S01]  /*44f10*/  @P3 STG.E.U16 desc[UR20][R4.64], R3 ;  /* 0x0000000304003986 */ /* 0x0001e2000c101514 */
[----:B------:R-:W-:-:S02]  /*44f20*/  F2FP.F16.F32.PACK_AB R8, R9, R8 ;  /* 0x000000080908723e */ /* 0x000fc400000000ff */
[----:B------:R-:W-:Y:S02]  /*44f30*/  F2FP.F16.F32.PACK_AB R10, R11, R10 ;  /* 0x0000000a0b0a723e */ /* 0x000fe400000000ff */
[----:B------:R-:W-:Y:S02]  /*44f40*/  PRMT R9, R8, 0x7632, R9 ;  /* 0x0000763208097816 */ /* 0x000fe40000000009 */
[----:B--2---:R-:W-:Y:S01]  /*44f50*/  ISETP.LT.AND P4, PT, R76, UR7, !P1 ;  /* 0x000000074c007c0c */ /* 0x004fe2000cf81270 */
[----:B------:R-:W1:Y:S01]  /*44f60*/  LDCU UR7, c[0x0][0x39c] ;  /* 0x00007380ff0777ac */ /* 0x000e620008000800 */
[----:B---3--:R-:W-:Y:S01]  /*44f70*/  ISETP.LT.AND P0, PT, R75, UR4, !P1 ;  /* 0x000000044b007c0c */ /* 0x008fe2000cf01270 */
[----:B------:R-:W5:Y:S10]  /*44f80*/  LDCU UR4, c[0x0][0x39c] ;  /* 0x00007380ff0477ac */ /* 0x000f740008000800 */
[----:B------:R-:W-:Y:S01]  /*44f90*/  @P4 STG.E.U16 desc[UR20][R6.64], R69 ;  /* 0x0000004506004986 */ /* 0x000fe2000c101514 */
[----:B0-----:R-:W-:-:S04]  /*44fa0*/  LEA R4, P4, R68, R2, 0x1 ;  /* 0x0000000244047211 */ /* 0x001fc800078808ff */
[C---:B------:R-:W-:Y:S01]  /*44fb0*/  LEA.HI.X.SX32 R5, R68.reuse, R0, 0x1, P4 ;  /* 0x0000000044057211 */ /* 0x040fe200020f0eff */
[----:B------:R-:W-:-:S04]  /*44fc0*/  VIADD R68, R68, UR5 ;  /* 0x0000000544447c36 */ /* 0x000fc80008000000 */
[----:B------:R-:W-:Y:S01]  /*44fd0*/  VIADD R3, R68, UR5 ;  /* 0x0000000544037c36 */ /* 0x000fe20008000000 */
[----:B------:R0:W-:Y:S01]  /*44fe0*/  @P0 STG.E.U16 desc[UR20][R4.64], R8 ;  /* 0x0000000804000986 */ /* 0x0001e2000c101514 */
[----:B----4-:R-:W-:Y:S01]  /*44ff0*/  ISETP.LT.AND P2, PT, R73, UR6, !P1 ;  /* 0x0000000649007c0c */ /* 0x010fe2000cf41270 */
[----:B------:R-:W2:Y:S02]  /*45000*/  LDCU UR6, c[0x0][0x39c] ;  /* 0x00007380ff0677ac */ /* 0x000ea40008000800 */
[----:B------:R-:W3:Y:S01]  /*45010*/  LDL.LU R73, [R1+0x12a4] ;  /* 0x0012a40001497983 */ /* 0x000ee20000300800 */
[----:B-----5:R-:W-:Y:S01]  /*45020*/  ISETP.LT.AND P3, PT, R72, UR4, !P1 ;  /* 0x0000000448007c0c */ /* 0x020fe2000cf61270 */
[----:B------:R-:W3:Y:S02]  /*45030*/  LDCU UR4, c[0x0][0x39c] ;  /* 0x00007380ff0477ac */ /* 0x000ee40008000800 */
[----:B------:R-:W2:Y:S01]  /*45040*/  LDL.LU R72, [R1+0x1298] ;  /* 0x0012980001487983 */ /* 0x000ea20000300800 */
[----:B0-----:R-:W-:-:S03]  /*45050*/  LEA R4, P0, R68, R2, 0x1 ;  /* 0x0000000244047211 */ /* 0x001fc600078008ff */
[----:B------:R-:W4:Y:S01]  /*45060*/  LDL.LU R71, [R1+0x12a0] ;  /* 0x0012a00001477983 */ /* 0x000f220000300800 */
[----:B------:R-:W-:Y:S02]  /*45070*/  LEA.HI.X.SX32 R5, R68, R0, 0x1, P0 ;  /* 0x0000000044057211 */ /* 0x000fe400000f0eff */
[----:B------:R-:W-:-:S04]  /*45080*/  LEA R6, P0, R3, R2, 0x1 ;  /* 0x0000000203067211 */ /* 0x000fc800078008ff */
[C---:B------:R-:W-:Y:S01]  /*45090*/  LEA.HI.X.SX32 R7, R3.reuse, R0, 0x1, P0 ;  /* 0x0000000003077211 */ /* 0x040fe200000f0eff */
[----:B------:R-:W-:Y:S04]  /*450a0*/  @P2 STG.E.U16 desc[UR20][R4.64], R9 ;  /* 0x0000000904002986 */ /* 0x000fe8000c101514 */
[----:B------:R0:W-:Y:S01]  /*450b0*/  @P3 STG.E.U16 desc[UR20][R6.64], R10 ;  /* 0x0000000a06003986 */ /* 0x0001e2000c101514 */
[----:B------:R-:W-:Y:S01]  /*450c0*/  ISETP.LT.AND P4, PT, R70, UR9, !P1 ;  /* 0x0000000946007c0c */ /* 0x000fe2000cf81270 */
[----:B------:R-:W-:Y:S02]  /*450d0*/  VIADD R8, R3, UR5 ;  /* 0x0000000503087c36 */ /* 0x000fe40008000000 */
[----:B------:R-:W5:Y:S01]  /*450e0*/  LDL.LU R70, [R1+0x1284] ;  /* 0x0012840001467983 */ /* 0x000f620000300800 */
[----:B-1----:R-:W-:Y:S01]  /*450f0*/  ISETP.LT.AND P5, PT, R74, UR7, !P1 ;  /* 0x000000074a007c0c */ /* 0x002fe2000cfa1270 */
[----:B------:R-:W4:Y:S01]  /*45100*/  LDCU UR7, c[0x0][0x39c] ;  /* 0x00007380ff0777ac */ /* 0x000f220008000800 */
[----:B0-----:R-:W-:Y:S01]  /*45110*/  PRMT R7, R10, 0x7632, R7 ;  /* 0x000076320a077816 */ /* 0x001fe20000000007 */
[----:B------:R-:W4:Y:S01]  /*45120*/  LDL.LU R69, [R1+0x129c] ;  /* 0x00129c0001457983 */ /* 0x000f220000300800 */
[----:B------:R-:W-:Y:S01]  /*45130*/  F2FP.F16.F32.PACK_AB R12, R13, R12 ;  /* 0x0000000c0d0c723e */ /* 0x000fe200000000ff */
[----:B------:R-:W5:Y:S02]  /*45140*/  LDCU UR9, c[0x0][0x39c] ;  /* 0x00007380ff0977ac */ /* 0x000f640008000800 */
[----:B------:R-:W4:Y:S01]  /*45150*/  LDL.LU R10, [R1+0xf58] ;  /* 0x000f5800010a7983 */ /* 0x000f220000300800 */
[C---:B------:R-:W-:Y:S01]  /*45160*/  LEA R4, P2, R8.reuse, R2, 0x1 ;  /* 0x0000000208047211 */ /* 0x040fe200078408ff */
[----:B------:R-:W-:-:S02]  /*45170*/  VIADD R3, R8, UR5 ;  /* 0x0000000508037c36 */ /* 0x000fc40008000000 */
[----:B------:R-:W5:Y:S01]  /*45180*/  LDL.LU R11, [R1+0xf50] ;  /* 0x000f5000010b7983 */ /* 0x000f620000300800 */
[----:B------:R-:W-:Y:S02]  /*45190*/  LEA.HI.X.SX32 R5, R8, R0, 0x1, P2 ;  /* 0x0000000008057211 */ /* 0x000fe400010f0eff */
[----:B------:R-:W-:Y:S01]  /*451a0*/  LEA R6, P3, R3, R2, 0x1 ;  /* 0x0000000203067211 */ /* 0x000fe200078608ff */
[----:B------:R-:W5:Y:S04]  /*451b0*/  LDL.LU R68, [R1+0x12b8] ;  /* 0x0012b80001447983 */ /* 0x000f680000300800 */
[----:B------:R0:W-:Y:S01]  /*451c0*/  @P5 STG.E.U16 desc[UR20][R4.64], R7 ;  /* 0x0000000704005986 */ /* 0x0001e2000c101514 */
[----:B------:R-:W-:Y:S02]  /*451d0*/  PRMT R8, R12, 0x7632, R8 ;  /* 0x000076320c087816 */ /* 0x000fe40000000008 */
[----:B------:R-:W-:Y:S01]  /*451e0*/  F2FP.F16.F32.PACK_AB R14, R15, R14 ;  /* 0x0000000e0f0e723e */ /* 0x000fe200000000ff */
[----:B------:R-:W5:Y:S01]  /*451f0*/  LDL.LU R13, [R1+0x12c0] ;  /* 0x0012c000010d7983 */ /* 0x000f620000300800 */
[C---:B0-----:R-:W-:Y:S01]  /*45200*/  LEA.HI.X.SX32 R7, R3.reuse, R0, 0x1, P3 ;  /* 0x0000000003077211 */ /* 0x041fe200018f0eff */
[----:B------:R-:W-:-:S04]  /*45210*/  VIADD R3, R3, UR5 ;  /* 0x0000000503037c36 */ /* 0x000fc80008000000 */
[----:B------:R0:W-:Y:S01]  /*45220*/  @P4 STG.E.U16 desc[UR20][R6.64], R12 ;  /* 0x0000000c06004986 */ /* 0x0001e2000c101514 */
[----:B------:R-:W-:-:S04]  /*45230*/  LEA R4, P4, R3, R2, 0x1 ;  /* 0x0000000203047211 */ /* 0x000fc800078808ff */
[C---:B------:R-:W-:Y:S01]  /*45240*/  LEA.HI.X.SX32 R5, R3.reuse, R0, 0x1, P4 ;  /* 0x0000000003057211 */ /* 0x040fe200020f0eff */
[----:B0-----:R-:W-:-:S05]  /*45250*/  VIADD R7, R3, UR5 ;  /* 0x0000000503077c36 */ /* 0x001fca0008000000 */
[C---:B------:R-:W-:Y:S01]  /*45260*/  LEA R6, P4, R7.reuse, R2, 0x1 ;  /* 0x0000000207067211 */ /* 0x040fe200078808ff */
[----:B------:R-:W-:-:S03]  /*45270*/  VIADD R3, R7, UR5 ;  /* 0x0000000507037c36 */ /* 0x000fc60008000000 */
[----:B------:R-:W-:Y:S02]  /*45280*/  LEA.HI.X.SX32 R7, R7, R0, 0x1, P4 ;  /* 0x0000000007077211 */ /* 0x000fe400020f0eff */
[----:B---3--:R-:W-:Y:S01]  /*45290*/  ISETP.LT.AND P0, PT, R73, UR4, !P1 ;  /* 0x0000000449007c0c */ /* 0x008fe2000cf01270 */
[----:B------:R-:W0:Y:S01]  /*452a0*/  LDCU UR4, c[0x0][0x39c] ;  /* 0x00007380ff0477ac */ /* 0x000e220008000800 */
[----:B--2---:R-:W-:Y:S01]  /*452b0*/  ISETP.LT.AND P2, PT, R72, UR6, !P1 ;  /* 0x0000000648007c0c */ /* 0x004fe2000cf41270 */
[----:B------:R-:W4:Y:S10]  /*452c0*/  LDCU UR6, c[0x0][0x39c] ;  /* 0x00007380ff0677ac */ /* 0x000f340008000800 */
[----:B------:R1:W-:Y:S04]  /*452d0*/  @P0 STG.E.U16 desc[UR20][R4.64], R8 ;  /* 0x0000000804000986 */ /* 0x0003e8000c101514 */
[----:B------:R2:W-:Y:S01]  /*452e0*/  @P2 STG.E.U16 desc[UR20][R6.64], R14 ;  /* 0x0000000e06002986 */ /* 0x0005e2000c101514 */
[----:B----4-:R-:W-:-:S02]  /*452f0*/  ISETP.LT.AND P2, PT, R10, UR6, !P1 ;  /* 0x000000060a007c0c */ /* 0x010fc4000cf41270 */
[----:B------:R-:W-:Y:S01]  /*45300*/  ISETP.LT.AND P5, PT, R71, UR7, !P1 ;  /* 0x0000000747007c0c */ /* 0x000fe2000cfa1270 */
[----:B------:R-:W3:Y:S01]  /*45310*/  LDL.LU R10, [R1+0x12c4] ;  /* 0x0012c400010a7983 */ /* 0x000ee20000300800 */
[----:B------:R-:W4:Y:S01]  /*45320*/  LDCU UR7, c[0x0][0x39c] ;  /* 0x00007380ff0777ac */ /* 0x000f220008000800 */
[----:B0-----:R-:W-:Y:S02]  /*45330*/  ISETP.LT.AND P0, PT, R69, UR4, !P1 ;  /* 0x0000000445007c0c */ /* 0x001fe4000cf01270 */
[C---:B-1----:R-:W-:Y:S01]  /*45340*/  LEA R4, P4, R3.reuse, R2, 0x1 ;  /* 0x0000000203047211 */ /* 0x042fe200078808ff */
[----:B------:R-:W0:Y:S01]  /*45350*/  LDCU UR4, c[0x0][0x39c] ;  /* 0x00007380ff0477ac */ /* 0x000e220008000800 */
[C---:B--2---:R-:W-:Y:S01]  /*45360*/  VIADD R7, R3.reuse, UR5 ;  /* 0x0000000503077c36 */ /* 0x044fe20008000000 */
[----:B-----5:R-:W-:Y:S02]  /*45370*/  ISETP.LT.AND P3, PT, R70, UR9, !P1 ;  /* 0x0000000946007c0c */ /* 0x020fe4000cf61270 */
[----:B------:R-:W-:Y:S01]  /*45380*/  LEA.HI.X.SX32 R5, R3, R0, 0x1, P4 ;  /* 0x0000000003057211 */ /* 0x000fe200020f0eff */
[----:B------:R-:W1:Y:S01]  /*45390*/  LDCU UR6, c[0x0][0x39c] ;  /* 0x00007380ff0677ac */ /* 0x000e620008000800 */
[----:B------:R-:W-:-:S02]  /*453a0*/  PRMT R3, R14, 0x7632, R3 ;  /* 0x000076320e037816 */ /* 0x000fc40000000003 */
[----:B------:R-:W-:Y:S01]  /*453b0*/  LEA R6, P4, R7, R2, 0x1 ;  /* 0x0000000207067211 */ /* 0x000fe200078808ff */
[----:B------:R-:W2:Y:S01]  /*453c0*/  LDL.LU R14, [R1+0x12b0] ;  /* 0x0012b000010e7983 */ /* 0x000ea20000300800 */
[----:B------:R-:W-:Y:S01]  /*453d0*/  F2FP.F16.F32.PACK_AB R16, R17, R16 ;  /* 0x000000101110723e */ /* 0x000fe200000000ff */
[----:B------:R-:W5:Y:S02]  /*453e0*/  LDCU UR9, c[0x0][0x39c] ;  /* 0x00007380ff0977ac */ /* 0x000f640008000800 */
[----:B------:R0:W-:Y:S02]  /*453f0*/  @P5 STG.E.U16 desc[UR20][R4.64], R3 ;  /* 0x0000000304005986 */ /* 0x0001e4000c101514 */
[C---:B0-----:R-:W-:Y:S01]  /*45400*/  VIADD R3, R7.reuse, UR5 ;  /* 0x0000000507037c36 */ /* 0x041fe20008000000 */
[----:B------:R-:W-:Y:S02]  /*45410*/  LEA.HI.X.SX32 R7, R7, R0, 0x1, P4 ;  /* 0x0000000007077211 */ /* 0x000fe400020f0eff */
[----:B----4-:R-:W-:Y:S01]  /*45420*/  ISETP.LT.AND P4, PT, R11, UR7, !P1 ;  /* 0x000000070b007c0c */ /* 0x010fe2000cf81270 */
[----:B------:R-:W2:Y:S01]  /*45430*/  LDCU UR7, c[0x0][0x39c] ;  /* 0x00007380ff0777ac */ /* 0x000ea20008000800 */
[C---:B------:R-:W-:Y:S01]  /*45440*/  LEA R4, P5, R3.reuse, R2, 0x1 ;  /* 0x0000000203047211 */ /* 0x040fe200078a08ff */
[----:B------:R0:W-:Y:S01]  /*45450*/  @P3 STG.E.U16 desc[UR20][R6.64], R16 ;  /* 0x0000001006003986 */ /* 0x0001e2000c101514 */
[----:B------:R-:W-:Y:S01]  /*45460*/  ISETP.LT.AND P3, PT, R68, UR4, !P1 ;  /* 0x0000000444007c0c */ /* 0x000fe2000cf61270 */
[----:B------:R-:W3:Y:S02]  /*45470*/  LDCU UR4, c[0x0][0x39c] ;  /* 0x00007380ff0477ac */ /* 0x000ee40008000800 */
[----:B------:R-:W5:Y:S01]  /*45480*/  LDL.LU R11, [R1+0x12ac] ;  /* 0x0012ac00010b7983 */ /* 0x000f620000300800 */
[C---:B------:R-:W-:Y:S01]  /*45490*/  LEA.HI.X.SX32 R5, R3.reuse, R0, 0x1, P5 ;  /* 0x0000000003057211 */ /* 0x040fe200028f0eff */
[----:B------:R-:W-:Y:S01]  /*454a0*/  VIADD R3, R3, UR5 ;  /* 0x0000000503037c36 */ /* 0x000fe20008000000 */
[----:B0-----:R-:W-:-:S05]  /*454b0*/  PRMT R6, R16, 0x7632, R6 ;  /* 0x0000763210067816 */ /* 0x001fca0000000006 */
[----:B------:R0:W-:Y:S01]  /*454c0*/  @P0 STG.E.U16 desc[UR20][R4.64], R6 ;  /* 0x0000000604000986 */ /* 0x0001e2000c101514 */
[----:B------:R-:W-:Y:S02]  /*454d0*/  F2FP.F16.F32.PACK_AB R18, R19, R18 ;  /* 0x000000121312723e */ /* 0x000fe400000000ff */
[----:B0-----:R-:W-:-:S04]  /*454e0*/  LEA R4, P0, R3, R2, 0x1 ;  /* 0x0000000203047211 */ /* 0x001fc800078008ff */
[----:B------:R-:W-:Y:S02]  /*454f0*/  LEA.HI.X.SX32 R5, R3, R0, 0x1, P0 ;  /* 0x0000000003057211 */ /* 0x000fe400000f0eff */
[----:B-1----:R-:W-:Y:S01]  /*45500*/  ISETP.LT.AND P0, PT, R13, UR6, !P1 ;  /* 0x000000060d007c0c */ /* 0x002fe2000cf01270 */
[----:B------:R-:W-:Y:S01]  /*45510*/  VIADD R8, R3, UR5 ;  /* 0x0000000503087c36 */ /* 0x000fe20008000000 */
[----:B------:R-:W4:Y:S01]  /*45520*/  LDL.LU R13, [R1+0x12c8] ;  /* 0x0012c800010d7983 */ /* 0x000f220000300800 */
[----:B------:R-:W-:Y:S01]  /*45530*/  F2FP.F16.F32.PACK_AB R20, R21, R20 ;  /* 0x000000141514723e */ /* 0x000fe200000000ff */
[----:B------:R-:W0:Y:S02]  /*45540*/  LDCU UR6, c[0x0][0x39c] ;  /* 0x00007380ff0677ac */ /* 0x000e240008000800 */
[----:B------:R1:W-:Y:S01]  /*45550*/  @P2 STG.E.U16 desc[UR20][R4.64], R18 ;  /* 0x0000001204002986 */ /* 0x0003e2000c101514 */
[----:B---3--:R-:W-:Y:S01]  /*45560*/  ISETP.LT.AND P2, PT, R10, UR4, !P1 ;  /* 0x000000040a007c0c */ /* 0x008fe2000cf41270 */
[----:B------:R-:W4:Y:S02]  /*45570*/  LDCU UR4, c[0x0][0x39c] ;  /* 0x00007380ff0477ac */ /* 0x000f240008000800 */
[----:B------:R-:W0:Y:S01]  /*45580*/  LDL.LU R10, [R1+0xf44] ;  /* 0x000f4400010a7983 */ /* 0x000e220000300800 */
[----:B------:R-:W-:-:S04]  /*45590*/  LEA R6, P5, R8, R2, 0x1 ;  /* 0x0000000208067211 */ /* 0x000fc800078a08ff */
[C---:B------:R-:W-:Y:S01]  /*455a0*/  LEA.HI.X.SX32 R7, R8.reuse, R0, 0x1, P5 ;  /* 0x0000000008077211 */ /* 0x040fe200028f0eff */
[----:B------:R-:W-:Y:S01]  /*455b0*/  VIADD R8, R8, UR5 ;  /* 0x0000000508087c36 */ /* 0x000fe20008000000 */
[----:B------:R-:W-:-:S04]  /*455c0*/  PRMT R3, R18, 0x7632, R3 ;  /* 0x0000763212037816 */ /* 0x000fc80000000003 */
[----:B-1----:R-:W-:Y:S01]  /*455d0*/  LEA R4, P5, R8, R2, 0x1 ;  /* 0x0000000208047211 */ /* 0x002fe200078a08ff */
[----:B------:R1:W-:Y:S01]  /*455e0*/  @P4 STG.E.U16 desc[UR20][R6.64], R3 ;  /* 0x0000000306004986 */ /* 0x0003e2000c101514 */
[----:B--2---:R-:W-:Y:S01]  /*455f0*/  ISETP.LT.AND P4, PT, R14, UR7, !P1 ;  /* 0x000000070e007c0c */ /* 0x004fe2000cf81270 */
[----:B------:R-:W2:Y:S01]  /*45600*/  LDCU UR7, c[0x0][0x39c] ;  /* 0x00007380ff0777ac */ /* 0x000ea20008000800 */
[C---:B------:R-:W-:Y:S01]  /*45610*/  LEA.HI.X.SX32 R5, R8.reuse, R0, 0x1, P5 ;  /* 0x0000000008057211 */ /* 0x040fe200028f0eff */
[----:B------:R-:W2:Y:S01]  /*45620*/  LDL.LU R14, [R1+0xf38] ;  /* 0x000f3800010e7983 */ /* 0x000ea20000300800 */
[----:B------:R-:W-:-:S03]  /*45630*/  VIADD R8, R8, UR5 ;  /* 0x0000000508087c36 */ /* 0x000fc60008000000 */
[----:B------:R3:W-:Y:S01]  /*45640*/  @P3 STG.E.U16 desc[UR20][R4.64], R20 ;  /* 0x0000001404003986 */ /* 0x0007e2000c101514 */
[C---:B-1----:R-:W-:Y:S01]  /*45650*/  VIADD R3, R8.reuse, UR5 ;  /* 0x0000000508037c36 */ /* 0x042fe20008000000 */
[C---:B---3--:R-:W-:Y:S02]  /*45660*/  LEA R4, P3, R8.reuse, R2, 0x1 ;  /* 0x0000000208047211 */ /* 0x048fe400078608ff */
[----:B-----5:R-:W-:Y:S01]  /*45670*/  ISETP.LT.AND P5, PT, R11, UR9, !P1 ;  /* 0x000000090b007c0c */ /* 0x020fe2000cfa1270 */
[----:B------:R-:W1:Y:S01]  /*45680*/  LDCU UR9, c[0x0][0x39c] ;  /* 0x00007380ff0977ac */ /* 0x000e620008000800 */
[----:B------:R-:W1:Y:S01]  /*45690*/  LDL.LU R11, [R1+0x12bc] ;  /* 0x0012bc00010b7983 */ /* 0x000e620000300800 */
[----:B------:R-:W-:Y:S02]  /*456a0*/  LEA.HI.X.SX32 R5, R8, R0, 0x1, P3 ;  /* 0x0000000008057211 */ /* 0x000fe400018f0eff */
[----:B------:R-:W-:Y:S02]  /*456b0*/  LEA R6, P3, R3, R2, 0x1 ;  /* 0x0000000203067211 */ /* 0x000fe400078608ff */
[----:B------:R-:W-:-:S02]  /*456c0*/  PRMT R9, R20, 0x7632, R9 ;  /* 0x0000763214097816 */ /* 0x000fc40000000009 */
[----:B------:R-:W-:Y:S02]  /*456d0*/  F2FP.F16.F32.PACK_AB R22, R23, R22 ;  /* 0x000000161716723e */ /* 0x000fe400000000ff */
[----:B------:R-:W-:Y:S01]  /*456e0*/  LEA.HI.X.SX32 R7, R3, R0, 0x1, P3 ;  /* 0x0000000003077211 */ /* 0x000fe200018f0eff */
[----:B------:R-:W-:Y:S04]  /*456f0*/  @P0 STG.E.U16 desc[UR20][R4.64], R9 ;  /* 0x0000000904000986 */ /* 0x000fe8000c101514 */
[----:B------:R3:W-:Y:S01]  /*45700*/  @P2 STG.E.U16 desc[UR20][R6.64], R22 ;  /* 0x0000001606002986 */ /* 0x0007e2000c101514 */
[----:B----4-:R-:W-:Y:S01]  /*45710*/  ISETP.LT.AND P0, PT, R13, UR4, !P1 ;  /* 0x000000040d007c0c */ /* 0x010fe2000cf01270 */
[----:B------:R-:W-:Y:S02]  /*45720*/  VIADD R8, R3, UR5 ;  /* 0x0000000503087c36 */ /* 0x000fe40008000000 */
[----:B------:R-:W4:Y:S01]  /*45730*/  LDL.LU R13, [R1+0x12cc] ;  /* 0x0012cc00010d7983 */ /* 0x000f220000300800 */
[----:B---3--:R-:W-:Y:S01]  /*45740*/  PRMT R7, R22, 0x7632, R7 ;  /* 0x0000763216077816 */ /* 0x008fe20000000007 */
[----:B------:R-:W4:Y:S01]  /*45750*/  LDCU UR4, c[0x0][0x39c] ;  /* 0x00007380ff0477ac */ /* 0x000f220008000800 */
[----:B0-----:R-:W-:Y:S01]  /*45760*/  ISETP.LT.AND P2, PT, R10, UR6, !P1 ;  /* 0x000000060a007c0c */ /* 0x001fe2000cf41270 */
[C---:B------:R-:W-:Y:S01]  /*45770*/  VIADD R3, R8.reuse, UR5 ;  /* 0x0000000508037c36 */ /* 0x040fe20008000000 */
[----:B------:R-:W3:Y:S01]  /*45780*/  LDL.LU R10, [R1+0x1290] ;  /* 0x00129000010a7983 */ /* 0x000ee20000300800 */
[C---:B------:R-:W-:Y:S01]  /*45790*/  LEA R4, P3, R8.reuse, R2, 0x1 ;  /* 0x0000000208047211 */ /* 0x040fe200078608ff */
[----:B------:R-:W3:Y:S03]  /*457a0*/  LDCU UR6, c[0x0][0x39c] ;  /* 0x00007380ff0677ac */ /* 0x000ee60008000800 */
[----:B------:R-:W-:-:S02]  /*457b0*/  LEA.HI.X.SX32 R5, R8, R0, 0x1, P3 ;  /* 0x0000000008057211 */ /* 0x000fc400018f0eff */
[----:B------:R-:W-:Y:S02]  /*457c0*/  LEA R6, P3, R3, R2, 0x1 ;  /* 0x0000000203067211 */ /* 0x000fe400078608ff */
[----:B------:R-:W-:Y:S01]  /*457d0*/  F2FP.F16.F32.PACK_AB R24, R25, R24 ;  /* 0x000000181918723e */ /* 0x000fe200000000ff */
[----:B------:R0:W-:Y:S02]  /*457e0*/  @P4 STG.E.U16 desc[UR20][R4.64], R7 ;  /* 0x0000000704004986 */ /* 0x0001e4000c101514 */
[C---:B0-----:R-:W-:Y:S01]  /*457f0*/  LEA.HI.X.SX32 R7, R3.reuse, R0, 0x1, P3 ;  /* 0x0000000003077211 */ /* 0x041fe200018f0eff */
[----:B------:R-:W-:-:S04]  /*45800*/  VIADD R3, R3, UR5 ;  /* 0x0000000503037c36 */ /* 0x000fc80008000000 */
[----:B------:R0:W-:Y:S01]  /*45810*/  @P5 STG.E.U16 desc[UR20][R6.64], R24 ;  /* 0x0000001806005986 */ /* 0x0001e2000c101514 */
[C---:B------:R-:W-:Y:S01]  /*45820*/  LEA R4, P5, R3.reuse, R2, 0x1 ;  /* 0x0000000203047211 */ /* 0x040fe200078a08ff */
[----:B------:R-:W-:Y:S01]  /*45830*/  VIADD R9, R3, UR5 ;  /* 0x0000000503097c36 */ /* 0x000fe20008000000 */
[----:B-1----:R-:W-:Y:S01]  /*45840*/  ISETP.LT.AND P3, PT, R11, UR9, !P1 ;  /* 0x000000090b007c0c */ /* 0x002fe2000cf61270 */
[----:B------:R-:W1:Y:S01]  /*45850*/  LDCU UR9, c[0x0][0x39c] ;  /* 0x00007380ff0977ac */ /* 0x000e620008000800 */
[----:B------:R-:W5:Y:S04]  /*45860*/  LDL.LU R11, [R1+0x12a8] ;  /* 0x0012a800010b7983 */ /* 0x000f680000300800 */
[----:B------:R-:W5:Y:S01]  /*45870*/  LDL.LU R15, [R1+0x12b4] ;  /* 0x0012b400010f7983 */ /* 0x000f620000300800 */
[----:B------:R-:W-:-:S02]  /*45880*/  LEA.HI.X.SX32 R5, R3, R0, 0x1, P5 ;  /* 0x0000000003057211 */ /* 0x000fc400028f0eff */
[----:B0-----:R-:W-:Y:S02]  /*45890*/  LEA R6, P5, R9, R2, 0x1 ;  /* 0x0000000209067211 */ /* 0x001fe400078a08ff */
[----:B------:R-:W-:Y:S02]  /*458a0*/  PRMT R8, R24, 0x7632, R8 ;  /* 0x0000763218087816 */ /* 0x000fe40000000008 */
[----:B------:R-:W-:Y:S02]  /*458b0*/  F2FP.F16.F32.PACK_AB R26, R27, R26 ;  /* 0x0000001a1b1a723e */ /* 0x000fe400000000ff */
[C---:B------:R-:W-:Y:S01]  /*458c0*/  LEA.HI.X.SX32 R7, R9.reuse, R0, 0x1, P5 ;  /* 0x0000000009077211 */ /* 0x040fe200028f0eff */
[----:B------:R0:W-:Y:S01]  /*458d0*/  @P0 STG.E.U16 desc[UR20][R4.64], R8 ;  /* 0x0000000804000986 */ /* 0x0001e2000c101514 */
[----:B--2---:R-:W-:Y:S01]  /*458e0*/  ISETP.LT.AND P4, PT, R14, UR7, !P1 ;  /* 0x000000070e007c0c */ /* 0x004fe2000cf81270 */
[----:B------:R-:W-:Y:S01]  /*458f0*/  VIADD R3, R9, UR5 ;  /* 0x0000000509037c36 */ /* 0x000fe20008000000 */
[----:B------:R-:W5:Y:S01]  /*45900*/  LDCU UR7, c[0x0][0x39c] ;  /* 0x00007380ff0777ac */ /* 0x000f620008000800 */
[----:B------:R2:W-:Y:S04]  /*45910*/  @P2 STG.E.U16 desc[UR20][R6.64], R26 ;  /* 0x0000001a06002986 */ /* 0x0005e8000c101514 */
[----:B------:R-:W5:Y:S01]  /*45920*/  LDL.LU R14, [R1+0x1288] ;  /* 0x00128800010e7983 */ /* 0x000f620000300800 */
[----:B---3--:R-:W-:-:S02]  /*45930*/  ISETP.LT.AND P2, PT, R10, UR6, !P1 ;  /* 0x000000060a007c0c */ /* 0x008fc4000cf41270 */
[----:B----4-:R-:W-:Y:S01]  /*45940*/  ISETP.LT.AND P0, PT, R13, UR4, !P1 ;  /* 0x000000040d007c0c */ /* 0x010fe2000cf01270 */
[----:B------:R-:W3:Y:S01]  /*45950*/  LDL.LU R10, [R1+0xf34] ;  /* 0x000f3400010a7983 */ /* 0x000ee20000300800 */
[----:B------:R-:W4:Y:S01]  /*45960*/  LDCU UR4, c[0x0][0x39c] ;  /* 0x00007380ff0477ac */ /* 0x000f220008000800 */
[C---:B0-----:R-:W-:Y:S01]  /*45970*/  LEA R4, P5, R3.reuse, R2, 0x1 ;  /* 0x0000000203047211 */ /* 0x041fe200078a08ff */
[C---:B------:R-:W-:Y:S01]  /*45980*/  VIADD R9, R3.reuse, UR5 ;  /* 0x0000000503097c36 */ /* 0x040fe20008000000 */
[----:B--2---:R-:W-:Y:S01]  /*45990*/  PRMT R7, R26, 0x7632, R7 ;  /* 0x000076321a077816 */ /* 0x004fe20000000007 */
[----:B------:R-:W0:Y:S01]  /*459a0*/  LDCU UR6, c[0x0][0x39c] ;  /* 0x00007380ff0677ac */ /* 0x000e220008000800 */
[----:B------:R-:W-:Y:S01]  /*459b0*/  LEA.HI.X.SX32 R5, R3, R0, 0x1, P5 ;  /* 0x0000000003057211 */ /* 0x000fe200028f0eff */
[----:B------:R-:W2:Y:S01]  /*459c0*/  LDL.LU R13, [R1+0xf28] ;  /* 0x000f2800010d7983 */ /* 0x000ea20000300800 */
[C---:B------:R-:W-:Y:S01]  /*459d0*/  LEA R6, P5, R9.reuse, R2, 0x1 ;  /* 0x0000000209067211 */ /* 0x040fe200078a08ff */
[----:B------:R-:W-:Y:S01]  /*459e0*/  VIADD R3, R9, UR5 ;  /* 0x0000000509037c36 */ /* 0x000fe20008000000 */
[----:B------:R-:W-:Y:S01]  /*459f0*/  F2FP.F16.F32.PACK_AB R28, R29, R28 ;  /* 0x0000001c1d1c723e */ /* 0x000fe200000000ff */
[----:B------:R0:W-:Y:S03]  /*45a00*/  @P4 STG.E.U16 desc[UR20][R4.64], R7 ;  /* 0x0000000704004986 */ /* 0x0001e6000c101514 */
[----:B------:R-:W-:-:S02]  /*45a10*/  PRMT R8, R28, 0x7632, R8 ;  /* 0x000076321c087816 */ /* 0x000fc40000000008 */
[----:B0-----:R-:W-:Y:S02]  /*45a20*/  LEA.HI.X.SX32 R7, R9, R0, 0x1, P5 ;  /* 0x0000000009077211 */ /* 0x001fe400028f0eff */
[----:B------:R-:W-:-:S03]  /*45a30*/  LEA R4, P5, R3, R2, 0x1 ;  /* 0x0000000203047211 */ /* 0x000fc600078a08ff */
[----:B------:R-:W-:Y:S01]  /*45a40*/  @P3 STG.E.U16 desc[UR20][R6.64], R28 ;  /* 0x0000001c06003986 */ /* 0x000fe2000c101514 */
[C---:B------:R-:W-:Y:S01]  /*45a50*/  LEA.HI.X.SX32 R5, R3.reuse, R0, 0x1, P5 ;  /* 0x0000000003057211 */ /* 0x040fe200028f0eff */
[----:B------:R-:W-:Y:S01]  /*45a60*/  VIADD R3, R3, UR5 ;  /* 0x0000000503037c36 */ /* 0x000fe20008000000 */
[----:B-----5:R-:W-:Y:S02]  /*45a70*/  ISETP.LT.AND P4, PT, R11, UR7, !P1 ;  /* 0x000000070b007c0c */ /* 0x020fe4000cf81270 */
[----:B----4-:R-:W-:Y:S01]  /*45a80*/  ISETP.LT.AND P3, PT, R15, UR4, !P1 ;  /* 0x000000040f007c0c */ /* 0x010fe2000cf61270 */
[----:B------:R-:W3:Y:S01]  /*45a90*/  LDCU UR4, c[0x0][0x39c] ;  /* 0x00007380ff0477ac */ /* 0x000ee20008000800 */
[----:B------:R-:W1:Y:S04]  /*45aa0*/  LDL.LU R11, [R1+0x1294] ;  /* 0x00129400010b7983 */ /* 0x000e680000300800 */
[----:B------:R0:W-:Y:S01]  /*45ab0*/  @P0 STG.E.U16 desc[UR20][R4.64], R8 ;  /* 0x0000000804000986 */ /* 0x0001e2000c101514 */
[----:B------:R-:W-:Y:S01]  /*45ac0*/  F2FP.F16.F32.PACK_AB R30, R31, R30 ;  /* 0x0000001e1f1e723e */ /* 0x000fe200000000ff */
[C---:B------:R-:W-:Y:S01]  /*45ad0*/  VIADD R9, R3.reuse, UR5 ;  /* 0x0000000503097c36 */ /* 0x040fe20008000000 */
[----:B------:R-:W2:Y:S01]  /*45ae0*/  LDCU UR7, c[0x0][0x39c] ;  /* 0x00007380ff0777ac */ /* 0x000ea20008000800 */
[----:B0-----:R-:W-:-:S04]  /*45af0*/  LEA R4, P0, R3, R2, 0x1 ;  /* 0x0000000203047211 */ /* 0x001fc800078008ff */
[----:B------:R-:W-:Y:S02]  /*45b00*/  LEA.HI.X.SX32 R5, R3, R0, 0x1, P0 ;  /* 0x0000000003057211 */ /* 0x000fe400000f0eff */
[----:B------:R-:W-:Y:S01]  /*45b10*/  ISETP.LT.AND P0, PT, R14, UR6, !P1 ;  /* 0x000000060e007c0c */ /* 0x000fe2000cf01270 */
[----:B------:R-:W0:Y:S01]  /*45b20*/  LDCU UR6, c[0x0][0x39c] ;  /* 0x00007380ff0677ac */ /* 0x000e220008000800 */
[----:B------:R-:W4:Y:S04]  /*45b30*/  LDL.LU R14, [R1+0x125c] ;  /* 0x00125c00010e7983 */ /* 0x000f280000300800 */
[----:B------:R5:W-:Y:S01]  /*45b40*/  @P2 STG.E.U16 desc[UR20][R4.64], R30 ;  /* 0x0000001e04002986 */ /* 0x000be2000c101514 */
[----:B---3--:R-:W-:Y:S01]  /*45b50*/  ISETP.LT.AND P2, PT, R10, UR4, !P1 ;  /* 0x000000040a007c0c */ /* 0x008fe2000cf41270 */
[----:B------:R-:W4:Y:S02]  /*45b60*/  LDCU UR4, c[0x0][0x39c] ;  /* 0x00007380ff0477ac */ /* 0x000f240008000800 */
[----:B------:R-:W0:Y:S01]  /*45b70*/  LDL.LU R10, [R1+0x1268] ;  /* 0x00126800010a7983 */ /* 0x000e220000300800 */
[----:B------:R-:W-:-:S02]  /*45b80*/  LEA R6, P5, R9, R2, 0x1 ;  /* 0x0000000209067211 */ /* 0x000fc400078a08ff */
[----:B------:R-:W-:Y:S02]  /*45b90*/  PRMT R3, R30, 0x7632, R3 ;  /* 0x000076321e037816 */ /* 0x000fe40000000003 */
[C---:B------:R-:W-:Y:S01]  /*45ba0*/  LEA.HI.X.SX32 R7, R9.reuse, R0, 0x1, P5 ;  /* 0x0000000009077211 */ /* 0x040fe200028f0eff */
[----:B------:R-:W-:-:S04]  /*45bb0*/  VIADD R9, R9, UR5 ;  /* 0x0000000509097c36 */ /* 0x000fc80008000000 */
[----:B------:R3:W-:Y:S01]  /*45bc0*/  @P4 STG.E.U16 desc[UR20][R6.64], R3 ;  /* 0x0000000306004986 */ /* 0x0007e2000c101514 */
[----:B-----5:R-:W-:Y:S02]  /*45bd0*/  LEA R4, P4, R9, R2, 0x1 ;  /* 0x0000000209047211 */ /* 0x020fe400078808ff */
[----:B------:R-:W-:Y:S02]  /*45be0*/  F2FP.F16.F32.PACK_AB R32, R33, R32 ;  /* 0x000000202120723e */ /* 0x000fe400000000ff */
[C---:B------:R-:W-:Y:S01]  /*45bf0*/  LEA.HI.X.SX32 R5, R9.reuse, R0, 0x1, P4 ;  /* 0x0000000009057211 */ /* 0x040fe200020f0eff */
[----:B------:R-:W-:Y:S01]  /*45c00*/  VIADD R9, R9, UR5 ;  /* 0x0000000509097c36 */ /* 0x000fe20008000000 */
[----:B--2---:R-:W-:Y:S01]  /*45c10*/  ISETP.LT.AND P5, PT, R13, UR7, !P1 ;  /* 0x000000070d007c0c */ /* 0x004fe2000cfa1270 */
[----:B------:R-:W2:Y:S01]  /*45c20*/  LDCU UR7, c[0x0][0x39c] ;  /* 0x00007380ff0777ac */ /* 0x000ea20008000800 */
[----:B------:R-:W2:Y:S01]  /*45c30*/  LDL.LU R13, [R1+0x1274] ;  /* 0x00127400010d7983 */ /* 0x000ea20000300800 */
[----:B---3--:R-:W-:-:S03]  /*45c40*/  VIADD R3, R9, UR5 ;  /* 0x0000000509037c36 */ /* 0x008fc60008000000 */
[----:B------:R3:W-:Y:S01]  /*45c50*/  @P3 STG.E.U16 desc[UR20][R4.64], R32 ;  /* 0x0000002004003986 */ /* 0x0007e2000c101514 */
[----:B------:R-:W-:Y:S02]  /*45c60*/  PRMT R8, R32, 0x7632, R8 ;  /* 0x0000763220087816 */ /* 0x000fe40000000008 */
[----:B------:R-:W-:Y:S02]  /*45c70*/  F2FP.F16.F32.PACK_AB R34, R35, R34 ;  /* 0x000000222322723e */ /* 0x000fe400000000ff */
[----:B---3--:R-:W-:Y:S02]  /*45c80*/  LEA R4, P3, R9, R2, 0x1 ;  /* 0x0000000209047211 */ /* 0x008fe400078608ff */
[----:B-1----:R-:W-:Y:S01]  /*45c90*/  ISETP.LT.AND P4, PT, R11, UR9, !P1 ;  /* 0x000000090b007c0c */ /* 0x002fe2000cf81270 */
[----:B------:R-:W1:Y:S01]  /*45ca0*/  LDCU UR9, c[0x0][0x39c] ;  /* 0x00007380ff0977ac */ /* 0x000e620008000800 */
[----:B------:R-:W1:Y:S01]  /*45cb0*/  LDL.LU R11, [R1+0x1248] ;  /* 0x00124800010b7983 */ /* 0x000e620000300800 */
[----:B------:R-:W-:-:S02]  /*45cc0*/  LEA.HI.X.SX32 R5, R9, R0, 0x1, P3 ;  /* 0x0000000009057211 */ /* 0x000fc400018f0eff */
[C---:B------:R-:W-:Y:S01]  /*45cd0*/  LEA R6, P3, R3.reuse, R2, 0x1 ;  /* 0x0000000203067211 */ /* 0x040fe200078608ff */
[----:B------:R-:W3:Y:S03]  /*45ce0*/  LDL.LU R15, [R1+0x1228] ;  /* 0x00122800010f7983 */ /* 0x000ee60000300800 */
[C---:B------:R-:W-:Y:S01]  /*45cf0*/  LEA.HI.X.SX32 R7, R3.reuse, R0, 0x1, P3 ;  /* 0x0000000003077211 */ /* 0x040fe200018f0eff */
[----:B------:R-:W-:Y:S04]  /*45d00*/  @P0 STG.E.U16 desc[UR20][R4.64], R8 ;  /* 0x0000000804000986 */ /* 0x000fe8000c101514 */
[----:B------:R5:W-:Y:S01]  /*45d10*/  @P2 STG.E.U16 desc[UR20][R6.64], R34 ;  /* 0x0000002206002986 */ /* 0x000be2000c101514 */
[----:B----4-:R-:W-:Y:S01]  /*45d20*/  ISETP.LT.AND P0, PT, R14, UR4, !P1 ;  /* 0x000000040e007c0c */ /* 0x010fe2000cf01270 */
[----:B------:R-:W-:Y:S01]  /*45d30*/  VIADD R9, R3, UR5 ;  /* 0x0000000503097c36 */ /* 0x000fe20008000000 */
[----:B-----5:R-:W-:Y:S01]  /*45d40*/  PRMT R7, R34, 0x7632, R7 ;  /* 0x0000763222077816 */ /* 0x020fe20000000007 */
[----:B------:R-:W3:Y:S01]  /*45d50*/  LDCU UR4, c[0x0][0x39c] ;  /* 0x00007380ff0477ac */ /* 0x000ee20008000800 */
[----:B0-----:R-:W-:Y:S01]  /*45d60*/  ISETP.LT.AND P2, PT, R10, UR6, !P1 ;  /* 0x000000060a007c0c */ /* 0x001fe2000cf41270 */
[C---:B------:R-:W-:Y:S01]  /*45d70*/  VIADD R3, R9.reuse, UR5 ;  /* 0x0000000509037c36 */ /* 0x040fe20008000000 */
[----:B------:R-:W4:Y:S01]  /*45d80*/  LDL.LU R10, [R1+0xf1c] ;  /* 0x000f1c00010a7983 */ /* 0x000f220000300800 */
[C---:B------:R-:W-:Y:S01]  /*45d90*/  LEA R4, P3, R9.reuse, R2, 0x1 ;  /* 0x0000000209047211 */ /* 0x040fe200078608ff */
[----:B------:R-:W4:Y:S02]  /*45da0*/  LDCU UR6, c[0x0][0x39c] ;  /* 0x00007380ff0677ac */ /* 0x000f240008000800 */
[----:B------:R-:W5:Y:S01]  /*45db0*/  LDL.LU R14, [R1+0xf18] ;  /* 0x000f1800010e7983 */ /* 0x000f620000300800 */
[----:B------:R-:W-:-:S02]  /*45dc0*/  LEA.HI.X.SX32 R5, R9, R0, 0x1, P3 ;  /* 0x0000000009057211 */ /* 0x000fc400018f0eff */
[----:B------:R-:W-:Y:S02]  /*45dd0*/  LEA R6, P3, R3, R2, 0x1 ;  /* 0x0000000203067211 */ /* 0x000fe400078608ff */
[----:B------:R-:W-:Y:S01]  /*45de0*/  F2FP.F16.F32.PACK_AB R36, R37, R36 ;  /* 0x000000242524723e */ /* 0x000fe200000000ff */
[----:B------:R0:W-:Y:S02]  /*45df0*/  @P5 STG.E.U16 desc[UR20][R4.64], R7 ;  /* 0x0000000704005986 */ /* 0x0001e4000c101514 */
[C---:B0-----:R-:W-:Y:S01]  /*45e00*/  LEA.HI.X.SX32 R7, R3.reuse, R0, 0x1, P3 ;  /* 0x0000000003077211 */ /* 0x041fe200018f0eff */
[----:B------:R-:W-:Y:S01]  /*45e10*/  VIADD R3, R3, UR5 ;  /* 0x0000000503037c36 */ /* 0x000fe20008000000 */
[----:B--2---:R-:W-:Y:S01]  /*45e20*/  ISETP.LT.AND P5, PT, R13, UR7, !P1 ;  /* 0x000000070d007c0c */ /* 0x004fe2000cfa1270 */
[----:B------:R-:W5:Y:S01]  /*45e30*/  LDCU UR7, c[0x0][0x39c] ;  /* 0x00007380ff0777ac */ /* 0x000f620008000800 */
[----:B------:R-:W2:Y:S04]  /*45e40*/  LDL.LU R13, [R1+0x1200] ;  /* 0x00120000010d7983 */ /* 0x000ea80000300800 */
[----:B------:R0:W-:Y:S01]  /*45e50*/  @P4 STG.E.U16 desc[UR20][R6.64], R36 ;  /* 0x0000002406004986 */ /* 0x0001e2000c101514 */
[----:B------:R-:W-:-:S04]  /*45e60*/  LEA R8, P4, R3, R2, 0x1 ;  /* 0x0000000203087211 */ /* 0x000fc800078808ff */
[----:B------:R-:W-:Y:S02]  /*45e70*/  LEA.HI.X.SX32 R9, R3, R0, 0x1, P4 ;  /* 0x0000000003097211 */ /* 0x000fe400020f0eff */
[----:B-1----:R-:W-:Y:S01]  /*45e80*/  ISETP.LT.AND P3, PT, R11, UR9, !P1 ;  /* 0x000000090b007c0c */ /* 0x002fe2000cf61270 */
[----:B------:R-:W-:Y:S01]  /*45e90*/  VIADD R11, R3, UR5 ;  /* 0x00000005030b7c36 */ /* 0x000fe20008000000 */
[----:B0-----:R-:W-:Y:S01]  /*45ea0*/  PRMT R7, R36, 0x7632, R7 ;  /* 0x0000763224077816 */ /* 0x001fe20000000007 */
[----:B------:R-:W0:Y:S02]  /*45eb0*/  LDCU UR9, c[0x0][0x39c] ;  /* 0x00007380ff0977ac */ /* 0x000e240008000800 */
[C---:B------:R-:W-:Y:S01]  /*45ec0*/  VIADD R3, R11.reuse, UR5 ;  /* 0x000000050b037c36 */ /* 0x040fe20008000000 */
[----:B------:R-:W-:Y:S02]  /*45ed0*/  LEA R4, P4, R11, R2, 0x1 ;  /* 0x000000020b047211 */ /* 0x000fe400078808ff */
[----:B------:R-:W-:-:S02]  /*45ee0*/  F2FP.F16.F32.PACK_AB R38, R39, R38 ;  /* 0x000000262726723e */ /* 0x000fc400000000ff */
[----:B------:R-:W-:Y:S01]  /*45ef0*/  LEA.HI.X.SX32 R5, R11, R0, 0x1, P4 ;  /* 0x000000000b057211 */ /* 0x000fe200020f0eff */
[C---:B------:R-:W-:Y:S01]  /*45f00*/  VIADD R11, R3.reuse, UR5 ;  /* 0x00000005030b7c36 */ /* 0x040fe20008000000 */
[----:B------:R-:W-:Y:S01]  /*45f10*/  LEA R6, P4, R3, R2, 0x1 ;  /* 0x0000000203067211 */ /* 0x000fe200078808ff */
[----:B------:R1:W-:Y:S01]  /*45f20*/  @P0 STG.E.U16 desc[UR20][R8.64], R7 ;  /* 0x0000000708000986 */ /* 0x0003e2000c101514 */
[----:B---3--:R-:W-:Y:S01]  /*45f30*/  ISETP.LT.AND P0, PT, R15, UR4, !P1 ;  /* 0x000000040f007c0c */ /* 0x008fe2000cf01270 */
[----:B------:R-:W2:Y:S02]  /*45f40*/  LDCU UR4, c[0x0][0x39c] ;  /* 0x00007380ff0477ac */ /* 0x000ea40008000800 */
[----:B------:R3:W-:Y:S04]  /*45f50*/  @P2 STG.E.U16 desc[UR20][R4.64], R38 ;  /* 0x0000002604002986 */ /* 0x0007e8000c101514 */
[----:B------:R-:W2:Y:S01]  /*45f60*/  LDL.LU R15, [R1+0x11f0] ;  /* 0x0011f000010f7983 */ /* 0x000ea20000300800 */
[----:B-1----:R-:W-:Y:S01]  /*45f70*/  LEA.HI.X.SX32 R7, R3, R0, 0x1, P4 ;  /* 0x0000000003077211 */ /* 0x002fe200020f0eff */
[----:B------:R-:W-:-:S02]  /*45f80*/  VIADD R3, R11, UR5 ;  /* 0x000000050b037c36 */ /* 0x000fc40008000000 */
[----:B------:R-:W2:Y:S04]  /*45f90*/  LDL.LU R17, [R1+0x11e4] ;  /* 0x0011e40001117983 */ /* 0x000ea80000300800 */
[----:B------:R-:W2:Y:S01]  /*45fa0*/  LDL.LU R16, [R1+0x11b8] ;  /* 0x0011b80001107983 */ /* 0x000ea20000300800 */
[----:B----4-:R-:W-:Y:S01]  /*45fb0*/  ISETP.LT.AND P2, PT, R10, UR6, !P1 ;  /* 0x000000060a007c0c */ /* 0x010fe2000cf41270 */
[----:B------:R-:W1:Y:S01]  /*45fc0*/  LDCU UR6, c[0x0][0x39c] ;  /* 0x00007380ff0677ac */ /* 0x000e620008000800 */
[----:B------:R-:W-:-:S04]  /*45fd0*/  LEA R10, P4, R11, R2, 0x1 ;  /* 0x000000020b0a7211 */ /* 0x000fc800078808ff */
[----:B------:R-:W-:Y:S02]  /*45fe0*/  LEA.HI.X.SX32 R11, R11, R0, 0x1, P4 ;  /* 0x000000000b0b7211 */ /* 0x000fe400020f0eff */
[----:B-----5:R-:W-:Y:S01]  /*45ff0*/  ISETP.LT.AND P4, PT, R14, UR7, !P1 ;  /* 0x000000070e007c0c */ /* 0x020fe2000cf81270 */
[----:B------:R-:W4:Y:S01]  /*46000*/  LDCU UR7, c[0x0][0x39c] ;  /* 0x00007380ff0777ac */ /* 0x000f220008000800 */
[----:B------:R-:W0:Y:S01]  /*46010*/  LDL.LU R14, [R1+0x1198] ;  /* 0x00119800010e7983 */ /* 0x000e220000300800 */
[----:B---3--:R-:W-:Y:S02]  /*46020*/  PRMT R5, R38, 0x7632, R5 ;  /* 0x0000763226057816 */ /* 0x008fe40000000005 */
[----:B------:R-:W-:-:S03]  /*46030*/  F2FP.F16.F32.PACK_AB R40, R41, R40 ;  /* 0x000000282928723e */ /* 0x000fc600000000ff */
[----:B------:R3:W-:Y:S01]  /*46040*/  @P5 STG.E.U16 desc[UR20][R6.64], R5 ;  /* 0x0000000506005986 */ /* 0x0007e2000c101514 */
[----:B------:R-:W-:-:S03]  /*46050*/  LEA R4, P5, R3, R2, 0x1 ;  /* 0x0000000203047211 */ /* 0x000fc600078a08ff */
[----:B------:R-:W-:Y:S01]  /*46060*/  @P3 STG.E.U16 desc[UR20][R10.64], R40 ;  /* 0x000000280a003986 */ /* 0x000fe2000c101514 */
[C---:B---3--:R-:W-:Y:S01]  /*46070*/  LEA.HI.X.SX32 R5, R3.reuse, R0, 0x1, P5 ;  /* 0x0000000003057211 */ /* 0x048fe200028f0eff */
[----:B------:R-:W-:Y:S01]  /*46080*/  VIADD R3, R3, UR5 ;  /* 0x0000000503037c36 */ /* 0x000fe20008000000 */
[----:B--2---:R-:W-:Y:S01]  /*46090*/  ISETP.LT.AND P3, PT, R13, UR4, !P1 ;  /* 0x000000040d007c0c */ /* 0x004fe2000cf61270 */
[----:B------:R-:W2:Y:S02]  /*460a0*/  LDCU UR4, c[0x0][0x39c] ;  /* 0x00007380ff0477ac */ /* 0x000ea40008000800 */
[----:B------:R-:W-:Y:S01]  /*460b0*/  VIADD R13, R3, UR5 ;  /* 0x00000005030d7c36 */ /* 0x000fe20008000000 */
[----:B------:R-:W-:-:S04]  /*460c0*/  PRMT R7, R40, 0x7632, R7 ;  /* 0x0000763228077816 */ /* 0x000fc80000000007 */
[-C--:B------:R-:W-:Y:S01]  /*460d0*/  LEA R8, P5, R13, R2.reuse, 0x1 ;  /* 0x000000020d087211 */ /* 0x080fe200078a08ff */
[----:B------:R3:W-:Y:S01]  /*460e0*/  @P0 STG.E.U16 desc[UR20][R4.64], R7 ;  /* 0x0000000704000986 */ /* 0x0007e2000c101514 */
[----:B------:R-:W-:Y:S02]  /*460f0*/  LEA R6, P0, R3, R2, 0x1 ;  /* 0x0000000203067211 */ /* 0x000fe400078008ff */
[C---:B------:R-:W-:Y:S01]  /*46100*/  LEA.HI.X.SX32 R9, R13.reuse, R0, 0x1, P5 ;  /* 0x000000000d097211 */ /* 0x040fe200028f0eff */
[----:B------:R-:W-:Y:S01]  /*46110*/  VIADD R13, R13, UR5 ;  /* 0x000000050d0d7c36 */ /* 0x000fe20008000000 */
[----:B------:R-:W-:Y:S02]  /*46120*/  F2FP.F16.F32.PACK_AB R42, R43, R42 ;  /* 0x0000002a2b2a723e */ /* 0x000fe400000000ff */
[----:B---3--:R-:W-:Y:S02]  /*46130*/  LEA.HI.X.SX32 R7, R3, R0, 0x1, P0 ;  /* 0x0000000003077211 */ /* 0x008fe400000f0eff */
[----:B------:R-:W-:-:S03]  /*46140*/  LEA R4, P5, R13, R2, 0x1 ;  /* 0x000000020d047211 */ /* 0x000fc600078a08ff */
[----:B------:R3:W-:Y:S01]  /*46150*/  @P2 STG.E.U16 desc[UR20][R6.64], R42 ;  /* 0x0000002a06002986 */ /* 0x0007e2000c101514 */
[----:B-1----:R-:W-:Y:S01]  /*46160*/  ISETP.LT.AND P0, PT, R15, UR6, !P1 ;  /* 0x000000060f007c0c */ /* 0x002fe2000cf01270 */
[----:B------:R-:W1:Y:S02]  /*46170*/  LDCU UR6, c[0x0][0x39c] ;  /* 0x00007380ff0677ac */ /* 0x000e640008000800 */
[----:B------:R-:W5:Y:S04]  /*46180*/  LDL.LU R15, [R1+0x1158] ;  /* 0x00115800010f7983 */ /* 0x000f680000300800 */
[----:B------:R-:W1:Y:S01]  /*46190*/  LDL.LU R10, [R1+0xf14] ;  /* 0x000f1400010a7983 */ /* 0x000e620000300800 */
[----:B--2---:R-:W-:Y:S01]  /*461a0*/  ISETP.LT.AND P2, PT, R17, UR4, !P1 ;  /* 0x0000000411007c0c */ /* 0x004fe2000cf41270 */
[----:B------:R-:W5:Y:S01]  /*461b0*/  LDCU UR4, c[0x0][0x39c] ;  /* 0x00007380ff0477ac */ /* 0x000f620008000800 */
[----:B------:R-:W-:Y:S01]  /*461c0*/  LEA.HI.X.SX32 R5, R13, R0, 0x1, P5 ;  /* 0x000000000d057211 */ /* 0x000fe200028f0eff */
[----:B------:R-:W2:Y:S01]  /*461d0*/  LDL.LU R17, [R1+0xf04] ;  /* 0x000f040001117983 */ /* 0x000ea20000300800 */
[----:B0-----:R-:W-:-:S02]  /*461e0*/  ISETP.LT.AND P5, PT, R14, UR9, !P1 ;  /* 0x000000090e007c0c */ /* 0x001fc4000cfa1270 */
[----:B------:R-:W-:Y:S01]  /*461f0*/  PRMT R3, R42, 0x7632, R3 ;  /* 0x000076322a037816 */ /* 0x000fe20000000003 */
[----:B------:R-:W2:Y:S01]  /*46200*/  LDL.LU R14, [R1+0x1148] ;  /* 0x00114800010e7983 */ /* 0x000ea20000300800 */
[----:B------:R-:W-:Y:S01]  /*46210*/  F2FP.F16.F32.PACK_AB R44, R45, R44 ;  /* 0x0000002c2d2c723e */ /* 0x000fe200000000ff */
[----:B------:R-:W-:Y:S01]  /*46220*/  VIADD R13, R13, UR5 ;  /* 0x000000050d0d7c36 */ /* 0x000fe20008000000 */
[----:B------:R-:W2:Y:S01]  /*46230*/  LDCU UR9, c[0x0][0x39c] ;  /* 0x00007380ff0977ac */ /* 0x000ea20008000800 */
[----:B------:R0:W-:Y:S04]  /*46240*/  @P4 STG.E.U16 desc[UR20][R8.64], R3 ;  /* 0x0000000308004986 */ /* 0x0001e8000c101514 */
[----:B------:R4:W-:Y:S01]  /*46250*/  @P3 STG.E.U16 desc[UR20][R4.64], R44 ;  /* 0x0000002c04003986 */ /* 0x0009e2000c101514 */
[C---:B---3--:R-:W-:Y:S01]  /*46260*/  LEA R6, P3, R13.reuse, R2, 0x1 ;  /* 0x000000020d067211 */ /* 0x048fe200078608ff */
[----:B0-----:R-:W-:-:S03]  /*46270*/  VIADD R3, R13, UR5 ;  /* 0x000000050d037c36 */ /* 0x001fc60008000000 */
[----:B------:R-:W-:Y:S01]  /*46280*/  LEA.HI.X.SX32 R7, R13, R0, 0x1, P3 ;  /* 0x000000000d077211 */ /* 0x000fe200018f0eff */
[C---:B------:R-:W-:Y:S01]  /*46290*/  VIADD R11, R3.reuse, UR5 ;  /* 0x00000005030b7c36 */ /* 0x040fe20008000000 */
[----:B------:R-:W-:Y:S02]  /*462a0*/  LEA R8, P3, R3, R2, 0x1 ;  /* 0x0000000203087211 */ /* 0x000fe400078608ff */
[----:B----4-:R-:W-:Y:S02]  /*462b0*/  PRMT R5, R44, 0x7632, R5 ;  /* 0x000076322c057816 */ /* 0x010fe40000000005 */
[----:B------:R-:W-:Y:S02]  /*462c0*/  F2FP.F16.F32.PACK_AB R46, R47, R46 ;  /* 0x0000002e2f2e723e */ /* 0x000fe400000000ff */
[----:B------:R-:W-:Y:S01]  /*462d0*/  LEA.HI.X.SX32 R9, R3, R0, 0x1, P3 ;  /* 0x0000000003097211 */ /* 0x000fe200018f0eff */
[C---:B------:R-:W-:Y:S01]  /*462e0*/  VIADD R3, R11.reuse, UR5 ;  /* 0x000000050b037c36 */ /* 0x040fe20008000000 */
[C---:B------:R-:W-:Y:S01]  /*462f0*/  LEA R4, P3, R11.reuse, R2, 0x1 ;  /* 0x000000020b047211 */ /* 0x040fe200078608ff */
[----:B------:R0:W-:Y:S04]  /*46300*/  @P0 STG.E.U16 desc[UR20][R6.64], R5 ;  /* 0x0000000506000986 */ /* 0x0001e8000c101514 */
[----:B------:R-:W-:Y:S01]  /*46310*/  @P2 STG.E.U16 desc[UR20][R8.64], R46 ;  /* 0x0000002e08002986 */ /* 0x000fe2000c101514 */
[----:B------:R-:W-:Y:S01]  /*46320*/  ISETP.LT.AND P4, PT, R16, UR7, !P1 ;  /* 0x0000000710007c0c */ /* 0x000fe2000cf81270 */
[----:B------:R-:W3:Y:S02]  /*46330*/  LDCU UR7, c[0x0][0x39c] ;  /* 0x00007380ff0777ac */ /* 0x000ee40008000800 */
[----:B------:R-:W4:Y:S01]  /*46340*/  LDL.LU R16, [R1+0x1124] ;  /* 0x0011240001107983 */ /* 0x000f220000300800 */
[----:B0-----:R-:W-:-:S02]  /*46350*/  LEA.HI.X.SX32 R5, R11, R0, 0x1, P3 ;  /* 0x000000000b057211 */ /* 0x001fc400018f0eff */
[----:B-1----:R-:W-:Y:S01]  /*46360*/  ISETP.LT.AND P2, PT, R10, UR6, !P1 ;  /* 0x000000060a007c0c */ /* 0x002fe2000cf41270 */
[----:B------:R-:W0:Y:S01]  /*46370*/  LDCU UR6, c[0x0][0x39c] ;  /* 0x00007380ff0677ac */ /* 0x000e220008000800 */
[----:B------:R-:W-:Y:S02]  /*46380*/  LEA R10, P3, R3, R2, 0x1 ;  /* 0x00000002030a7211 */ /* 0x000fe400078608ff */
[----:B-----5:R-:W-:Y:S01]  /*46390*/  ISETP.LT.AND P0, PT, R15, UR4, !P1 ;  /* 0x000000040f007c0c */ /* 0x020fe2000cf01270 */
[----:B------:R-:W4:Y:S01]  /*463a0*/  LDCU UR4, c[0x0][0x39c] ;  /* 0x00007380ff0477ac */ /* 0x000f220008000800 */
[----:B------:R-:W-:Y:S01]  /*463b0*/  LEA.HI.X.SX32 R11, R3, R0, 0x1, P3 ;  /* 0x00000000030b7211 */ /* 0x000fe200018f0eff */
[----:B------:R-:W0:Y:S01]  /*463c0*/  LDL.LU R15, [R1+0x10f4] ;  /* 0x0010f400010f7983 */ /* 0x000e220000300800 */
[----:B--2---:R-:W-:Y:S02]  /*463d0*/  ISETP.LT.AND P3, PT, R14, UR9, !P1 ;  /* 0x000000090e007c0c */ /* 0x004fe4000cf61270 */
[----:B------:R-:W-:Y:S01]  /*463e0*/  PRMT R7, R46, 0x7632, R7 ;  /* 0x000076322e077816 */ /* 0x000fe20000000007 */
[----:B------:R-:W2:Y:S01]  /*463f0*/  LDL.LU R14, [R1+0x102c] ;  /* 0x00102c00010e7983 */ /* 0x000ea20000300800 */
[----:B------:R-:W-:Y:S01]  /*46400*/  F2FP.F16.F32.PACK_AB R48, R49, R48 ;  /* 0x000000303130723e */ /* 0x000fe200000000ff */
[----:B------:R-:W-:Y:S01]  /*46410*/  VIADD R3, R3, UR5 ;  /* 0x0000000503037c36 */ /* 0x000fe20008000000 */
[----:B------:R-:W-:Y:S01]  /*46420*/  F2FP.F16.F32.PACK_AB R50, R51, R50 ;  /* 0x000000323332723e */ /* 0x000fe200000000ff */
[----:B------:R1:W-:Y:S01]  /*46430*/  @P4 STG.E.U16 desc[UR20][R4.64], R7 ;  /* 0x0000000704004986 */ /* 0x0003e2000c101514 */
[----:B------:R-:W-:Y:S01]  /*46440*/  F2FP.F16.F32.PACK_AB R52, R53, R52 ;  /* 0x000000343534723e */ /* 0x000fe200000000ff */
[----:B------:R-:W5:Y:S02]  /*46450*/  LDCU UR9, c[0x0][0x39c] ;  /* 0x00007380ff0977ac */ /* 0x000f640008000800 */
[----:B------:R-:W-:Y:S01]  /*46460*/  @P5 STG.E.U16 desc[UR20][R10.64], R48 ;  /* 0x000000300a005986 */ /* 0x000fe2000c101514 */
[----:B------:R-:W-:-:S03]  /*46470*/  LEA R6, P5, R3, R2, 0x1 ;  /* 0x0000000203067211 */ /* 0x000fc600078a08ff */
[----:B------:R-:W5:Y:S01]  /*46480*/  LDL.LU R13, [R1+0x1028] ;  /* 0x00102800010d7983 */ /* 0x000f620000300800 */
[----:B------:R-:W-:Y:S02]  /*46490*/  PRMT R12, R48, 0x7632, R12 ;  /* 0x00007632300c7816 */ /* 0x000fe4000000000c */
[----:B-1----:R-:W-:-:S05]  /*464a0*/  LEA.HI.X.SX32 R7, R3, R0, 0x1, P5 ;  /* 0x0000000003077211 */ /* 0x002fca00028f0eff */
[----:B------:R1:W-:Y:S01]  /*464b0*/  @P0 STG.E.U16 desc[UR20][R6.64], R12 ;  /* 0x0000000c06000986 */ /* 0x0003e2000c101514 */
[----:B------:R-:W-:Y:S01]  /*464c0*/  VIADD R9, R3, UR5 ;  /* 0x0000000503097c36 */ /* 0x000fe20008000000 */
[----:B---3--:R-:W-:Y:S01]  /*464d0*/  ISETP.LT.AND P4, PT, R17, UR7, !P1 ;  /* 0x0000000711007c0c */ /* 0x008fe2000cf81270 */
[----:B------:R-:W2:Y:S01]  /*464e0*/  LDCU UR7, c[0x0][0x39c] ;  /* 0x00007380ff0777ac */ /* 0x000ea20008000800 */
[----:B-1----:R-:W3:Y:S02]  /*464f0*/  LDL.LU R12, [R1+0x101c] ;  /* 0x00101c00010c7983 */ /* 0x002ee40000300800 */
[C---:B------:R-:W-:Y:S02]  /*46500*/  LEA R4, P5, R9.reuse, R2, 0x1 ;  /* 0x0000000209047211 */ /* 0x040fe400078a08ff */
[----:B------:R-:W3:Y:S01]  /*46510*/  LDL.LU R17, [R1+0xefc] ;  /* 0x000efc0001117983 */ /* 0x000ee20000300800 */
[C---:B------:R-:W-:Y:S01]  /*46520*/  VIADD R3, R9.reuse, UR5 ;  /* 0x0000000509037c36 */ /* 0x040fe20008000000 */
[----:B------:R-:W-:-:S04]  /*46530*/  LEA.HI.X.SX32 R5, R9, R0, 0x1, P5 ;  /* 0x0000000009057211 */ /* 0x000fc800028f0eff */
[C---:B------:R-:W-:Y:S01]  /*46540*/  LEA R8, P5, R3.reuse, R2, 0x1 ;  /* 0x0000000203087211 */ /* 0x040fe200078a08ff */
[----:B------:R1:W-:Y:S03]  /*46550*/  @P2 STG.E.U16 desc[UR20][R4.64], R50 ;  /* 0x0000003204002986 */ /* 0x0003e6000c101514 */
[----:B------:R-:W-:Y:S02]  /*46560*/  LEA.HI.X.SX32 R9, R3, R0, 0x1, P5 ;  /* 0x0000000003097211 */ /* 0x000fe400028f0eff */
[----:B----4-:R-:W-:Y:S01]  /*46570*/  ISETP.LT.AND P0, PT, R16, UR4, !P1 ;  /* 0x0000000410007c0c */ /* 0x010fe2000cf01270 */
[----:B------:R-:W5:Y:S01]  /*46580*/  LDCU UR4, c[0x0][0x39c] ;  /* 0x00007380ff0477ac */ /* 0x000f620008000800 */
[----:B------:R-:W4:Y:S01]  /*46590*/  LDL.LU R16, [R1+0xef0] ;  /* 0x000ef00001107983 */ /* 0x000f220000300800 */
[----:B-1----:R-:W-:Y:S02]  /*465a0*/  PRMT R5, R50, 0x7632, R5 ;  /* 0x0000763232057816 */ /* 0x002fe40000000005 */
[----:B0-----:R-:W-:Y:S01]  /*465b0*/  ISETP.LT.AND P2, PT, R15, UR6, !P1 ;  /* 0x000000060f007c0c */ /* 0x001fe2000cf41270 */
[----:B------:R-:W-:-:S02]  /*465c0*/  VIADD R11, R3, UR5 ;  /* 0x00000005030b7c36 */ /* 0x000fc40008000000 */
[----:B------:R0:W-:Y:S01]  /*465d0*/  @P4 STG.E.U16 desc[UR20][R8.64], R5 ;  /* 0x0000000508004986 */ /* 0x0001e2000c101514 */
[----:B------:R-:W3:Y:S03]  /*465e0*/  LDCU UR6, c[0x0][0x39c] ;  /* 0x00007380ff0677ac */ /* 0x000ee60008000800 */
[----:B------:R-:W4:Y:S01]  /*465f0*/  LDL.LU R15, [R1+0x1010] ;  /* 0x00101000010f7983 */ /* 0x000f220000300800 */
[----:B--2---:R-:W-:Y:S01]  /*46600*/  ISETP.LT.AND P4, PT, R14, UR7, !P1 ;  /* 0x000000070e007c0c */ /* 0x004fe2000cf81270 */
[C---:B------:R-:W-:Y:S02]  /*46610*/  VIADD R3, R11.reuse, UR5 ;  /* 0x000000050b037c36 */ /* 0x040fe40008000000 */
[----:B------:R-:W2:Y:S01]  /*46620*/  LDL.LU R14, [R1+0x1008] ;  /* 0x00100800010e7983 */ /* 0x000ea20000300800 */
[C---:B------:R-:W-:Y:S01]  /*46630*/  LEA R10, P5, R11.reuse, R2, 0x1 ;  /* 0x000000020b0a7211 */ /* 0x040fe200078a08ff */
[----:B------:R-:W4:Y:S03]  /*46640*/  LDCU UR7, c[0x0][0x39c] ;  /* 0x00007380ff0777ac */ /* 0x000f260008000800 */
[----:B------:R-:W-:-:S02]  /*46650*/  LEA.HI.X.SX32 R11, R11, R0, 0x1, P5 ;  /* 0x000000000b0b7211 */ /* 0x000fc400028f0eff */
[C---:B------:R-:W-:Y:S02]  /*46660*/  LEA R4, P5, R3.reuse, R2, 0x1 ;  /* 0x0000000203047211 */ /* 0x040fe400078a08ff */
[----:B------:R-:W-:Y:S01]  /*46670*/  PRMT R7, R52, 0x7632, R7 ;  /* 0x0000763234077816 */ /* 0x000fe20000000007 */
[----:B------:R-:W-:Y:S01]  /*46680*/  @P3 STG.E.U16 desc[UR20][R10.64], R52 ;  /* 0x000000340a003986 */ /* 0x000fe2000c101514 */
[C---:B0-----:R-:W-:Y:S01]  /*46690*/  LEA.HI.X.SX32 R5, R3.reuse, R0, 0x1, P5 ;  /* 0x0000000003057211 */ /* 0x041fe200028f0eff */
[----:B------:R-:W-:Y:S01]  /*466a0*/  VIADD R3, R3, UR5 ;  /* 0x0000000503037c36 */ /* 0x000fe20008000000 */
[----:B-----5:R-:W-:Y:S01]  /*466b0*/  ISETP.LT.AND P3, PT, R13, UR4, !P1 ;  /* 0x000000040d007c0c */ /* 0x020fe2000cf61270 */
[----:B------:R-:W0:Y:S02]  /*466c0*/  LDCU UR4, c[0x0][0x39c] ;  /* 0x00007380ff0477ac */ /* 0x000e240008000800 */
[C---:B------:R-:W-:Y:S01]  /*466d0*/  VIADD R13, R3.reuse, UR5 ;  /* 0x00000005030d7c36 */ /* 0x040fe20008000000 */
[----:B------:R1:W-:Y:S01]  /*466e0*/  @P0 STG.E.U16 desc[UR20][R4.64], R7 ;  /* 0x0000000704000986 */ /* 0x0003e2000c101514 */
[----:B------:R-:W-:-:S02]  /*466f0*/  LEA R6, P0, R3, R2, 0x1 ;  /* 0x0000000203067211 */ /* 0x000fc400078008ff */
[----:B------:R-:W-:Y:S02]  /*46700*/  F2FP.F16.F32.PACK_AB R54, R55, R54 ;  /* 0x000000363736723e */ /* 0x000fe400000000ff */
[----:B------:R-:W-:-:S04]  /*46710*/  LEA R8, P5, R13, R2, 0x1 ;  /* 0x000000020d087211 */ /* 0x000fc800078a08ff */
[-C--:B------:R-:W-:Y:S02]  /*46720*/  LEA.HI.X.SX32 R9, R13, R0.reuse, 0x1, P5 ;  /* 0x000000000d097211 */ /* 0x080fe400028f0eff */
[----:B-1----:R-:W-:Y:S02]  /*46730*/  LEA.HI.X.SX32 R7, R3, R0, 0x1, P0 ;  /* 0x0000000003077211 */ /* 0x002fe400000f0eff */
[----:B---3--:R-:W-:Y:S01]  /*46740*/  ISETP.LT.AND P0, PT, R12, UR6, !P1 ;  /* 0x000000060c007c0c */ /* 0x008fe2000cf01270 */
[----:B------:R-:W-:Y:S01]  /*46750*/  VIADD R13, R13, UR5 ;  /* 0x000000050d0d7c36 */ /* 0x000fe20008000000 */
[----:B------:R-:W3:Y:S01]  /*46760*/  LDL.LU R12, [R1+0xff4] ;  /* 0x000ff400010c7983 */ /* 0x000ee20000300800 */
[----:B------:R-:W-:Y:S01]  /*46770*/  PRMT R3, R54, 0x7632, R3 ;  /* 0x0000763236037816 */ /* 0x000fe20000000003 */
[----:B------:R-:W3:Y:S02]  /*46780*/  LDCU UR6, c[0x0][0x39c] ;  /* 0x00007380ff0677ac */ /* 0x000ee40008000800 */
[----:B------:R-:W5:Y:S04]  /*46790*/  LDL.LU R10, [R1+0xf88] ;  /* 0x000f8800010a7983 */ /* 0x000f680000300800 */
[----:B------:R1:W-:Y:S01]  /*467a0*/  @P2 STG.E.U16 desc[UR20][R6.64], R54 ;  /* 0x0000003606002986 */ /* 0x0003e2000c101514 */
[----:B0-----:R-:W-:Y:S01]  /*467b0*/  ISETP.LT.AND P2, PT, R17, UR4, !P1 ;  /* 0x0000000411007c0c */ /* 0x001fe2000cf41270 */
[----:B------:R-:W2:Y:S02]  /*467c0*/  LDCU UR4, c[0x0][0x39c] ;  /* 0x00007380ff0477ac */ /* 0x000ea40008000800 */
[----:B------:R-:W-:Y:S01]  /*467d0*/  @P4 STG.E.U16 desc[UR20][R8.64], R3 ;  /* 0x0000000308004986 */ /* 0x000fe2000c101514 */
[----:B------:R-:W-:-:S02]  /*467e0*/  LEA R4, P4, R13, R2, 0x1 ;  /* 0x000000020d047211 */ /* 0x000fc400078808ff */
[----:B------:R-:W-:Y:S02]  /*467f0*/  F2FP.F16.F32.PACK_AB R56, R57, R56 ;  /* 0x000000383938723e */ /* 0x000fe400000000ff */
[C---:B------:R-:W-:Y:S01]  /*46800*/  LEA.HI.X.SX32 R5, R13.reuse, R0, 0x1, P4 ;  /* 0x000000000d057211 */ /* 0x040fe200020f0eff */
[----:B------:R-:W-:-:S04]  /*46810*/  VIADD R13, R13, UR5 ;  /* 0x000000050d0d7c36 */ /* 0x000fc80008000000 */
[----:B------:R0:W-:Y:S01]  /*46820*/  @P3 STG.E.U16 desc[UR20][R4.64], R56 ;  /* 0x0000003804003986 */ /* 0x0001e2000c101514 */
[----:B-1----:R-:W-:-:S04]  /*46830*/  LEA R6, P3, R13, R2, 0x1 ;  /* 0x000000020d067211 */ /* 0x002fc800078608ff */
[----:B------:R-:W-:Y:S02]  /*46840*/  LEA.HI.X.SX32 R7, R13, R0, 0x1, P3 ;  /* 0x000000000d077211 */ /* 0x000fe400018f0eff */
[----:B0-----:R-:W-:-:S05]  /*46850*/  PRMT R5, R56, 0x7632, R5 ;  /* 0x0000763238057816 */ /* 0x001fca0000000005 */
[----:B------:R0:W-:Y:S01]  /*46860*/  @P0 STG.E.U16 desc[UR20][R6.64], R5 ;  /* 0x0000000506000986 */ /* 0x0001e2000c101514 */
[----:B----4-:R-:W-:Y:S01]  /*46870*/  ISETP.LT.AND P5, PT, R16, UR7, !P1 ;  /* 0x0000000710007c0c */ /* 0x010fe2000cfa1270 */
[----:B------:R-:W-:Y:S01]  /*46880*/  VIADD R3, R13, UR5 ;  /* 0x000000050d037c36 */ /* 0x000fe20008000000 */
[----:B------:R-:W5:Y:S01]  /*46890*/  LDCU UR7, c[0x0][0x39c] ;  /* 0x00007380ff0777ac */ /* 0x000f620008000800 */
[----:B--2---:R-:W-:Y:S02]  /*468a0*/  ISETP.LT.AND P0, PT, R14, UR4, !P1 ;  /* 0x000000040e007c0c */ /* 0x004fe4000cf01270 */
[C---:B------:R-:W-:Y:S01]  /*468b0*/  VIADD R11, R3.reuse, UR5 ;  /* 0x00000005030b7c36 */ /* 0x040fe20008000000 */
[----:B------:R-:W2:Y:S01]  /*468c0*/  LDL.LU R14, [R1+0xf84] ;  /* 0x000f8400010e7983 */ /* 0x000ea20000300800 */
[C---:B------:R-:W-:Y:S01]  /*468d0*/  LEA R8, P3, R3.reuse, R2, 0x1 ;  /* 0x0000000203087211 */ /* 0x040fe200078608ff */
[----:B------:R-:W2:Y:S02]  /*468e0*/  LDCU UR4, c[0x0][0x39c] ;  /* 0x00007380ff0477ac */ /* 0x000ea40008000800 */
[----:B------:R-:W4:Y:S04]  /*468f0*/  LDL.LU R18, [R1+0xf7c] ;  /* 0x000f7c0001127983 */ /* 0x000f280000300800 */
[----:B------:R-:W4:Y:S01]  /*46900*/  LDL.LU R16, [R1+0xeec] ;  /* 0x000eec0001107983 */ /* 0x000f220000300800 */
[----:B------:R-:W-:-:S02]  /*46910*/  LEA.HI.X.SX32 R9, R3, R0, 0x1, P3 ;  /* 0x0000000003097211 */ /* 0x000fc400018f0eff */
[----:B------:R-:W-:Y:S02]  /*46920*/  LEA R4, P3, R11, R2, 0x1 ;  /* 0x000000020b047211 */ /* 0x000fe400078608ff */
[----:B------:R-:W-:Y:S02]  /*46930*/  F2FP.F16.F32.PACK_AB R58, R59, R58 ;  /* 0x0000003a3b3a723e */ /* 0x000fe400000000ff */
[C---:B0-----:R-:W-:Y:S01]  /*46940*/  LEA.HI.X.SX32 R5, R11.reuse, R0, 0x1, P3 ;  /* 0x000000000b057211 */ /* 0x041fe200018f0eff */
[----:B------:R-:W-:Y:S01]  /*46950*/  VIADD R11, R11, UR5 ;  /* 0x000000050b0b7c36 */ /* 0x000fe20008000000 */
[----:B------:R-:W-:Y:S01]  /*46960*/  PRMT R7, R58, 0x7632, R7 ;  /* 0x000076323a077816 */ /* 0x000fe20000000007 */
[----:B------:R0:W-:Y:S02]  /*46970*/  @P2 STG.E.U16 desc[UR20][R8.64], R58 ;  /* 0x0000003a08002986 */ /* 0x0001e4000c101514 */
[----:B------:R-:W-:Y:S02]  /*46980*/  VIADD R3, R11, UR5 ;  /* 0x000000050b037c36 */ /* 0x000fe40008000000 */
[----:B------:R1:W-:Y:S01]  /*46990*/  @P5 STG.E.U16 desc[UR20][R4.64], R7 ;  /* 0x0000000704005986 */ /* 0x0003e2000c101514 */
[----:B------:R-:W-:Y:S01]  /*469a0*/  ISETP.LT.AND P4, PT, R15, UR9, !P1 ;  /* 0x000000090f007c0c */ /* 0x000fe2000cf81270 */
[----:B0-----:R-:W-:Y:S01]  /*469b0*/  VIADD R9, R3, UR5 ;  /* 0x0000000503097c36 */ /* 0x001fe20008000000 */
[----:B-----5:R-:W-:-:S03]  /*469c0*/  ISETP.LT.AND P2, PT, R10, UR7, !P1 ;  /* 0x000000070a007c0c */ /* 0x020fc6000cf41270 */
[----:B------:R-:W-:Y:S01]  /*469d0*/  VIADD R13, R9, UR5 ;  /* 0x00000005090d7c36 */ /* 0x000fe20008000000 */
[C---:B------:R-:W-:Y:S01]  /*469e0*/  LEA R10, P5, R11.reuse, R2, 0x1 ;  /* 0x000000020b0a7211 */ /* 0x040fe200078a08ff */
[----:B------:R-:W0:Y:S03]  /*469f0*/  LDCU UR7, c[0x0][0x39c] ;  /* 0x00007380ff0777ac */ /* 0x000e260008000800 */
[----:B------:R-:W-:Y:S02]  /*46a00*/  LEA.HI.X.SX32 R11, R11, R0, 0x1, P5 ;  /* 0x000000000b0b7211 */ /* 0x000fe400028f0eff */
[----:B------:R-:W-:Y:S02]  /*46a10*/  LEA R6, P5, R3, R2, 0x1 ;  /* 0x0000000203067211 */ /* 0x000fe400078a08ff */
[----:B------:R-:W-:Y:S02]  /*46a20*/  F2FP.F16.F32.PACK_AB R60, R61, R60 ;  /* 0x0000003c3d3c723e */ /* 0x000fe400000000ff */
[----:B-1----:R-:W-:Y:S01]  /*46a30*/  LEA.HI.X.SX32 R7, R3, R0, 0x1, P5 ;  /* 0x0000000003077211 */ /* 0x002fe200028f0eff */
[----:B------:R-:W-:Y:S01]  /*46a40*/  VIADD R3, R13, UR5 ;  /* 0x000000050d037c36 */ /* 0x000fe20008000000 */
[----:B---3--:R-:W-:Y:S01]  /*46a50*/  ISETP.LT.AND P3, PT, R12, UR6, !P1 ;  /* 0x000000060c007c0c */ /* 0x008fe2000cf61270 */
[----:B------:R-:W4:Y:S01]  /*46a60*/  LDCU UR6, c[0x0][0x39c] ;  /* 0x00007380ff0677ac */ /* 0x000f220008000800 */
[----:B------:R-:W-:Y:S01]  /*46a70*/  PRMT R5, R60, 0x7632, R5 ;  /* 0x000076323c057816 */ /* 0x000fe20000000005 */
[----:B------:R-:W-:Y:S01]  /*46a80*/  VIADD R15, R3, UR5 ;  /* 0x00000005030f7c36 */ /* 0x000fe20008000000 */
[----:B------:R-:W-:Y:S01]  /*46a90*/  @P4 STG.E.U16 desc[UR20][R10.64], R60 ;  /* 0x0000003c0a004986 */ /* 0x000fe2000c101514 */
[----:B------:R-:W-:-:S02]  /*46aa0*/  LEA R4, P4, R9, R2, 0x1 ;  /* 0x0000000209047211 */ /* 0x000fc400078808ff */
[----:B------:R-:W-:Y:S01]  /*46ab0*/  LEA R8, P5, R13, R2, 0x1 ;  /* 0x000000020d087211 */ /* 0x000fe200078a08ff */
[----:B------:R-:W-:Y:S01]  /*46ac0*/  VIADD R17, R15, UR5 ;  /* 0x000000050f117c36 */ /* 0x000fe20008000000 */
[----:B------:R1:W-:Y:S03]  /*46ad0*/  @P0 STG.E.U16 desc[UR20][R6.64], R5 ;  /* 0x0000000506000986 */ /* 0x0003e6000c101514 */
[----:B------:R-:W-:Y:S01]  /*46ae0*/  VIADD R19, R17, UR5 ;  /* 0x0000000511137c36 */ /* 0x000fe20008000000 */
[-C--:B-1----:R-:W-:Y:S02]  /*46af0*/  LEA.HI.X.SX32 R5, R9, R0.reuse, 0x1, P4 ;  /* 0x0000000009057211 */ /* 0x082fe400020f0eff */
[----:B------:R-:W-:Y:S02]  /*46b00*/  LEA.HI.X.SX32 R9, R13, R0, 0x1, P5 ;  /* 0x000000000d097211 */ /* 0x000fe400028f0eff */
[----:B------:R-:W-:-:S02]  /*46b10*/  LEA R12, P5, R15, R2, 0x1 ;  /* 0x000000020f0c7211 */ /* 0x000fc400078a08ff */
[----:B------:R-:W-:Y:S02]  /*46b20*/  LEA R10, P0, R3, R2, 0x1 ;  /* 0x00000002030a7211 */ /* 0x000fe400078008ff */
[-C--:B------:R-:W-:Y:S02]  /*46b30*/  LEA.HI.X.SX32 R13, R15, R0.reuse, 0x1, P5 ;  /* 0x000000000f0d7211 */ /* 0x080fe400028f0eff */
[----:B------:R-:W-:Y:S02]  /*46b40*/  LEA.HI.X.SX32 R11, R3, R0, 0x1, P0 ;  /* 0x00000000030b7211 */ /* 0x000fe400000f0eff */
[----:B------:R-:W-:Y:S02]  /*46b50*/  F2FP.F16.F32.PACK_AB R62, R63, R62 ;  /* 0x0000003e3f3e723e */ /* 0x000fe400000000ff */
[----:B------:R-:W-:Y:S02]  /*46b60*/  F2FP.F16.F32.PACK_AB R64, R65, R64 ;  /* 0x000000404140723e */ /* 0x000fe400000000ff */
[----:B------:R-:W-:-:S02]  /*46b70*/  F2FP.F16.F32.PACK_AB R66, R67, R66 ;  /* 0x000000424342723e */ /* 0x000fc400000000ff */
[----:B------:R-:W-:Y:S01]  /*46b80*/  PRMT R6, R64, 0x7632, R6 ;  /* 0x0000763240067816 */ /* 0x000fe20000000006 */
[----:B------:R1:W-:Y:S01]  /*46b90*/  @P3 STG.E.U16 desc[UR20][R4.64], R62 ;  /* 0x0000003e04003986 */ /* 0x0003e2000c101514 */
[----:B------:R-:W-:Y:S02]  /*46ba0*/  PRMT R7, R66, 0x7632, R7 ;  /* 0x0000763242077816 */ /* 0x000fe40000000007 */
[----:B--2---:R-:W-:Y:S02]  /*46bb0*/  ISETP.LT.AND P4, PT, R14, UR4, !P1 ;  /* 0x000000040e007c0c */ /* 0x004fe4000cf81270 */
[C---:B------:R-:W-:Y:S02]  /*46bc0*/  LEA R14, P5, R19.reuse, R2, 0x1 ;  /* 0x00000002130e7211 */ /* 0x040fe400078a08ff */
[----:B----4-:R-:W-:Y:S02]  /*46bd0*/  ISETP.LT.AND P0, PT, R18, UR6, !P1 ;  /* 0x0000000612007c0c */ /* 0x010fe4000cf01270 */
[----:B------:R-:W-:-:S02]  /*46be0*/  LEA.HI.X.SX32 R15, R19, R0, 0x1, P5 ;  /* 0x00000000130f7211 */ /* 0x000fc400028f0eff */
[----:B0-----:R-:W-:Y:S02]  /*46bf0*/  ISETP.LT.AND P1, PT, R16, UR7, !P1 ;  /* 0x0000000710007c0c */ /* 0x001fe4000cf21270 */
[----:B------:R-:W-:-:S04]  /*46c00*/  LEA R2, P5, R17, R2, 0x1 ;  /* 0x0000000211027211 */ /* 0x000fc800078a08ff */
[----:B------:R-:W-:Y:S02]  /*46c10*/  LEA.HI.X.SX32 R3, R17, R0, 0x1, P5 ;  /* 0x0000000011037211 */ /* 0x000fe400028f0eff */
[----:B------:R-:W-:-:S05]  /*46c20*/  PRMT R0, R62, 0x7632, R0 ;  /* 0x000076323e007816 */ /* 0x000fca0000000000 */
[----:B------:R1:W-:Y:S04]  /*46c30*/  @P2 STG.E.U16 desc[UR20][R8.64], R0 ;  /* 0x0000000008002986 */ /* 0x0003e8000c101514 */
[----:B------:R1:W-:Y:S04]  /*46c40*/  @P4 STG.E.U16 desc[UR20][R10.64], R64 ;  /* 0x000000400a004986 */ /* 0x0003e8000c101514 */
[----:B------:R1:W-:Y:S04]  /*46c50*/  @P0 STG.E.U16 desc[UR20][R12.64], R6 ;  /* 0x000000060c000986 */ /* 0x0003e8000c101514 */
[----:B------:R1:W-:Y:S04]  /*46c60*/  @P1 STG.E.U16 desc[UR20][R2.64], R66 ;  /* 0x0000004202001986 */ /* 0x0003e8000c101514 */
[----:B------:R1:W-:Y:S01]  /*46c70*/  @P6 STG.E.U16 desc[UR20][R14.64], R7 ;  /* 0x000000070e006986 */ /* 0x0003e2000c101514 */
[----:B------:R-:W-:Y:S06]  /*46c80*/  BAR.SYNC.DEFER_BLOCKING 0x0 ;  /* 0x0000000000007b1d */ /* 0x000fec0000010000 */
[----:B------:R-:W-:Y:S05]  /*46c90*/  BRA.U UP0, `(.L_x_14) ;  /* 0x0000000100a07547 */ /* 0x000fea000b800000 */
[----:B------:R-:W0:Y:S01]  /*46ca0*/  S2UR UR5, SR_CgaCtaId ;  /* 0x00000000000579c3 */ /* 0x000e220000008800 */
[----:B------:R-:W-:Y:S01]  /*46cb0*/  NOP ;  /* 0x0000000000007918 */ /* 0x000fe20000000000 */
[----:B------:R-:W-:Y:S01]  /*46cc0*/  UMOV UR4, 0x50 ;  /* 0x0000005000047882 */ /* 0x000fe20000000000 */
[----:B-1----:R-:W-:Y:S02]  /*46cd0*/  IMAD.U32 R0, RZ, RZ, UR8 ;  /* 0x00000008ff007e24 */ /* 0x002fe4000f8e00ff */
[----:B------:R-:W-:Y:S02]  /*46ce0*/  IMAD.MOV.U32 R3, RZ, RZ, 0xffff ;  /* 0x0000ffffff037424 */ /* 0x000fe400078e00ff */
[----:B------:R-:W-:Y:S01]  /*46cf0*/  IMAD.MOV.U32 R7, RZ, RZ, 0x1 ;  /* 0x00000001ff077424 */ /* 0x000fe200078e00ff */
[----:B------:R-:W-:-:S04]  /*46d00*/  LOP3.LUT R0, R0, 0xffff, RZ, 0xc0, !PT ;  /* 0x0000ffff00007812 */ /* 0x000fc800078ec0ff */
[----:B------:R-:W-:-:S05]  /*46d10*/  SHF.R.U32.HI R0, RZ, 0x5, R0 ;  /* 0x00000005ff007819 */ /* 0x000fca0000011600 */
[----:B------:R-:W-:Y:S01]  /*46d20*/  VIADD R2, R0, 0x10 ;  /* 0x0000001000027836 */ /* 0x000fe20000000000 */
[----:B------:R-:W-:Y:S01]  /*46d30*/  SHF.L.U32 R0, R3, R0, RZ ;  /* 0x0000000003007219 */ /* 0x000fe200000006ff */
[----:B0-----:R-:W-:-:S03]  /*46d40*/  ULEA UR6, UR5, UR4, 0x18 ;  /* 0x0000000405067291 */ /* 0x001fc6000f8ec0ff */
[----:B------:R-:W-:-:S04]  /*46d50*/  SHF.L.U32 R3, R7, R2, RZ ;  /* 0x0000000207037219 */ /* 0x000fc800000006ff */
[----:B------:R-:W-:Y:S02]  /*46d60*/  LOP3.LUT R0, R3, R0, RZ, 0xfc, !PT ;  /* 0x0000000003007212 */ /* 0x000fe400078efcff */
[----:B------:R-:W0:Y:S02]  /*46d70*/  LDS R5, [UR6] ;  /* 0x00000006ff057984 */ /* 0x000e240008000800 */
[C---:B------:R-:W-:Y:S02]  /*46d80*/  LOP3.LUT R2, R0.reuse, 0xffff, RZ, 0xc0, !PT ;  /* 0x0000ffff00027812 */ /* 0x040fe400078ec0ff */
[----:B0-----:R-:W-:-:S04]  /*46d90*/  LOP3.LUT R3, R0, 0xffff, R5, 0x80, !PT ;  /* 0x0000ffff00037812 */ /* 0x001fc800078e8005 */
[----:B------:R-:W-:-:S13]  /*46da0*/  ISETP.NE.AND P0, PT, R3, R2, PT ;  /* 0x000000020300720c */ /* 0x000fda0003f05270 */
[----:B------:R-:W-:Y:S05]  /*46db0*/  @P0 BRA `(.L_x_15) ;  /* 0x0000000000500947 */ /* 0x000fea0003800000 */
[----:B------:R-:W-:Y:S02]  /*46dc0*/  SHF.R.U32.HI R5, RZ, 0x10, R5 ;  /* 0x00000010ff057819 */ /* 0x000fe40000011605 */
[----:B------:R-:W-:-:S04]  /*46dd0*/  SHF.R.U32.HI R2, RZ, 0x10, R0 ;  /* 0x00000010ff027819 */ /* 0x000fc80000011600 */
[----:B------:R-:W-:-:S04]  /*46de0*/  LOP3.LUT R5, R5, R2, RZ, 0xc0, !PT ;  /* 0x0000000205057212 */ /* 0x000fc800078ec0ff */
[----:B------:R-:W-:-:S13]  /*46df0*/  ISETP.NE.AND P0, PT, R5, R2, PT ;  /* 0x000000020500720c */ /* 0x000fda0003f05270 */
[----:B------:R-:W-:Y:S05]  /*46e00*/  @P0 BRA `(.L_x_16) ;  /* 0x0000000000300947 */ /* 0x000fea0003800000 */
[----:B------:R-:W-:Y:S01]  /*46e10*/  R2UR UR4, R0 ;  /* 0x00000000000472ca */ /* 0x000fe200000e0000 */
[----:B------:R-:W-:Y:S01]  /*46e20*/  VOTEU.ANY UR5, UPT, PT ;  /* 0x0000000000057886 */ /* 0x000fe200038e0100 */
[----:B------:R-:W0:Y:S01]  /*46e30*/  S2R R0, SR_LANEID ;  /* 0x0000000000007919 */ /* 0x000e220000000000 */
[----:B------:R-:W-:-:S10]  /*46e40*/  UFLO.U32 UR5, UR5 ;  /* 0x00000005000572bd */ /* 0x000fd400080e0000 */
[----:B------:R-:W-:-:S06]  /*46e50*/  ULOP3.LUT UR4, URZ, UR4, URZ, 0x33, !UPT ;  /* 0x00000004ff047292 */ /* 0x000fcc000f8e33ff */
[----:B------:R-:W-:-:S04]  /*46e60*/  IMAD.U32 R2, RZ, RZ, UR4 ;  /* 0x00000004ff027e24 */ /* 0x000fc8000f8e00ff */
[----:B------:R-:W1:Y:S02]  /*46e70*/  REDUX UR7, R2 ;  /* 0x00000000020773c4 */ /* 0x000e640000000000 */
[----:B------:R2:W-:Y:S01]  /*46e80*/  UTCATOMSWS.AND URZ, UR4 ;  /* 0x0000000400ff79e3 */ /* 0x0005e20008000000 */
[----:B0-----:R-:W-:Y:S01]  /*46e90*/  ISETP.EQ.U32.AND P0, PT, R0, UR5, PT ;  /* 0x0000000500007c0c */ /* 0x001fe2000bf02070 */
[----:B-1----:R-:W-:-:S12]  /*46ea0*/  IMAD.U32 R0, RZ, RZ, UR7 ;  /* 0x00000007ff007e24 */ /* 0x002fd8000f8e00ff */
[----:B------:R2:W-:Y:S01]  /*46eb0*/  @P0 ATOMS.AND RZ, [UR6], R0 ;  /* 0x00000000ffff098c */ /* 0x0005e2000a800006 */
[----:B------:R-:W-:Y:S05]  /*46ec0*/  BRA `(.L_x_14) ;  /* 0x0000000000147947 */ /* 0x000fea0003800000 */
.L_x_16:
[----:B------:R-:W-:-:S07]  /*46ed0*/  MOV R2, 0x46ef0 ;  /* 0x00046ef000027802 */ /* 0x000fce0000000f00 */
[----:B------:R-:W-:Y:S05]  /*46ee0*/  CALL.REL.NOINC `($__internal_0_$__cuda_sm10x_tcgen05_guardrail_trap_col_being_dealloced_not_returned_by_alloc) ;  /* 0x00000000002c7944 */ /* 0x000fea0003c00000 */
[----:B------:R-:W-:Y:S05]  /*46ef0*/  BRA `(.L_x_14) ;  /* 0x0000000000087947 */ /* 0x000fea0003800000 */
.L_x_15:
[----:B------:R-:W-:-:S07]  /*46f00*/  MOV R2, 0x46f20 ;  /* 0x00046f2000027802 */ /* 0x000fce0000000f00 */
[----:B------:R-:W-:Y:S05]  /*46f10*/  CALL.REL.NOINC `($__internal_2_$__cuda_sm10x_tcgen05_guardrail_trap_unallocated_columns_being_dealloced) ;  /* 0x0000000000387944 */ /* 0x000fea0003c00000 */
.L_x_14:
[----:B------:R-:W-:Y:S01]  /*46f20*/  NOP ;  /* 0x0000000000007918 */ /* 0x000fe20000000000 */
[----:B--2---:R-:W-:Y:S05]  /*46f30*/  EXIT ;  /* 0x000000000000794d */ /* 0x004fea0003800000 */
.L_x_9:
[----:B------:R-:W0:Y:S02]  /*46f40*/  SYNCS.PHASECHK.TRANS64.TRYWAIT P3, [UR6], R5 ;  /* 0x00000005ff0075a7 */ /* 0x000e240008061106 */
[----:B0-----:R-:W-:Y:S05]  /*46f50*/  @!P3 BRA `(.L_x_9) ;  /* 0xfffffffc00f8b947 */ /* 0x001fea000383ffff */
[----:B------:R-:W-:Y:S05]  /*46f60*/  BRA `(.L_x_17) ;  /* 0xfffffe5c00ec7947 */ /* 0x000fea000383ffff */
.L_x_13:
[----:B------:R-:W2:Y:S02]  /*46f70*/  SYNCS.PHASECHK.TRANS64.TRYWAIT P3, [UR6], R8 ;  /* 0x00000008ff0075a7 */ /* 0x000ea40008061106 */
[----:B--2---:R-:W-:Y:S05]  /*46f80*/  @!P3 BRA `(.L_x_13) ;  /* 0xfffffffc00f8b947 */ /* 0x004fea000383ffff */
[----:B------:R-:W-:Y:S05]  /*46f90*/  BRA `(.L_x_12) ;  /* 0xffffff5000d47947 */ /* 0x000fea000383ffff */
        .weak           $__internal_0_$__cuda_sm10x_tcgen05_guardrail_trap_col_being_dealloced_not_returned_by_alloc
        .type           $__internal_0_$__cuda_sm10x_tcgen05_guardrail_trap_col_being_dealloced_not_returned_by_alloc,@function
        .size           $__internal_0_$__cuda_sm10x_tcgen05_guardrail_trap_col_being_dealloced_not_returned_by_alloc,($__internal_1_$__cuda_sm10x_tcgen05_guardrail_trap_phase_invalid_during_alloc - $__internal_0_$__cuda_sm10x_tcgen05_guardrail_trap_col_being_dealloced_not_returned_by_alloc)
$__internal_0_$__cuda_sm10x_tcgen05_guardrail_trap_col_being_dealloced_not_returned_by_alloc:
[----:B------:R-:W-:Y:S05]  /*46fa0*/  BPT.TRAP 0x1 ;  /* 0x000000040000795c */ /* 0x000fea0000300000 */
[----:B------:R-:W-:-:S04]  /*46fb0*/  IMAD.MOV.U32 R3, RZ, RZ, 0x0 ;  /* 0x00000000ff037424 */ /* 0x000fc800078e00ff */
[----:B------:R-:W-:Y:S05]  /*46fc0*/  RET.REL.NODEC R2 `(matmul_kernel) ;  /* 0xfffffb90020c7950 */ /* 0x000fea0003c3ffff */
        .weak           $__internal_1_$__cuda_sm10x_tcgen05_guardrail_trap_phase_invalid_during_alloc
        .type           $__internal_1_$__cuda_sm10x_tcgen05_guardrail_trap_phase_invalid_during_alloc,@function
        .size           $__internal_1_$__cuda_sm10x_tcgen05_guardrail_trap_phase_invalid_during_alloc,($__internal_2_$__cuda_sm10x_tcgen05_guardrail_trap_unallocated_columns_being_dealloced - $__internal_1_$__cuda_sm10x_tcgen05_guardrail_trap_phase_invalid_during_alloc)
$__internal_1_$__cuda_sm10x_tcgen05_guardrail_trap_phase_invalid_during_alloc:
[----:B------:R-:W-:Y:S05]  /*46fd0*/  BPT.TRAP 0x1 ;  /* 0x000000040000795c */ /* 0x000fea0000300000 */
[----:B------:R-:W-:-:S04]  /*46fe0*/  IMAD.MOV.U32 R3, RZ, RZ, 0x0 ;  /* 0x00000000ff037424 */ /* 0x000fc800078e00ff */
[----:B------:R-:W-:Y:S05]  /*46ff0*/  RET.REL.NODEC R2 `(matmul_kernel) ;  /* 0xfffffb9002007950 */ /* 0x000fea0003c3ffff */
        .weak           $__internal_2_$__cuda_sm10x_tcgen05_guardrail_trap_unallocated_columns_being_dealloced
        .type           $__internal_2_$__cuda_sm10x_tcgen05_guardrail_trap_unallocated_columns_being_dealloced,@function
        .size           $__internal_2_$__cuda_sm10x_tcgen05_guardrail_trap_unallocated_columns_being_dealloced,(.L_x_21 - $__internal_2_$__cuda_sm10x_tcgen05_guardrail_trap_unallocated_columns_being_dealloced)
$__internal_2_$__cuda_sm10x_tcgen05_guardrail_trap_unallocated_columns_being_dealloced:
[----:B------:R-:W-:Y:S05]  /*47000*/  BPT.TRAP 0x1 ;  /* 0x000000040000795c */ /* 0x000fea0000300000 */
[----:B------:R-:W-:-:S04]  /*47010*/  IMAD.MOV.U32 R3, RZ, RZ, 0x0 ;  /* 0x00000000ff037424 */ /* 0x000fc800078e00ff */
[----:B------:R-:W-:Y:S05]  /*47020*/  RET.REL.NODEC R2 `(matmul_kernel) ;  /* 0xfffffb8c02f47950 */ /* 0x000fea0003c3ffff */
.L_x_18:
[----:B------:R-:W-:-:S00]  /*47030*/  BRA `(.L_x_18) ;  /* 0xfffffffc00fc7947 */ /* 0x000fc0000383ffff */
[----:B------:R-:W-:-:S00]  /*47040*/  NOP ;  /* 0x0000000000007918 */ /* 0x000fc00000000000 */
        /* <DEDUP_REMOVED lines=11> */
.L_x_21:


//--------------------- .nv.shared.matmul_kernel  --------------------------
	.section	.nv.shared.matmul_kernel,"aw",@nobits
	.sectionflags	@""
	.align	16
	.zero		1024


//--------------------- .nv.shared.reserved.0     --------------------------
	.section	.nv.shared.reserved.0,"aw",@nobits
	.align	8
	.weak		__nv_reservedSMEM_offset_0_alias
	.size		__nv_reservedSMEM_offset_0_alias, 0, 64
	.other		__nv_reservedSMEM_offset_0_alias,@"STO_CUDA_RESERVED_SHARED STV_DEFAULT"
__nv_reservedSMEM_offset_0_alias:
	.zero		0
.nv.shared.reserved.0:
	.zero		64
	.weak		__nv_reservedSMEM_allocation_phase
	.type		__nv_reservedSMEM_allocation_phase,@object
	.size		__nv_reservedSMEM_allocation_phase,(.L_0 - __nv_reservedSMEM_allocation_phase)
__nv_reservedSMEM_allocation_phase:
	.zero		1
.L_0:
	.zero		7
	.weak		__nv_reservedSMEM_devtool_atexit_pc
	.type		__nv_reservedSMEM_devtool_atexit_pc,@object
	.size		__nv_reservedSMEM_devtool_atexit_pc,(__nv_reservedSMEM_allocation_mask - __nv_reservedSMEM_devtool_atexit_pc)
__nv_reservedSMEM_devtool_atexit_pc:
	.zero		8
	.weak		__nv_reservedSMEM_allocation_mask
	.type		__nv_reservedSMEM_allocation_mask,@object
	.size		__nv_reservedSMEM_allocation_mask,(.L_2 - __nv_reservedSMEM_allocation_mask)
__nv_reservedSMEM_allocation_mask:
	.zero		4
.L_2:


//--------------------- .nv.constant0.matmul_kernel --------------------------
	.section	.nv.constant0.matmul_kernel,"a",@progbits
	.sectionflags	@""
	.align	4
.nv.constant0.matmul_kernel:
	.zero		976


//--------------------- SYMBOLS --------------------------

	.type		.nv.reservedSmem.offset0,@object
	.size		.nv.reservedSmem.offset0,0x4
	.type		.nv.reservedSmem.cap,@object
	.size		.nv.reservedSmem.cap,0x4
